//
// Generated by NVIDIA NVVM Compiler
//
// Compiler Build ID: CL-36424714
// Cuda compilation tools, release 13.0, V13.0.88
// Based on NVVM 20.0.0
//

.version 9.0
.target sm_100
.address_size 64

	// .globl	_Z8evaluatePfPiS0_i
.global .align 4 .b8 precalc_xorwow_matrix[102400];
.global .align 4 .b8 precalc_xorwow_offset_matrix[102400];
.global .align 4 .b8 mrg32k3aM1[2304];
.global .align 4 .b8 mrg32k3aM2[2304];
.global .align 4 .b8 mrg32k3aM1SubSeq[2016];
.global .align 4 .b8 mrg32k3aM2SubSeq[2016];
.global .align 4 .b8 mrg32k3aM1Seq[2304];
.global .align 4 .b8 mrg32k3aM2Seq[2304];
.const .align 8 .b8 __cr_lgamma_table[72];
// _ZZ8evaluatePfPiS0_iE4dist has been demoted
// _ZZ8evaluatePfPiS0_iE7output1 has been demoted
// _ZZ8evaluatePfPiS0_iE7output2 has been demoted
// _ZZ8evaluatePfPiS0_iE3com has been demoted
// _ZZN3cub18CUB_300001_SM_10006detail10radix_sort31DeviceRadixSortSingleTileKernelINS1_5radix10policy_hubIiiyE10Policy1000ELNS0_9SortOrderE1EiiyNS1_21identity_decomposer_tEEEvPKT1_PSA_PKT2_PSE_T3_iiT4_E12temp_storage has been demoted
// _ZZN3cub18CUB_300001_SM_10006detail10radix_sort30DeviceRadixSortHistogramKernelINS1_5radix10policy_hubIiiyE10Policy1000ELNS0_9SortOrderE1EiyNS1_21identity_decomposer_tEEEvPT2_PKT1_SA_iiT3_E12temp_storage has been demoted
// _ZZN3cub18CUB_300001_SM_10006detail10radix_sort33DeviceRadixSortExclusiveSumKernelINS1_5radix10policy_hubIiiyE10Policy1000EyEEvPT0_E12temp_storage has been demoted
// _ZZN3cub18CUB_300001_SM_10006detail10radix_sort29DeviceRadixSortOnesweepKernelINS1_5radix10policy_hubIiiyE10Policy1000ELNS0_9SortOrderE1EiiyiiNS1_21identity_decomposer_tEEEvPT5_SB_PT3_PKSC_PT1_PKSG_PT2_PKSK_T4_iiT6_E1s has been demoted
.global .align 1 .b8 _ZN32_INTERNAL_8164742b_4_k_cu_oracle4cuda3std3__45__cpo5beginE[1];
.global .align 1 .b8 _ZN32_INTERNAL_8164742b_4_k_cu_oracle4cuda3std3__45__cpo3endE[1];
.global .align 1 .b8 _ZN32_INTERNAL_8164742b_4_k_cu_oracle4cuda3std3__45__cpo6cbeginE[1];
.global .align 1 .b8 _ZN32_INTERNAL_8164742b_4_k_cu_oracle4cuda3std3__45__cpo4cendE[1];
.global .align 1 .b8 _ZN32_INTERNAL_8164742b_4_k_cu_oracle4cuda3std3__45__cpo6rbeginE[1];
.global .align 1 .b8 _ZN32_INTERNAL_8164742b_4_k_cu_oracle4cuda3std3__45__cpo4rendE[1];
.global .align 1 .b8 _ZN32_INTERNAL_8164742b_4_k_cu_oracle4cuda3std3__45__cpo7crbeginE[1];
.global .align 1 .b8 _ZN32_INTERNAL_8164742b_4_k_cu_oracle4cuda3std3__45__cpo5crendE[1];
.global .align 1 .b8 _ZN32_INTERNAL_8164742b_4_k_cu_oracle4cuda3std3__434_GLOBAL__N__8164742b_4_k_cu_oracle6ignoreE[1];
.global .align 1 .b8 _ZN32_INTERNAL_8164742b_4_k_cu_oracle4cuda3std3__419piecewise_constructE[1];
.global .align 1 .b8 _ZN32_INTERNAL_8164742b_4_k_cu_oracle4cuda3std3__48in_placeE[1];
.global .align 1 .b8 _ZN32_INTERNAL_8164742b_4_k_cu_oracle4cuda3std3__420unreachable_sentinelE[1];
.global .align 1 .b8 _ZN32_INTERNAL_8164742b_4_k_cu_oracle4cuda3std3__47nulloptE[1];
.global .align 1 .b8 _ZN32_INTERNAL_8164742b_4_k_cu_oracle4cuda3std3__48unexpectE[1];
.global .align 1 .b8 _ZN32_INTERNAL_8164742b_4_k_cu_oracle4cuda3std6ranges3__45__cpo4swapE[1];
.global .align 1 .b8 _ZN32_INTERNAL_8164742b_4_k_cu_oracle4cuda3std6ranges3__45__cpo9iter_moveE[1];
.global .align 1 .b8 _ZN32_INTERNAL_8164742b_4_k_cu_oracle4cuda3std6ranges3__45__cpo5beginE[1];
.global .align 1 .b8 _ZN32_INTERNAL_8164742b_4_k_cu_oracle4cuda3std6ranges3__45__cpo3endE[1];
.global .align 1 .b8 _ZN32_INTERNAL_8164742b_4_k_cu_oracle4cuda3std6ranges3__45__cpo6cbeginE[1];
.global .align 1 .b8 _ZN32_INTERNAL_8164742b_4_k_cu_oracle4cuda3std6ranges3__45__cpo4cendE[1];
.global .align 1 .b8 _ZN32_INTERNAL_8164742b_4_k_cu_oracle4cuda3std6ranges3__45__cpo7advanceE[1];
.global .align 1 .b8 _ZN32_INTERNAL_8164742b_4_k_cu_oracle4cuda3std6ranges3__45__cpo9iter_swapE[1];
.global .align 1 .b8 _ZN32_INTERNAL_8164742b_4_k_cu_oracle4cuda3std6ranges3__45__cpo4nextE[1];
.global .align 1 .b8 _ZN32_INTERNAL_8164742b_4_k_cu_oracle4cuda3std6ranges3__45__cpo4prevE[1];
.global .align 1 .b8 _ZN32_INTERNAL_8164742b_4_k_cu_oracle4cuda3std6ranges3__45__cpo4dataE[1];
.global .align 1 .b8 _ZN32_INTERNAL_8164742b_4_k_cu_oracle4cuda3std6ranges3__45__cpo5cdataE[1];
.global .align 1 .b8 _ZN32_INTERNAL_8164742b_4_k_cu_oracle4cuda3std6ranges3__45__cpo4sizeE[1];
.global .align 1 .b8 _ZN32_INTERNAL_8164742b_4_k_cu_oracle4cuda3std6ranges3__45__cpo5ssizeE[1];
.global .align 1 .b8 _ZN32_INTERNAL_8164742b_4_k_cu_oracle4cuda3std6ranges3__45__cpo8distanceE[1];
.global .align 1 .b8 _ZN32_INTERNAL_8164742b_4_k_cu_oracle6thrust24THRUST_300001_SM_1000_NS8cuda_cub3parE[1];
.global .align 1 .b8 _ZN32_INTERNAL_8164742b_4_k_cu_oracle6thrust24THRUST_300001_SM_1000_NS8cuda_cub10par_nosyncE[1];
.global .align 1 .b8 _ZN32_INTERNAL_8164742b_4_k_cu_oracle6thrust24THRUST_300001_SM_1000_NS6system6detail10sequential3seqE[1];
.global .align 1 .b8 _ZN32_INTERNAL_8164742b_4_k_cu_oracle6thrust24THRUST_300001_SM_1000_NS6system3cpp3parE[1];
.global .align 1 .b8 _ZN32_INTERNAL_8164742b_4_k_cu_oracle6thrust24THRUST_300001_SM_1000_NS12placeholders2_1E[1];
.global .align 1 .b8 _ZN32_INTERNAL_8164742b_4_k_cu_oracle6thrust24THRUST_300001_SM_1000_NS12placeholders2_2E[1];
.global .align 1 .b8 _ZN32_INTERNAL_8164742b_4_k_cu_oracle6thrust24THRUST_300001_SM_1000_NS12placeholders2_3E[1];
.global .align 1 .b8 _ZN32_INTERNAL_8164742b_4_k_cu_oracle6thrust24THRUST_300001_SM_1000_NS12placeholders2_4E[1];
.global .align 1 .b8 _ZN32_INTERNAL_8164742b_4_k_cu_oracle6thrust24THRUST_300001_SM_1000_NS12placeholders2_5E[1];
.global .align 1 .b8 _ZN32_INTERNAL_8164742b_4_k_cu_oracle6thrust24THRUST_300001_SM_1000_NS12placeholders2_6E[1];
.global .align 1 .b8 _ZN32_INTERNAL_8164742b_4_k_cu_oracle6thrust24THRUST_300001_SM_1000_NS12placeholders2_7E[1];
.global .align 1 .b8 _ZN32_INTERNAL_8164742b_4_k_cu_oracle6thrust24THRUST_300001_SM_1000_NS12placeholders2_8E[1];
.global .align 1 .b8 _ZN32_INTERNAL_8164742b_4_k_cu_oracle6thrust24THRUST_300001_SM_1000_NS12placeholders2_9E[1];
.global .align 1 .b8 _ZN32_INTERNAL_8164742b_4_k_cu_oracle6thrust24THRUST_300001_SM_1000_NS12placeholders3_10E[1];
.global .align 1 .b8 _ZN32_INTERNAL_8164742b_4_k_cu_oracle6thrust24THRUST_300001_SM_1000_NS3seqE[1];
.global .align 1 .b8 _ZN32_INTERNAL_8164742b_4_k_cu_oracle6thrust24THRUST_300001_SM_1000_NS6deviceE[1];
.extern .shared .align 16 .b8 gene[];

.visible .entry _Z8evaluatePfPiS0_i(
	.param .u64 .ptr .align 1 _Z8evaluatePfPiS0_i_param_0,
	.param .u64 .ptr .align 1 _Z8evaluatePfPiS0_i_param_1,
	.param .u64 .ptr .align 1 _Z8evaluatePfPiS0_i_param_2,
	.param .u32 _Z8evaluatePfPiS0_i_param_3
)
{
	.local .align 16 .b8 	__local_depot0[1024];
	.reg .b64 	%SP;
	.reg .b64 	%SPL;
	.reg .pred 	%p<140>;
	.reg .b16 	%rs<10>;
	.reg .b32 	%r<292>;
	.reg .b32 	%f<178>;
	.reg .b64 	%rd<40>;
	.reg .b64 	%fd<7>;
	// demoted variable
	.shared .align 4 .b8 _ZZ8evaluatePfPiS0_iE4dist[96];
	// demoted variable
	.shared .align 4 .b8 _ZZ8evaluatePfPiS0_iE7output1[64];
	// demoted variable
	.shared .align 4 .b8 _ZZ8evaluatePfPiS0_iE7output2[16];
	// demoted variable
	.shared .align 4 .u32 _ZZ8evaluatePfPiS0_iE3com;
	mov.u64 	%SPL, __local_depot0;
	ld.param.u64 	%rd3, [_Z8evaluatePfPiS0_i_param_0];
	ld.param.u32 	%r97, [_Z8evaluatePfPiS0_i_param_3];
	add.u64 	%rd1, %SPL, 0;
	mov.u32 	%r1, %tid.x;
	setp.ge.s32 	%p18, %r1, %r97;
	@%p18 bra 	$L__BB0_3;
	mov.u32 	%r98, %ctaid.x;
	mul.lo.s32 	%r2, %r97, %r98;
	mov.u32 	%r3, %ntid.x;
	cvta.to.global.u64 	%rd2, %rd3;
	mov.u32 	%r101, gene;
	mov.u32 	%r253, %r1;
$L__BB0_2:
	add.s32 	%r99, %r253, %r2;
	mul.wide.u32 	%rd7, %r99, 4;
	add.s64 	%rd8, %rd2, %rd7;
	ld.global.f32 	%f11, [%rd8];
	shl.b32 	%r100, %r253, 2;
	add.s32 	%r102, %r101, %r100;
	st.shared.f32 	[%r102], %f11;
	add.s32 	%r253, %r253, %r3;
	setp.lt.s32 	%p19, %r253, %r97;
	@%p19 bra 	$L__BB0_2;
$L__BB0_3:
	bar.sync 	0;
	mov.b32 	%r109, 41;
	mov.b32 	%r110, 40;
	st.local.v4.u32 	[%rd1], {%r110, %r110, %r109, %r110};
	mov.b32 	%r111, 43;
	mov.b32 	%r112, 42;
	st.local.v4.u32 	[%rd1+16], {%r112, %r110, %r111, %r110};
	mov.b32 	%r113, 44;
	st.local.v2.u32 	[%rd1+32], {%r113, %r110};
	cvt.u16.u32 	%rs1, %r1;
	mul.lo.s16 	%rs2, %rs1, 171;
	shr.u16 	%rs3, %rs2, 9;
	cvt.u32.u16 	%r114, %rs3;
	mul.lo.s16 	%rs4, %rs3, 3;
	sub.s16 	%rs5, %rs1, %rs4;
	cvt.u32.u16 	%r115, %rs5;
	and.b32  	%r116, %r115, 255;
	mul.wide.u16 	%r117, %rs3, 12;
	mov.u32 	%r118, _ZZ8evaluatePfPiS0_iE4dist;
	add.s32 	%r119, %r118, %r117;
	and.b16  	%rs6, %rs5, 255;
	mul.wide.u16 	%r120, %rs6, 4;
	add.s32 	%r6, %r119, %r120;
	setp.lt.u32 	%p20, %r1, 9;
	setp.ne.s32 	%p21, %r1, 4;
	and.pred  	%p1, %p20, %p21;
	add.s32 	%r7, %r114, -1;
	add.s32 	%r8, %r116, -1;
	setp.gt.u32 	%p22, %r1, 4;
	selp.s32 	%r121, -1, 0, %p22;
	add.s32 	%r122, %r1, %r121;
	setp.gt.u16 	%p23, %rs6, 1;
	selp.b32 	%r9, 80, 0, %p23;
	mad.lo.s32 	%r10, %r122, 12, %r118;
	abs.s32 	%r123, %r7;
	abs.s32 	%r124, %r8;
	add.s32 	%r125, %r123, %r124;
	cvt.rn.f32.u32 	%f1, %r125;
	shl.b32 	%r126, %r1, 2;
	mov.u32 	%r127, gene;
	add.s32 	%r128, %r127, %r126;
	add.s32 	%r11, %r128, 1536;
	mov.b32 	%r289, 5;
	mov.b32 	%r262, 480;
	mov.b32 	%r281, 3;
	mov.b32 	%r279, 0;
	mov.b32 	%r278, 1;
	not.pred 	%p26, %p1;
	mov.u32 	%r258, %r278;
	mov.u32 	%r267, %r279;
	mov.u32 	%r260, %r279;
	mov.u32 	%r288, %r279;
$L__BB0_4:
	setp.eq.s32 	%p24, %r258, 0;
	@%p24 bra 	$L__BB0_6;
	ld.param.u64 	%rd38, [_Z8evaluatePfPiS0_i_param_1];
	shl.b32 	%r129, %r267, 1;
	cvta.to.global.u64 	%rd9, %rd38;
	mul.wide.s32 	%rd10, %r129, 4;
	add.s64 	%rd11, %rd9, %rd10;
	ld.global.u32 	%r265, [%rd11];
	ld.global.u32 	%r266, [%rd11+4];
	add.s32 	%r267, %r267, 1;
$L__BB0_6:
	setp.gt.u32 	%p25, %r1, 23;
	shl.b32 	%r130, %r289, 3;
	add.s32 	%r131, %r130, -8;
	cvt.u64.u32 	%rd12, %r131;
	and.b64  	%rd13, %rd12, 1016;
	add.s64 	%rd14, %rd1, %rd13;
	ld.local.v2.u32 	{%r29, %r30}, [%rd14];
	sub.s32 	%r31, %r289, %r288;
	@%p25 bra 	$L__BB0_8;
	mov.b32 	%r132, 1134559232;
	st.shared.u32 	[%r6], %r132;
$L__BB0_8:
	bar.sync 	0;
	@%p26 bra 	$L__BB0_56;
	setp.ne.s32 	%p27, %r7, 0;
	@%p27 bra 	$L__BB0_11;
	mul.lo.s32 	%r140, %r30, %r8;
	sub.s32 	%r268, %r9, %r140;
	bra.uni 	$L__BB0_14;
$L__BB0_11:
	setp.ne.s32 	%p28, %r8, 0;
	@%p28 bra 	$L__BB0_13;
	mul.lo.s32 	%r138, %r29, %r7;
	setp.gt.u32 	%p30, %r1, 5;
	selp.b32 	%r139, 80, 0, %p30;
	sub.s32 	%r268, %r139, %r138;
	bra.uni 	$L__BB0_14;
$L__BB0_13:
	mul.lo.s32 	%r133, %r29, %r7;
	setp.gt.u32 	%p29, %r1, 5;
	selp.b32 	%r134, 80, 0, %p29;
	sub.s32 	%r135, %r134, %r133;
	mul.lo.s32 	%r136, %r30, %r8;
	sub.s32 	%r137, %r9, %r136;
	min.s32 	%r268, %r135, %r137;
$L__BB0_14:
	cvt.rn.f32.s32 	%f12, %r268;
	st.shared.f32 	[%r10], %f12;
	sub.s32 	%r36, %r265, %r29;
	sub.s32 	%r37, %r266, %r30;
	setp.ne.s32 	%p31, %r36, 0;
	setp.eq.s32 	%p32, %r37, 0;
	or.pred  	%p33, %p31, %p32;
	@%p33 bra 	$L__BB0_16;
	setp.eq.s32 	%p44, %r7, 0;
	abs.s32 	%r147, %r37;
	div.s32 	%r148, %r37, %r147;
	setp.eq.s32 	%p45, %r8, %r148;
	and.pred  	%p136, %p44, %p45;
	bra.uni 	$L__BB0_20;
$L__BB0_16:
	setp.eq.s32 	%p34, %r36, 0;
	setp.ne.s32 	%p35, %r37, 0;
	or.pred  	%p36, %p34, %p35;
	@%p36 bra 	$L__BB0_18;
	setp.eq.s32 	%p42, %r8, 0;
	abs.s32 	%r145, %r36;
	div.s32 	%r146, %r36, %r145;
	setp.eq.s32 	%p43, %r7, %r146;
	and.pred  	%p136, %p42, %p43;
	bra.uni 	$L__BB0_20;
$L__BB0_18:
	setp.eq.s32 	%p37, %r36, 0;
	setp.eq.s32 	%p38, %r37, 0;
	or.pred  	%p39, %p37, %p38;
	@%p39 bra 	$L__BB0_23;
	abs.s32 	%r141, %r36;
	div.s32 	%r142, %r36, %r141;
	setp.eq.s32 	%p40, %r7, %r142;
	abs.s32 	%r143, %r37;
	div.s32 	%r144, %r37, %r143;
	setp.eq.s32 	%p41, %r8, %r144;
	and.pred  	%p136, %p40, %p41;
$L__BB0_20:
	not.pred 	%p46, %p136;
	@%p46 bra 	$L__BB0_23;
	ld.shared.f32 	%f13, [%r10+4];
	abs.f32 	%f14, %f13;
	abs.s32 	%r149, %r36;
	abs.s32 	%r150, %r37;
	add.s32 	%r151, %r150, %r149;
	cvt.rn.f32.s32 	%f15, %r151;
	div.rn.f32 	%f2, %f15, %f1;
	setp.leu.f32 	%p47, %f14, %f2;
	@%p47 bra 	$L__BB0_23;
	st.shared.f32 	[%r10+4], %f2;
$L__BB0_23:
	and.b32  	%r38, %r31, 127;
	setp.eq.s32 	%p48, %r38, 0;
	@%p48 bra 	$L__BB0_56;
	setp.eq.s32 	%p49, %r38, 1;
	@%p49 bra 	$L__BB0_45;
	cvt.u16.u32 	%rs7, %r31;
	shr.u16 	%rs8, %rs7, 1;
	and.b16  	%rs9, %rs8, 63;
	mul.wide.u16 	%r153, %rs9, 2;
	neg.s32 	%r269, %r153;
$L__BB0_26:
	mul.wide.u32 	%rd15, %r288, 8;
	add.s64 	%rd16, %rd1, %rd15;
	ld.local.v2.u32 	{%r154, %r155}, [%rd16];
	sub.s32 	%r45, %r154, %r29;
	sub.s32 	%r46, %r155, %r30;
	setp.ne.s32 	%p50, %r45, 0;
	setp.eq.s32 	%p51, %r46, 0;
	or.pred  	%p52, %p50, %p51;
	@%p52 bra 	$L__BB0_28;
	setp.eq.s32 	%p63, %r7, 0;
	abs.s32 	%r162, %r46;
	div.s32 	%r163, %r46, %r162;
	setp.eq.s32 	%p64, %r8, %r163;
	and.pred  	%p137, %p63, %p64;
	bra.uni 	$L__BB0_32;
$L__BB0_28:
	setp.eq.s32 	%p53, %r45, 0;
	setp.ne.s32 	%p54, %r46, 0;
	or.pred  	%p55, %p53, %p54;
	@%p55 bra 	$L__BB0_30;
	setp.eq.s32 	%p61, %r8, 0;
	abs.s32 	%r160, %r45;
	div.s32 	%r161, %r45, %r160;
	setp.eq.s32 	%p62, %r7, %r161;
	and.pred  	%p137, %p61, %p62;
	bra.uni 	$L__BB0_32;
$L__BB0_30:
	or.pred  	%p58, %p53, %p51;
	@%p58 bra 	$L__BB0_35;
	abs.s32 	%r156, %r45;
	div.s32 	%r157, %r45, %r156;
	setp.eq.s32 	%p59, %r7, %r157;
	abs.s32 	%r158, %r46;
	div.s32 	%r159, %r46, %r158;
	setp.eq.s32 	%p60, %r8, %r159;
	and.pred  	%p137, %p59, %p60;
$L__BB0_32:
	not.pred 	%p65, %p137;
	@%p65 bra 	$L__BB0_35;
	ld.shared.f32 	%f16, [%r10+8];
	abs.f32 	%f17, %f16;
	abs.s32 	%r164, %r45;
	abs.s32 	%r165, %r46;
	add.s32 	%r166, %r165, %r164;
	cvt.rn.f32.s32 	%f18, %r166;
	div.rn.f32 	%f3, %f18, %f1;
	setp.leu.f32 	%p66, %f17, %f3;
	@%p66 bra 	$L__BB0_35;
	st.shared.f32 	[%r10+8], %f3;
$L__BB0_35:
	mul.wide.u32 	%rd17, %r289, 8;
	add.s64 	%rd18, %rd1, %rd17;
	st.local.v2.u32 	[%rd18], {%r154, %r155};
	shl.b32 	%r167, %r288, 3;
	add.s32 	%r168, %r167, 8;
	cvt.u64.u32 	%rd19, %r168;
	and.b64  	%rd20, %rd19, 1016;
	add.s64 	%rd21, %rd1, %rd20;
	ld.local.v2.u32 	{%r169, %r170}, [%rd21];
	add.s32 	%r171, %r288, 2;
	and.b32  	%r288, %r171, 127;
	sub.s32 	%r50, %r169, %r29;
	sub.s32 	%r51, %r170, %r30;
	setp.eq.s32 	%p67, %r50, 0;
	setp.ne.s32 	%p68, %r51, 0;
	and.pred  	%p69, %p67, %p68;
	@%p69 bra 	$L__BB0_40;
	setp.ne.s32 	%p70, %r50, 0;
	setp.eq.s32 	%p71, %r51, 0;
	and.pred  	%p72, %p70, %p71;
	@%p72 bra 	$L__BB0_39;
	or.pred  	%p75, %p67, %p71;
	@%p75 bra 	$L__BB0_44;
	abs.s32 	%r172, %r50;
	div.s32 	%r173, %r50, %r172;
	setp.eq.s32 	%p76, %r7, %r173;
	abs.s32 	%r174, %r51;
	div.s32 	%r175, %r51, %r174;
	setp.eq.s32 	%p77, %r8, %r175;
	and.pred  	%p138, %p76, %p77;
	bra.uni 	$L__BB0_41;
$L__BB0_39:
	setp.eq.s32 	%p78, %r8, 0;
	abs.s32 	%r176, %r50;
	div.s32 	%r177, %r50, %r176;
	setp.eq.s32 	%p79, %r7, %r177;
	and.pred  	%p138, %p78, %p79;
	bra.uni 	$L__BB0_41;
$L__BB0_40:
	setp.eq.s32 	%p80, %r7, 0;
	abs.s32 	%r178, %r51;
	div.s32 	%r179, %r51, %r178;
	setp.eq.s32 	%p81, %r8, %r179;
	and.pred  	%p138, %p80, %p81;
$L__BB0_41:
	not.pred 	%p82, %p138;
	@%p82 bra 	$L__BB0_44;
	ld.shared.f32 	%f19, [%r10+8];
	abs.f32 	%f20, %f19;
	abs.s32 	%r180, %r50;
	abs.s32 	%r181, %r51;
	add.s32 	%r182, %r181, %r180;
	cvt.rn.f32.s32 	%f21, %r182;
	div.rn.f32 	%f4, %f21, %f1;
	setp.leu.f32 	%p83, %f20, %f4;
	@%p83 bra 	$L__BB0_44;
	st.shared.f32 	[%r10+8], %f4;
$L__BB0_44:
	shl.b32 	%r183, %r289, 3;
	add.s32 	%r184, %r183, 8;
	cvt.u64.u32 	%rd22, %r184;
	and.b64  	%rd23, %rd22, 1016;
	add.s64 	%rd24, %rd1, %rd23;
	st.local.v2.u32 	[%rd24], {%r169, %r170};
	add.s32 	%r185, %r289, 2;
	and.b32  	%r289, %r185, 127;
	add.s32 	%r269, %r269, 2;
	setp.ne.s32 	%p84, %r269, 0;
	@%p84 bra 	$L__BB0_26;
$L__BB0_45:
	and.b32  	%r186, %r31, 1;
	setp.eq.b32 	%p85, %r186, 1;
	not.pred 	%p86, %p85;
	@%p86 bra 	$L__BB0_56;
	mul.wide.u32 	%rd25, %r288, 8;
	add.s64 	%rd26, %rd1, %rd25;
	ld.local.v2.u32 	{%r187, %r188}, [%rd26];
	add.s32 	%r60, %r288, 1;
	sub.s32 	%r61, %r187, %r29;
	sub.s32 	%r62, %r188, %r30;
	setp.eq.s32 	%p87, %r61, 0;
	setp.ne.s32 	%p88, %r62, 0;
	and.pred  	%p89, %p87, %p88;
	@%p89 bra 	$L__BB0_51;
	setp.ne.s32 	%p90, %r61, 0;
	setp.eq.s32 	%p91, %r62, 0;
	and.pred  	%p92, %p90, %p91;
	@%p92 bra 	$L__BB0_50;
	or.pred  	%p95, %p87, %p91;
	@%p95 bra 	$L__BB0_55;
	abs.s32 	%r189, %r61;
	div.s32 	%r190, %r61, %r189;
	setp.eq.s32 	%p96, %r7, %r190;
	abs.s32 	%r191, %r62;
	div.s32 	%r192, %r62, %r191;
	setp.eq.s32 	%p97, %r8, %r192;
	and.pred  	%p139, %p96, %p97;
	bra.uni 	$L__BB0_52;
$L__BB0_50:
	setp.eq.s32 	%p98, %r8, 0;
	abs.s32 	%r193, %r61;
	div.s32 	%r194, %r61, %r193;
	setp.eq.s32 	%p99, %r7, %r194;
	and.pred  	%p139, %p98, %p99;
	bra.uni 	$L__BB0_52;
$L__BB0_51:
	setp.eq.s32 	%p100, %r7, 0;
	abs.s32 	%r195, %r62;
	div.s32 	%r196, %r62, %r195;
	setp.eq.s32 	%p101, %r8, %r196;
	and.pred  	%p139, %p100, %p101;
$L__BB0_52:
	not.pred 	%p102, %p139;
	@%p102 bra 	$L__BB0_55;
	ld.shared.f32 	%f22, [%r10+8];
	abs.f32 	%f23, %f22;
	abs.s32 	%r197, %r61;
	abs.s32 	%r198, %r62;
	add.s32 	%r199, %r198, %r197;
	cvt.rn.f32.s32 	%f24, %r199;
	div.rn.f32 	%f5, %f24, %f1;
	setp.leu.f32 	%p103, %f23, %f5;
	@%p103 bra 	$L__BB0_55;
	st.shared.f32 	[%r10+8], %f5;
$L__BB0_55:
	mul.wide.u32 	%rd27, %r289, 8;
	add.s64 	%rd28, %rd1, %rd27;
	st.local.v2.u32 	[%rd28], {%r187, %r188};
	add.s32 	%r200, %r289, 1;
	and.b32  	%r289, %r200, 127;
	and.b32  	%r288, %r60, 127;
$L__BB0_56:
	setp.gt.u32 	%p104, %r1, 15;
	bar.sync 	0;
	@%p104 bra 	$L__BB0_58;
	ld.shared.f32 	%f25, [%r11+-1536];
	ld.shared.f32 	%f26, [_ZZ8evaluatePfPiS0_iE4dist];
	fma.rn.f32 	%f27, %f25, %f26, 0f00000000;
	ld.shared.f32 	%f28, [%r11+-1472];
	ld.shared.f32 	%f29, [_ZZ8evaluatePfPiS0_iE4dist+4];
	fma.rn.f32 	%f30, %f28, %f29, %f27;
	ld.shared.f32 	%f31, [%r11+-1408];
	ld.shared.f32 	%f32, [_ZZ8evaluatePfPiS0_iE4dist+8];
	fma.rn.f32 	%f33, %f31, %f32, %f30;
	ld.shared.f32 	%f34, [%r11+-1344];
	ld.shared.f32 	%f35, [_ZZ8evaluatePfPiS0_iE4dist+12];
	fma.rn.f32 	%f36, %f34, %f35, %f33;
	ld.shared.f32 	%f37, [%r11+-1280];
	ld.shared.f32 	%f38, [_ZZ8evaluatePfPiS0_iE4dist+16];
	fma.rn.f32 	%f39, %f37, %f38, %f36;
	ld.shared.f32 	%f40, [%r11+-1216];
	ld.shared.f32 	%f41, [_ZZ8evaluatePfPiS0_iE4dist+20];
	fma.rn.f32 	%f42, %f40, %f41, %f39;
	ld.shared.f32 	%f43, [%r11+-1152];
	ld.shared.f32 	%f44, [_ZZ8evaluatePfPiS0_iE4dist+24];
	fma.rn.f32 	%f45, %f43, %f44, %f42;
	ld.shared.f32 	%f46, [%r11+-1088];
	ld.shared.f32 	%f47, [_ZZ8evaluatePfPiS0_iE4dist+28];
	fma.rn.f32 	%f48, %f46, %f47, %f45;
	ld.shared.f32 	%f49, [%r11+-1024];
	ld.shared.f32 	%f50, [_ZZ8evaluatePfPiS0_iE4dist+32];
	fma.rn.f32 	%f51, %f49, %f50, %f48;
	ld.shared.f32 	%f52, [%r11+-960];
	ld.shared.f32 	%f53, [_ZZ8evaluatePfPiS0_iE4dist+36];
	fma.rn.f32 	%f54, %f52, %f53, %f51;
	ld.shared.f32 	%f55, [%r11+-896];
	ld.shared.f32 	%f56, [_ZZ8evaluatePfPiS0_iE4dist+40];
	fma.rn.f32 	%f57, %f55, %f56, %f54;
	ld.shared.f32 	%f58, [%r11+-832];
	ld.shared.f32 	%f59, [_ZZ8evaluatePfPiS0_iE4dist+44];
	fma.rn.f32 	%f60, %f58, %f59, %f57;
	ld.shared.f32 	%f61, [%r11+-768];
	ld.shared.f32 	%f62, [_ZZ8evaluatePfPiS0_iE4dist+48];
	fma.rn.f32 	%f63, %f61, %f62, %f60;
	ld.shared.f32 	%f64, [%r11+-704];
	ld.shared.f32 	%f65, [_ZZ8evaluatePfPiS0_iE4dist+52];
	fma.rn.f32 	%f66, %f64, %f65, %f63;
	ld.shared.f32 	%f67, [%r11+-640];
	ld.shared.f32 	%f68, [_ZZ8evaluatePfPiS0_iE4dist+56];
	fma.rn.f32 	%f69, %f67, %f68, %f66;
	ld.shared.f32 	%f70, [%r11+-576];
	ld.shared.f32 	%f71, [_ZZ8evaluatePfPiS0_iE4dist+60];
	fma.rn.f32 	%f72, %f70, %f71, %f69;
	ld.shared.f32 	%f73, [%r11+-512];
	ld.shared.f32 	%f74, [_ZZ8evaluatePfPiS0_iE4dist+64];
	fma.rn.f32 	%f75, %f73, %f74, %f72;
	ld.shared.f32 	%f76, [%r11+-448];
	ld.shared.f32 	%f77, [_ZZ8evaluatePfPiS0_iE4dist+68];
	fma.rn.f32 	%f78, %f76, %f77, %f75;
	ld.shared.f32 	%f79, [%r11+-384];
	ld.shared.f32 	%f80, [_ZZ8evaluatePfPiS0_iE4dist+72];
	fma.rn.f32 	%f81, %f79, %f80, %f78;
	ld.shared.f32 	%f82, [%r11+-320];
	ld.shared.f32 	%f83, [_ZZ8evaluatePfPiS0_iE4dist+76];
	fma.rn.f32 	%f84, %f82, %f83, %f81;
	ld.shared.f32 	%f85, [%r11+-256];
	ld.shared.f32 	%f86, [_ZZ8evaluatePfPiS0_iE4dist+80];
	fma.rn.f32 	%f87, %f85, %f86, %f84;
	ld.shared.f32 	%f88, [%r11+-192];
	ld.shared.f32 	%f89, [_ZZ8evaluatePfPiS0_iE4dist+84];
	fma.rn.f32 	%f90, %f88, %f89, %f87;
	ld.shared.f32 	%f91, [%r11+-128];
	ld.shared.f32 	%f92, [_ZZ8evaluatePfPiS0_iE4dist+88];
	fma.rn.f32 	%f93, %f91, %f92, %f90;
	ld.shared.f32 	%f94, [%r11+-64];
	ld.shared.f32 	%f95, [_ZZ8evaluatePfPiS0_iE4dist+92];
	fma.rn.f32 	%f96, %f94, %f95, %f93;
	ld.shared.f32 	%f97, [%r11];
	add.f32 	%f98, %f96, %f97;
	fma.rn.f32 	%f99, %f98, 0fBBBB989D, 0f3F000000;
	cvt.sat.f32.f32 	%f100, %f99;
	mov.f32 	%f101, 0f4B400001;
	mov.f32 	%f102, 0f437C0000;
	fma.rm.f32 	%f103, %f100, %f102, %f101;
	add.f32 	%f104, %f103, 0fCB40007F;
	neg.f32 	%f105, %f104;
	fma.rn.f32 	%f106, %f98, 0fBFB8AA3B, %f105;
	fma.rn.f32 	%f107, %f98, 0fB2A57060, %f106;
	mov.b32 	%r201, %f103;
	shl.b32 	%r202, %r201, 23;
	mov.b32 	%f108, %r202;
	ex2.approx.ftz.f32 	%f109, %f107;
	mul.f32 	%f110, %f109, %f108;
	cvt.f64.f32 	%fd1, %f110;
	add.f64 	%fd2, %fd1, 0d3FF0000000000000;
	rcp.rn.f64 	%fd3, %fd2;
	cvt.rn.f32.f64 	%f111, %fd3;
	shl.b32 	%r203, %r1, 2;
	mov.u32 	%r204, _ZZ8evaluatePfPiS0_iE7output1;
	add.s32 	%r205, %r204, %r203;
	st.shared.f32 	[%r205], %f111;
$L__BB0_58:
	setp.gt.u32 	%p105, %r1, 3;
	bar.sync 	0;
	@%p105 bra 	$L__BB0_60;
	ld.shared.f32 	%f112, [%r11+64];
	ld.shared.f32 	%f113, [_ZZ8evaluatePfPiS0_iE7output1];
	fma.rn.f32 	%f114, %f112, %f113, 0f00000000;
	ld.shared.f32 	%f115, [%r11+80];
	ld.shared.f32 	%f116, [_ZZ8evaluatePfPiS0_iE7output1+4];
	fma.rn.f32 	%f117, %f115, %f116, %f114;
	ld.shared.f32 	%f118, [%r11+96];
	ld.shared.f32 	%f119, [_ZZ8evaluatePfPiS0_iE7output1+8];
	fma.rn.f32 	%f120, %f118, %f119, %f117;
	ld.shared.f32 	%f121, [%r11+112];
	ld.shared.f32 	%f122, [_ZZ8evaluatePfPiS0_iE7output1+12];
	fma.rn.f32 	%f123, %f121, %f122, %f120;
	ld.shared.f32 	%f124, [%r11+128];
	ld.shared.f32 	%f125, [_ZZ8evaluatePfPiS0_iE7output1+16];
	fma.rn.f32 	%f126, %f124, %f125, %f123;
	ld.shared.f32 	%f127, [%r11+144];
	ld.shared.f32 	%f128, [_ZZ8evaluatePfPiS0_iE7output1+20];
	fma.rn.f32 	%f129, %f127, %f128, %f126;
	ld.shared.f32 	%f130, [%r11+160];
	ld.shared.f32 	%f131, [_ZZ8evaluatePfPiS0_iE7output1+24];
	fma.rn.f32 	%f132, %f130, %f131, %f129;
	ld.shared.f32 	%f133, [%r11+176];
	ld.shared.f32 	%f134, [_ZZ8evaluatePfPiS0_iE7output1+28];
	fma.rn.f32 	%f135, %f133, %f134, %f132;
	ld.shared.f32 	%f136, [%r11+192];
	ld.shared.f32 	%f137, [_ZZ8evaluatePfPiS0_iE7output1+32];
	fma.rn.f32 	%f138, %f136, %f137, %f135;
	ld.shared.f32 	%f139, [%r11+208];
	ld.shared.f32 	%f140, [_ZZ8evaluatePfPiS0_iE7output1+36];
	fma.rn.f32 	%f141, %f139, %f140, %f138;
	ld.shared.f32 	%f142, [%r11+224];
	ld.shared.f32 	%f143, [_ZZ8evaluatePfPiS0_iE7output1+40];
	fma.rn.f32 	%f144, %f142, %f143, %f141;
	ld.shared.f32 	%f145, [%r11+240];
	ld.shared.f32 	%f146, [_ZZ8evaluatePfPiS0_iE7output1+44];
	fma.rn.f32 	%f147, %f145, %f146, %f144;
	ld.shared.f32 	%f148, [%r11+256];
	ld.shared.f32 	%f149, [_ZZ8evaluatePfPiS0_iE7output1+48];
	fma.rn.f32 	%f150, %f148, %f149, %f147;
	ld.shared.f32 	%f151, [%r11+272];
	ld.shared.f32 	%f152, [_ZZ8evaluatePfPiS0_iE7output1+52];
	fma.rn.f32 	%f153, %f151, %f152, %f150;
	ld.shared.f32 	%f154, [%r11+288];
	ld.shared.f32 	%f155, [_ZZ8evaluatePfPiS0_iE7output1+56];
	fma.rn.f32 	%f156, %f154, %f155, %f153;
	ld.shared.f32 	%f157, [%r11+304];
	ld.shared.f32 	%f158, [_ZZ8evaluatePfPiS0_iE7output1+60];
	fma.rn.f32 	%f159, %f157, %f158, %f156;
	ld.shared.f32 	%f160, [%r11+320];
	add.f32 	%f161, %f159, %f160;
	fma.rn.f32 	%f162, %f161, 0fBBBB989D, 0f3F000000;
	cvt.sat.f32.f32 	%f163, %f162;
	mov.f32 	%f164, 0f4B400001;
	mov.f32 	%f165, 0f437C0000;
	fma.rm.f32 	%f166, %f163, %f165, %f164;
	add.f32 	%f167, %f166, 0fCB40007F;
	neg.f32 	%f168, %f167;
	fma.rn.f32 	%f169, %f161, 0fBFB8AA3B, %f168;
	fma.rn.f32 	%f170, %f161, 0fB2A57060, %f169;
	mov.b32 	%r206, %f166;
	shl.b32 	%r207, %r206, 23;
	mov.b32 	%f171, %r207;
	ex2.approx.ftz.f32 	%f172, %f170;
	mul.f32 	%f173, %f172, %f171;
	cvt.f64.f32 	%fd4, %f173;
	add.f64 	%fd5, %fd4, 0d3FF0000000000000;
	rcp.rn.f64 	%fd6, %fd5;
	cvt.rn.f32.f64 	%f174, %fd6;
	shl.b32 	%r208, %r1, 2;
	mov.u32 	%r209, _ZZ8evaluatePfPiS0_iE7output2;
	add.s32 	%r210, %r209, %r208;
	st.shared.f32 	[%r210], %f174;
$L__BB0_60:
	setp.ne.s32 	%p106, %r1, 0;
	bar.sync 	0;
	@%p106 bra 	$L__BB0_67;
	ld.shared.f32 	%f177, [_ZZ8evaluatePfPiS0_iE7output2];
	mov.b32 	%r211, 0;
	st.shared.u32 	[_ZZ8evaluatePfPiS0_iE3com], %r211;
	ld.shared.f32 	%f7, [_ZZ8evaluatePfPiS0_iE7output2+4];
	setp.leu.f32 	%p107, %f7, %f177;
	@%p107 bra 	$L__BB0_63;
	mov.b32 	%r212, 1;
	st.shared.u32 	[_ZZ8evaluatePfPiS0_iE3com], %r212;
	mov.f32 	%f177, %f7;
$L__BB0_63:
	ld.shared.f32 	%f9, [_ZZ8evaluatePfPiS0_iE7output2+8];
	setp.leu.f32 	%p108, %f9, %f177;
	@%p108 bra 	$L__BB0_65;
	mov.b32 	%r213, 2;
	st.shared.u32 	[_ZZ8evaluatePfPiS0_iE3com], %r213;
	mov.f32 	%f177, %f9;
$L__BB0_65:
	ld.shared.f32 	%f175, [_ZZ8evaluatePfPiS0_iE7output2+12];
	setp.leu.f32 	%p109, %f175, %f177;
	@%p109 bra 	$L__BB0_67;
	mov.b32 	%r214, 3;
	st.shared.u32 	[_ZZ8evaluatePfPiS0_iE3com], %r214;
$L__BB0_67:
	bar.sync 	0;
	ld.shared.u32 	%r67, [_ZZ8evaluatePfPiS0_iE3com];
	setp.eq.s32 	%p110, %r67, 2;
	@%p110 bra 	$L__BB0_75;
	setp.ne.s32 	%p111, %r67, 1;
	@%p111 bra 	$L__BB0_81;
	mov.b32 	%r229, 4;
	mov.b32 	%r279, 0;
	mov.b32 	%r278, -1;
	setp.gt.s32 	%p115, %r281, 2;
	@%p115 bra 	$L__BB0_73;
	setp.eq.s32 	%p117, %r281, 1;
	mov.u32 	%r280, %r281;
	mov.u32 	%r281, %r229;
	@%p117 bra 	$L__BB0_82;
	mov.b32 	%r281, 3;
	mov.b32 	%r278, 1;
	mov.u32 	%r280, %r278;
	bra.uni 	$L__BB0_82;
$L__BB0_72:
	mov.b32 	%r280, 1;
	mov.b32 	%r279, -1;
	mov.b32 	%r278, 0;
	mov.u32 	%r281, %r280;
	bra.uni 	$L__BB0_82;
$L__BB0_73:
	setp.eq.s32 	%p116, %r281, 3;
	@%p116 bra 	$L__BB0_72;
	mov.b32 	%r281, 2;
	mov.b32 	%r279, 1;
	mov.b32 	%r278, 0;
	mov.u32 	%r280, %r279;
	bra.uni 	$L__BB0_82;
$L__BB0_75:
	mov.b32 	%r216, 3;
	mov.b32 	%r279, 0;
	setp.gt.s32 	%p112, %r281, 2;
	@%p112 bra 	$L__BB0_79;
	setp.eq.s32 	%p114, %r281, 1;
	mov.u32 	%r278, %r281;
	mov.u32 	%r280, %r281;
	mov.u32 	%r281, %r216;
	@%p114 bra 	$L__BB0_82;
	mov.b32 	%r281, 4;
	mov.b32 	%r280, 1;
	mov.b32 	%r278, -1;
	bra.uni 	$L__BB0_82;
$L__BB0_78:
	mov.b32 	%r281, 2;
	mov.b32 	%r279, 1;
	mov.b32 	%r278, 0;
	mov.u32 	%r280, %r279;
	bra.uni 	$L__BB0_82;
$L__BB0_79:
	setp.eq.s32 	%p113, %r281, 3;
	@%p113 bra 	$L__BB0_78;
	mov.b32 	%r280, 1;
	mov.b32 	%r279, -1;
	mov.b32 	%r278, 0;
	mov.u32 	%r281, %r280;
	bra.uni 	$L__BB0_82;
$L__BB0_81:
	setp.ne.s32 	%p118, %r67, 3;
	selp.u32 	%r280, 1, 0, %p118;
$L__BB0_82:
	add.s32 	%r73, %r278, %r29;
	add.s32 	%r74, %r279, %r30;
	mul.wide.u32 	%rd29, %r289, 8;
	add.s64 	%rd30, %rd1, %rd29;
	st.local.v2.u32 	[%rd30], {%r73, %r74};
	setp.eq.s32 	%p119, %r73, %r265;
	setp.eq.s32 	%p120, %r74, %r266;
	and.pred  	%p121, %p119, %p120;
	@%p121 bra 	$L__BB0_84;
	add.s32 	%r241, %r288, 1;
	and.b32  	%r288, %r241, 127;
	mov.b32 	%r258, 0;
	mov.u32 	%r284, %r262;
	bra.uni 	$L__BB0_85;
$L__BB0_84:
	add.s32 	%r260, %r260, 1;
	add.s32 	%r284, %r262, 160;
	mov.b32 	%r258, 1;
$L__BB0_85:
	add.s32 	%r242, %r289, 1;
	max.u32 	%r243, %r73, %r74;
	setp.gt.u32 	%p122, %r243, 79;
	selp.b32 	%r82, 0, %r280, %p122;
	sub.s32 	%r244, %r242, %r288;
	and.b32  	%r83, %r244, 127;
	and.b32  	%r289, %r242, 127;
	setp.eq.s32 	%p123, %r83, 0;
	mov.u32 	%r290, %r82;
	@%p123 bra 	$L__BB0_89;
	mov.b32 	%r287, 0;
$L__BB0_87:
	mul.wide.u32 	%rd31, %r288, 8;
	add.s64 	%rd32, %rd1, %rd31;
	ld.local.v2.u32 	{%r247, %r248}, [%rd32];
	add.s32 	%r249, %r288, 1;
	and.b32  	%r288, %r249, 127;
	add.s32 	%r250, %r83, -1;
	setp.lt.s32 	%p124, %r287, %r250;
	setp.eq.s32 	%p125, %r247, %r73;
	setp.eq.s32 	%p126, %r248, %r74;
	and.pred  	%p127, %p125, %p126;
	and.pred  	%p128, %p127, %p124;
	mov.b32 	%r290, 0;
	@%p128 bra 	$L__BB0_89;
	mul.wide.u32 	%rd33, %r289, 8;
	add.s64 	%rd34, %rd1, %rd33;
	st.local.v2.u32 	[%rd34], {%r247, %r248};
	add.s32 	%r251, %r289, 1;
	add.s32 	%r287, %r287, 1;
	and.b32  	%r289, %r251, 127;
	setp.ne.s32 	%p129, %r287, %r83;
	mov.u32 	%r290, %r82;
	@%p129 bra 	$L__BB0_87;
$L__BB0_89:
	add.s32 	%r262, %r284, -1;
	setp.ne.s32 	%p130, %r290, 0;
	setp.gt.s32 	%p131, %r284, 0;
	and.pred  	%p132, %p130, %p131;
	setp.lt.s32 	%p133, %r267, 256;
	and.pred  	%p134, %p132, %p133;
	@%p134 bra 	$L__BB0_4;
	setp.ne.s32 	%p135, %r1, 0;
	bar.sync 	0;
	@%p135 bra 	$L__BB0_92;
	ld.param.u64 	%rd39, [_Z8evaluatePfPiS0_i_param_2];
	mov.u32 	%r252, %ctaid.x;
	cvta.to.global.u64 	%rd35, %rd39;
	mul.wide.u32 	%rd36, %r252, 4;
	add.s64 	%rd37, %rd35, %rd36;
	st.global.u32 	[%rd37], %r260;
$L__BB0_92:
	ret;

}
	// .globl	_Z9selectionPfS_Pi
.visible .entry _Z9selectionPfS_Pi(
	.param .u64 .ptr .align 1 _Z9selectionPfS_Pi_param_0,
	.param .u64 .ptr .align 1 _Z9selectionPfS_Pi_param_1,
	.param .u64 .ptr .align 1 _Z9selectionPfS_Pi_param_2
)
{
	.reg .b32 	%r<7>;
	.reg .b32 	%f<2>;
	.reg .b64 	%rd<13>;

	ld.param.u64 	%rd1, [_Z9selectionPfS_Pi_param_0];
	ld.param.u64 	%rd2, [_Z9selectionPfS_Pi_param_1];
	ld.param.u64 	%rd3, [_Z9selectionPfS_Pi_param_2];
	cvta.to.global.u64 	%rd4, %rd2;
	cvta.to.global.u64 	%rd5, %rd1;
	cvta.to.global.u64 	%rd6, %rd3;
	mov.u32 	%r1, %ctaid.x;
	mul.wide.u32 	%rd7, %r1, 4;
	add.s64 	%rd8, %rd6, %rd7;
	ld.global.u32 	%r2, [%rd8];
	mov.u32 	%r3, %ntid.x;
	mov.u32 	%r4, %tid.x;
	mad.lo.s32 	%r5, %r2, %r3, %r4;
	mul.wide.u32 	%rd9, %r5, 4;
	add.s64 	%rd10, %rd5, %rd9;
	ld.global.f32 	%f1, [%rd10];
	mad.lo.s32 	%r6, %r1, %r3, %r4;
	mul.wide.u32 	%rd11, %r6, 4;
	add.s64 	%rd12, %rd4, %rd11;
	st.global.f32 	[%rd12], %f1;
	ret;

}
	// .globl	_Z9crossoverPjS_Pfi
.visible .entry _Z9crossoverPjS_Pfi(
	.param .u64 .ptr .align 1 _Z9crossoverPjS_Pfi_param_0,
	.param .u64 .ptr .align 1 _Z9crossoverPjS_Pfi_param_1,
	.param .u64 .ptr .align 1 _Z9crossoverPjS_Pfi_param_2,
	.param .u32 _Z9crossoverPjS_Pfi_param_3
)
{
	.reg .pred 	%p<2>;
	.reg .b32 	%r<13>;
	.reg .b32 	%f<2>;
	.reg .b64 	%rd<18>;

	ld.param.u64 	%rd1, [_Z9crossoverPjS_Pfi_param_0];
	ld.param.u64 	%rd2, [_Z9crossoverPjS_Pfi_param_1];
	ld.param.u64 	%rd3, [_Z9crossoverPjS_Pfi_param_2];
	ld.param.u32 	%r1, [_Z9crossoverPjS_Pfi_param_3];
	cvta.to.global.u64 	%rd4, %rd2;
	mov.u32 	%r2, %ctaid.x;
	mov.u32 	%r3, %tid.x;
	cvt.u64.u32 	%rd5, %r2;
	mul.wide.u32 	%rd6, %r2, 4;
	add.s64 	%rd7, %rd4, %rd6;
	ld.global.u32 	%r4, [%rd7];
	mov.u32 	%r5, %ntid.x;
	rem.u32 	%r6, %r4, %r5;
	setp.gt.u32 	%p1, %r3, %r6;
	add.s32 	%r7, %r5, %r2;
	cvt.u64.u32 	%rd8, %r7;
	selp.b64 	%rd9, %rd8, %rd5, %p1;
	cvta.to.global.u64 	%rd10, %rd1;
	cvta.to.global.u64 	%rd11, %rd3;
	shl.b64 	%rd12, %rd9, 2;
	add.s64 	%rd13, %rd10, %rd12;
	ld.global.u32 	%r8, [%rd13];
	rem.u32 	%r9, %r8, %r1;
	mad.lo.s32 	%r10, %r9, %r5, %r3;
	mul.wide.u32 	%rd14, %r10, 4;
	add.s64 	%rd15, %rd11, %rd14;
	ld.global.f32 	%f1, [%rd15];
	add.s32 	%r11, %r1, %r2;
	mad.lo.s32 	%r12, %r11, %r5, %r3;
	mul.wide.u32 	%rd16, %r12, 4;
	add.s64 	%rd17, %rd11, %rd16;
	st.global.f32 	[%rd17], %f1;
	ret;

}
	// .globl	_Z6mutatePfS_S_f
.visible .entry _Z6mutatePfS_S_f(
	.param .u64 .ptr .align 1 _Z6mutatePfS_S_f_param_0,
	.param .u64 .ptr .align 1 _Z6mutatePfS_S_f_param_1,
	.param .u64 .ptr .align 1 _Z6mutatePfS_S_f_param_2,
	.param .f32 _Z6mutatePfS_S_f_param_3
)
{
	.reg .pred 	%p<2>;
	.reg .b32 	%r<5>;
	.reg .b32 	%f<10>;
	.reg .b64 	%rd<12>;
	.reg .b64 	%fd<5>;

	ld.param.u64 	%rd3, [_Z6mutatePfS_S_f_param_0];
	ld.param.u64 	%rd2, [_Z6mutatePfS_S_f_param_1];
	ld.param.u64 	%rd4, [_Z6mutatePfS_S_f_param_2];
	ld.param.f32 	%f4, [_Z6mutatePfS_S_f_param_3];
	cvta.to.global.u64 	%rd5, %rd3;
	cvta.to.global.u64 	%rd6, %rd4;
	mov.u32 	%r2, %ctaid.x;
	mov.u32 	%r3, %ntid.x;
	mov.u32 	%r4, %tid.x;
	mad.lo.s32 	%r1, %r2, %r3, %r4;
	mul.wide.s32 	%rd7, %r1, 4;
	add.s64 	%rd1, %rd6, %rd7;
	ld.global.f32 	%f9, [%rd1];
	add.s64 	%rd8, %rd5, %rd7;
	ld.global.f32 	%f5, [%rd8];
	setp.geu.f32 	%p1, %f5, %f4;
	@%p1 bra 	$L__BB3_2;
	cvta.to.global.u64 	%rd9, %rd2;
	add.s64 	%rd11, %rd9, %rd7;
	ld.global.f32 	%f6, [%rd11];
	cvt.f64.f32 	%fd1, %f6;
	div.rn.f64 	%fd2, %fd1, 0d4014000000000000;
	cvt.f64.f32 	%fd3, %f9;
	add.f64 	%fd4, %fd2, %fd3;
	cvt.rn.f32.f64 	%f7, %fd4;
	max.f32 	%f8, %f7, 0fBF800000;
	min.f32 	%f9, %f8, 0f3F800000;
$L__BB3_2:
	st.global.f32 	[%rd1], %f9;
	ret;

}
	// .globl	_Z5scalePfff
.visible .entry _Z5scalePfff(
	.param .u64 .ptr .align 1 _Z5scalePfff_param_0,
	.param .f32 _Z5scalePfff_param_1,
	.param .f32 _Z5scalePfff_param_2
)
{
	.reg .b32 	%r<5>;
	.reg .b32 	%f<7>;
	.reg .b64 	%rd<5>;
	.reg .b64 	%fd<7>;

	ld.param.u64 	%rd1, [_Z5scalePfff_param_0];
	ld.param.f32 	%f1, [_Z5scalePfff_param_1];
	ld.param.f32 	%f2, [_Z5scalePfff_param_2];
	cvta.to.global.u64 	%rd2, %rd1;
	mov.u32 	%r1, %ctaid.x;
	mov.u32 	%r2, %ntid.x;
	mov.u32 	%r3, %tid.x;
	mad.lo.s32 	%r4, %r1, %r2, %r3;
	mul.wide.s32 	%rd3, %r4, 4;
	add.s64 	%rd4, %rd2, %rd3;
	ld.global.f32 	%f3, [%rd4];
	cvt.f64.f32 	%fd1, %f3;
	add.f64 	%fd2, %fd1, 0dBFE0000000000000;
	sub.f32 	%f4, %f2, %f1;
	cvt.f64.f32 	%fd3, %f4;
	mul.f64 	%fd4, %fd2, %fd3;
	add.f32 	%f5, %f1, %f2;
	cvt.f64.f32 	%fd5, %f5;
	fma.rn.f64 	%fd6, %fd5, 0d3FE0000000000000, %fd4;
	cvt.rn.f32.f64 	%f6, %fd6;
	st.global.f32 	[%rd4], %f6;
	ret;

}
	// .globl	_ZN3cub18CUB_300001_SM_10006detail11EmptyKernelIvEEvv
.visible .entry _ZN3cub18CUB_300001_SM_10006detail11EmptyKernelIvEEvv()
{


	ret;

}
	// .globl	_ZN3cub18CUB_300001_SM_10006detail8for_each13static_kernelINS2_12policy_hub_t12policy_500_tElN6thrust24THRUST_300001_SM_1000_NS8cuda_cub10__tabulate7functorINS7_10device_ptrIiEENS7_6system6detail7generic6detail22compute_sequence_valueIivEElEEEEvT0_T1_
.visible .entry _ZN3cub18CUB_300001_SM_10006detail8for_each13static_kernelINS2_12policy_hub_t12policy_500_tElN6thrust24THRUST_300001_SM_1000_NS8cuda_cub10__tabulate7functorINS7_10device_ptrIiEENS7_6system6detail7generic6detail22compute_sequence_valueIivEElEEEEvT0_T1_(
	.param .u64 _ZN3cub18CUB_300001_SM_10006detail8for_each13static_kernelINS2_12policy_hub_t12policy_500_tElN6thrust24THRUST_300001_SM_1000_NS8cuda_cub10__tabulate7functorINS7_10device_ptrIiEENS7_6system6detail7generic6detail22compute_sequence_valueIivEElEEEEvT0_T1__param_0,
	.param .align 8 .b8 _ZN3cub18CUB_300001_SM_10006detail8for_each13static_kernelINS2_12policy_hub_t12policy_500_tElN6thrust24THRUST_300001_SM_1000_NS8cuda_cub10__tabulate7functorINS7_10device_ptrIiEENS7_6system6detail7generic6detail22compute_sequence_valueIivEElEEEEvT0_T1__param_1[16]
)
.maxntid 256
{
	.reg .pred 	%p<4>;
	.reg .b32 	%r<18>;
	.reg .b64 	%rd<20>;

	ld.param.u64 	%rd7, [_ZN3cub18CUB_300001_SM_10006detail8for_each13static_kernelINS2_12policy_hub_t12policy_500_tElN6thrust24THRUST_300001_SM_1000_NS8cuda_cub10__tabulate7functorINS7_10device_ptrIiEENS7_6system6detail7generic6detail22compute_sequence_valueIivEElEEEEvT0_T1__param_1];
	ld.param.u64 	%rd8, [_ZN3cub18CUB_300001_SM_10006detail8for_each13static_kernelINS2_12policy_hub_t12policy_500_tElN6thrust24THRUST_300001_SM_1000_NS8cuda_cub10__tabulate7functorINS7_10device_ptrIiEENS7_6system6detail7generic6detail22compute_sequence_valueIivEElEEEEvT0_T1__param_0];
	ld.param.v2.u32 	{%r3, %r4}, [_ZN3cub18CUB_300001_SM_10006detail8for_each13static_kernelINS2_12policy_hub_t12policy_500_tElN6thrust24THRUST_300001_SM_1000_NS8cuda_cub10__tabulate7functorINS7_10device_ptrIiEENS7_6system6detail7generic6detail22compute_sequence_valueIivEElEEEEvT0_T1__param_1+8];
	mov.u32 	%r5, %ctaid.x;
	mul.wide.u32 	%rd1, %r5, 512;
	sub.s64 	%rd2, %rd8, %rd1;
	setp.lt.s64 	%p1, %rd2, 512;
	@%p1 bra 	$L__BB6_2;
	mov.u32 	%r13, %tid.x;
	cvta.to.global.u64 	%rd15, %rd7;
	cvt.u64.u32 	%rd16, %r13;
	add.s64 	%rd17, %rd1, %rd16;
	cvt.u32.u64 	%r14, %rd17;
	mad.lo.s32 	%r15, %r4, %r14, %r3;
	shl.b64 	%rd18, %rd17, 2;
	add.s64 	%rd19, %rd15, %rd18;
	st.global.u32 	[%rd19], %r15;
	add.s32 	%r16, %r14, 256;
	mad.lo.s32 	%r17, %r4, %r16, %r3;
	st.global.u32 	[%rd19+1024], %r17;
	bra.uni 	$L__BB6_6;
$L__BB6_2:
	cvta.to.global.u64 	%rd3, %rd7;
	mov.u32 	%r6, %tid.x;
	cvt.s64.s32 	%rd4, %rd2;
	cvt.u64.u32 	%rd5, %r6;
	setp.le.s64 	%p2, %rd4, %rd5;
	@%p2 bra 	$L__BB6_4;
	add.s64 	%rd9, %rd1, %rd5;
	cvt.u32.u64 	%r7, %rd9;
	mad.lo.s32 	%r8, %r4, %r7, %r3;
	shl.b64 	%rd10, %rd9, 2;
	add.s64 	%rd11, %rd3, %rd10;
	st.global.u32 	[%rd11], %r8;
$L__BB6_4:
	cvt.u32.u64 	%r9, %rd5;
	add.s32 	%r10, %r9, 256;
	cvt.u64.u32 	%rd6, %r10;
	setp.le.s64 	%p3, %rd4, %rd6;
	@%p3 bra 	$L__BB6_6;
	add.s64 	%rd12, %rd1, %rd6;
	shl.b64 	%rd13, %rd12, 2;
	cvt.u32.u64 	%r11, %rd12;
	mad.lo.s32 	%r12, %r4, %r11, %r3;
	add.s64 	%rd14, %rd13, %rd3;
	st.global.u32 	[%rd14], %r12;
$L__BB6_6:
	ret;

}
	// .globl	_ZN3cub18CUB_300001_SM_10006detail10radix_sort31DeviceRadixSortSingleTileKernelINS1_5radix10policy_hubIiiyE10Policy1000ELNS0_9SortOrderE1EiiyNS1_21identity_decomposer_tEEEvPKT1_PSA_PKT2_PSE_T3_iiT4_
.visible .entry _ZN3cub18CUB_300001_SM_10006detail10radix_sort31DeviceRadixSortSingleTileKernelINS1_5radix10policy_hubIiiyE10Policy1000ELNS0_9SortOrderE1EiiyNS1_21identity_decomposer_tEEEvPKT1_PSA_PKT2_PSE_T3_iiT4_(
	.param .u64 .ptr .align 1 _ZN3cub18CUB_300001_SM_10006detail10radix_sort31DeviceRadixSortSingleTileKernelINS1_5radix10policy_hubIiiyE10Policy1000ELNS0_9SortOrderE1EiiyNS1_21identity_decomposer_tEEEvPKT1_PSA_PKT2_PSE_T3_iiT4__param_0,
	.param .u64 .ptr .align 1 _ZN3cub18CUB_300001_SM_10006detail10radix_sort31DeviceRadixSortSingleTileKernelINS1_5radix10policy_hubIiiyE10Policy1000ELNS0_9SortOrderE1EiiyNS1_21identity_decomposer_tEEEvPKT1_PSA_PKT2_PSE_T3_iiT4__param_1,
	.param .u64 .ptr .align 1 _ZN3cub18CUB_300001_SM_10006detail10radix_sort31DeviceRadixSortSingleTileKernelINS1_5radix10policy_hubIiiyE10Policy1000ELNS0_9SortOrderE1EiiyNS1_21identity_decomposer_tEEEvPKT1_PSA_PKT2_PSE_T3_iiT4__param_2,
	.param .u64 .ptr .align 1 _ZN3cub18CUB_300001_SM_10006detail10radix_sort31DeviceRadixSortSingleTileKernelINS1_5radix10policy_hubIiiyE10Policy1000ELNS0_9SortOrderE1EiiyNS1_21identity_decomposer_tEEEvPKT1_PSA_PKT2_PSE_T3_iiT4__param_3,
	.param .u64 _ZN3cub18CUB_300001_SM_10006detail10radix_sort31DeviceRadixSortSingleTileKernelINS1_5radix10policy_hubIiiyE10Policy1000ELNS0_9SortOrderE1EiiyNS1_21identity_decomposer_tEEEvPKT1_PSA_PKT2_PSE_T3_iiT4__param_4,
	.param .u32 _ZN3cub18CUB_300001_SM_10006detail10radix_sort31DeviceRadixSortSingleTileKernelINS1_5radix10policy_hubIiiyE10Policy1000ELNS0_9SortOrderE1EiiyNS1_21identity_decomposer_tEEEvPKT1_PSA_PKT2_PSE_T3_iiT4__param_5,
	.param .u32 _ZN3cub18CUB_300001_SM_10006detail10radix_sort31DeviceRadixSortSingleTileKernelINS1_5radix10policy_hubIiiyE10Policy1000ELNS0_9SortOrderE1EiiyNS1_21identity_decomposer_tEEEvPKT1_PSA_PKT2_PSE_T3_iiT4__param_6,
	.param .align 1 .b8 _ZN3cub18CUB_300001_SM_10006detail10radix_sort31DeviceRadixSortSingleTileKernelINS1_5radix10policy_hubIiiyE10Policy1000ELNS0_9SortOrderE1EiiyNS1_21identity_decomposer_tEEEvPKT1_PSA_PKT2_PSE_T3_iiT4__param_7[1]
)
.maxntid 256
.minnctapersm 1
{
	.reg .pred 	%p<73>;
	.reg .b16 	%rs<39>;
	.reg .b32 	%r<919>;
	.reg .b64 	%rd<37>;
	// demoted variable
	.shared .align 16 .b8 _ZZN3cub18CUB_300001_SM_10006detail10radix_sort31DeviceRadixSortSingleTileKernelINS1_5radix10policy_hubIiiyE10Policy1000ELNS0_9SortOrderE1EiiyNS1_21identity_decomposer_tEEEvPKT1_PSA_PKT2_PSE_T3_iiT4_E12temp_storage[33856];
	ld.param.u64 	%rd10, [_ZN3cub18CUB_300001_SM_10006detail10radix_sort31DeviceRadixSortSingleTileKernelINS1_5radix10policy_hubIiiyE10Policy1000ELNS0_9SortOrderE1EiiyNS1_21identity_decomposer_tEEEvPKT1_PSA_PKT2_PSE_T3_iiT4__param_0];
	ld.param.u64 	%rd6, [_ZN3cub18CUB_300001_SM_10006detail10radix_sort31DeviceRadixSortSingleTileKernelINS1_5radix10policy_hubIiiyE10Policy1000ELNS0_9SortOrderE1EiiyNS1_21identity_decomposer_tEEEvPKT1_PSA_PKT2_PSE_T3_iiT4__param_1];
	ld.param.u64 	%rd7, [_ZN3cub18CUB_300001_SM_10006detail10radix_sort31DeviceRadixSortSingleTileKernelINS1_5radix10policy_hubIiiyE10Policy1000ELNS0_9SortOrderE1EiiyNS1_21identity_decomposer_tEEEvPKT1_PSA_PKT2_PSE_T3_iiT4__param_2];
	ld.param.u64 	%rd8, [_ZN3cub18CUB_300001_SM_10006detail10radix_sort31DeviceRadixSortSingleTileKernelINS1_5radix10policy_hubIiiyE10Policy1000ELNS0_9SortOrderE1EiiyNS1_21identity_decomposer_tEEEvPKT1_PSA_PKT2_PSE_T3_iiT4__param_3];
	ld.param.u64 	%rd9, [_ZN3cub18CUB_300001_SM_10006detail10radix_sort31DeviceRadixSortSingleTileKernelINS1_5radix10policy_hubIiiyE10Policy1000ELNS0_9SortOrderE1EiiyNS1_21identity_decomposer_tEEEvPKT1_PSA_PKT2_PSE_T3_iiT4__param_4];
	ld.param.u32 	%r303, [_ZN3cub18CUB_300001_SM_10006detail10radix_sort31DeviceRadixSortSingleTileKernelINS1_5radix10policy_hubIiiyE10Policy1000ELNS0_9SortOrderE1EiiyNS1_21identity_decomposer_tEEEvPKT1_PSA_PKT2_PSE_T3_iiT4__param_5];
	ld.param.u32 	%r304, [_ZN3cub18CUB_300001_SM_10006detail10radix_sort31DeviceRadixSortSingleTileKernelINS1_5radix10policy_hubIiiyE10Policy1000ELNS0_9SortOrderE1EiiyNS1_21identity_decomposer_tEEEvPKT1_PSA_PKT2_PSE_T3_iiT4__param_6];
	cvta.to.global.u64 	%rd11, %rd10;
	cvt.u32.u64 	%r1, %rd9;
	mov.u32 	%r2, %tid.x;
	mul.lo.s32 	%r3, %r2, 19;
	setp.ge.s32 	%p1, %r3, %r1;
	mul.wide.u32 	%rd12, %r3, 4;
	add.s64 	%rd1, %rd11, %rd12;
	mov.b32 	%r897, 0;
	@%p1 bra 	$L__BB7_2;
	ld.global.u32 	%r306, [%rd1];
	xor.b32  	%r897, %r306, -2147483648;
$L__BB7_2:
	add.s32 	%r6, %r3, 1;
	setp.ge.s32 	%p2, %r6, %r1;
	mov.b32 	%r896, 0;
	@%p2 bra 	$L__BB7_4;
	ld.global.u32 	%r308, [%rd1+4];
	xor.b32  	%r896, %r308, -2147483648;
$L__BB7_4:
	add.s32 	%r9, %r3, 2;
	setp.ge.s32 	%p3, %r9, %r1;
	mov.b32 	%r895, 0;
	@%p3 bra 	$L__BB7_6;
	ld.global.u32 	%r310, [%rd1+8];
	xor.b32  	%r895, %r310, -2147483648;
$L__BB7_6:
	add.s32 	%r12, %r3, 3;
	setp.ge.s32 	%p4, %r12, %r1;
	mov.b32 	%r894, 0;
	@%p4 bra 	$L__BB7_8;
	ld.global.u32 	%r312, [%rd1+12];
	xor.b32  	%r894, %r312, -2147483648;
$L__BB7_8:
	add.s32 	%r15, %r3, 4;
	setp.ge.s32 	%p5, %r15, %r1;
	mov.b32 	%r893, 0;
	@%p5 bra 	$L__BB7_10;
	ld.global.u32 	%r314, [%rd1+16];
	xor.b32  	%r893, %r314, -2147483648;
$L__BB7_10:
	add.s32 	%r18, %r3, 5;
	setp.ge.s32 	%p6, %r18, %r1;
	mov.b32 	%r892, 0;
	@%p6 bra 	$L__BB7_12;
	ld.global.u32 	%r316, [%rd1+20];
	xor.b32  	%r892, %r316, -2147483648;
$L__BB7_12:
	add.s32 	%r21, %r3, 6;
	setp.ge.s32 	%p7, %r21, %r1;
	mov.b32 	%r891, 0;
	@%p7 bra 	$L__BB7_14;
	ld.global.u32 	%r318, [%rd1+24];
	xor.b32  	%r891, %r318, -2147483648;
$L__BB7_14:
	add.s32 	%r24, %r3, 7;
	setp.ge.s32 	%p8, %r24, %r1;
	mov.b32 	%r890, 0;
	@%p8 bra 	$L__BB7_16;
	ld.global.u32 	%r320, [%rd1+28];
	xor.b32  	%r890, %r320, -2147483648;
$L__BB7_16:
	add.s32 	%r27, %r3, 8;
	setp.ge.s32 	%p9, %r27, %r1;
	mov.b32 	%r889, 0;
	@%p9 bra 	$L__BB7_18;
	ld.global.u32 	%r322, [%rd1+32];
	xor.b32  	%r889, %r322, -2147483648;
$L__BB7_18:
	add.s32 	%r30, %r3, 9;
	setp.ge.s32 	%p10, %r30, %r1;
	mov.b32 	%r888, 0;
	@%p10 bra 	$L__BB7_20;
	ld.global.u32 	%r324, [%rd1+36];
	xor.b32  	%r888, %r324, -2147483648;
$L__BB7_20:
	add.s32 	%r33, %r3, 10;
	setp.ge.s32 	%p11, %r33, %r1;
	mov.b32 	%r887, 0;
	@%p11 bra 	$L__BB7_22;
	ld.global.u32 	%r326, [%rd1+40];
	xor.b32  	%r887, %r326, -2147483648;
$L__BB7_22:
	add.s32 	%r36, %r3, 11;
	setp.ge.s32 	%p12, %r36, %r1;
	mov.b32 	%r886, 0;
	@%p12 bra 	$L__BB7_24;
	ld.global.u32 	%r328, [%rd1+44];
	xor.b32  	%r886, %r328, -2147483648;
$L__BB7_24:
	add.s32 	%r39, %r3, 12;
	setp.ge.s32 	%p13, %r39, %r1;
	mov.b32 	%r885, 0;
	@%p13 bra 	$L__BB7_26;
	ld.global.u32 	%r330, [%rd1+48];
	xor.b32  	%r885, %r330, -2147483648;
$L__BB7_26:
	add.s32 	%r42, %r3, 13;
	setp.ge.s32 	%p14, %r42, %r1;
	mov.b32 	%r884, 0;
	@%p14 bra 	$L__BB7_28;
	ld.global.u32 	%r332, [%rd1+52];
	xor.b32  	%r884, %r332, -2147483648;
$L__BB7_28:
	add.s32 	%r45, %r3, 14;
	setp.ge.s32 	%p15, %r45, %r1;
	mov.b32 	%r883, 0;
	@%p15 bra 	$L__BB7_30;
	ld.global.u32 	%r334, [%rd1+56];
	xor.b32  	%r883, %r334, -2147483648;
$L__BB7_30:
	add.s32 	%r48, %r3, 15;
	setp.ge.s32 	%p16, %r48, %r1;
	mov.b32 	%r882, 0;
	@%p16 bra 	$L__BB7_32;
	ld.global.u32 	%r336, [%rd1+60];
	xor.b32  	%r882, %r336, -2147483648;
$L__BB7_32:
	add.s32 	%r51, %r3, 16;
	setp.ge.s32 	%p17, %r51, %r1;
	mov.b32 	%r881, 0;
	@%p17 bra 	$L__BB7_34;
	ld.global.u32 	%r338, [%rd1+64];
	xor.b32  	%r881, %r338, -2147483648;
$L__BB7_34:
	add.s32 	%r54, %r3, 17;
	setp.ge.s32 	%p18, %r54, %r1;
	mov.b32 	%r880, 0;
	@%p18 bra 	$L__BB7_36;
	ld.global.u32 	%r340, [%rd1+68];
	xor.b32  	%r880, %r340, -2147483648;
$L__BB7_36:
	add.s32 	%r57, %r3, 18;
	setp.ge.s32 	%p19, %r57, %r1;
	mov.b32 	%r879, 0;
	@%p19 bra 	$L__BB7_38;
	ld.global.u32 	%r342, [%rd1+72];
	xor.b32  	%r879, %r342, -2147483648;
$L__BB7_38:
	bar.sync 	0;
	mov.b64 	{%r344, %r345}, %rd9;
	shfl.sync.idx.b32	%r60|%p20, %r344, 0, 31, -1;
	shfl.sync.idx.b32	%r346|%p21, %r345, 0, 31, -1;
	mov.b64 	%rd2, {%r60, %r346};
	setp.ge.s32 	%p22, %r3, %r60;
	cvta.to.global.u64 	%rd13, %rd7;
	add.s64 	%rd3, %rd13, %rd12;
	@%p22 bra 	$L__BB7_40;
	ld.global.u32 	%r916, [%rd3];
$L__BB7_40:
	setp.ge.s32 	%p23, %r6, %r60;
	@%p23 bra 	$L__BB7_42;
	ld.global.u32 	%r915, [%rd3+4];
$L__BB7_42:
	setp.ge.s32 	%p24, %r9, %r60;
	@%p24 bra 	$L__BB7_44;
	ld.global.u32 	%r914, [%rd3+8];
$L__BB7_44:
	setp.ge.s32 	%p25, %r12, %r60;
	@%p25 bra 	$L__BB7_46;
	ld.global.u32 	%r913, [%rd3+12];
$L__BB7_46:
	setp.ge.s32 	%p26, %r15, %r60;
	@%p26 bra 	$L__BB7_48;
	ld.global.u32 	%r912, [%rd3+16];
$L__BB7_48:
	setp.ge.s32 	%p27, %r18, %r60;
	@%p27 bra 	$L__BB7_50;
	ld.global.u32 	%r911, [%rd3+20];
$L__BB7_50:
	setp.ge.s32 	%p28, %r21, %r60;
	@%p28 bra 	$L__BB7_52;
	ld.global.u32 	%r910, [%rd3+24];
$L__BB7_52:
	setp.ge.s32 	%p29, %r24, %r60;
	@%p29 bra 	$L__BB7_54;
	ld.global.u32 	%r909, [%rd3+28];
$L__BB7_54:
	setp.ge.s32 	%p30, %r27, %r60;
	@%p30 bra 	$L__BB7_56;
	ld.global.u32 	%r908, [%rd3+32];
$L__BB7_56:
	setp.ge.s32 	%p31, %r30, %r60;
	@%p31 bra 	$L__BB7_58;
	ld.global.u32 	%r907, [%rd3+36];
$L__BB7_58:
	setp.ge.s32 	%p32, %r33, %r60;
	@%p32 bra 	$L__BB7_60;
	ld.global.u32 	%r906, [%rd3+40];
$L__BB7_60:
	setp.ge.s32 	%p33, %r36, %r60;
	@%p33 bra 	$L__BB7_62;
	ld.global.u32 	%r905, [%rd3+44];
$L__BB7_62:
	setp.ge.s32 	%p34, %r39, %r60;
	@%p34 bra 	$L__BB7_64;
	ld.global.u32 	%r904, [%rd3+48];
$L__BB7_64:
	setp.ge.s32 	%p35, %r42, %r60;
	@%p35 bra 	$L__BB7_66;
	ld.global.u32 	%r903, [%rd3+52];
$L__BB7_66:
	setp.ge.s32 	%p36, %r45, %r60;
	@%p36 bra 	$L__BB7_68;
	ld.global.u32 	%r902, [%rd3+56];
$L__BB7_68:
	setp.ge.s32 	%p37, %r48, %r60;
	@%p37 bra 	$L__BB7_70;
	ld.global.u32 	%r901, [%rd3+60];
$L__BB7_70:
	setp.ge.s32 	%p38, %r51, %r60;
	@%p38 bra 	$L__BB7_72;
	ld.global.u32 	%r900, [%rd3+64];
$L__BB7_72:
	setp.ge.s32 	%p39, %r54, %r60;
	@%p39 bra 	$L__BB7_74;
	ld.global.u32 	%r899, [%rd3+68];
$L__BB7_74:
	setp.ge.s32 	%p40, %r57, %r60;
	@%p40 bra 	$L__BB7_76;
	ld.global.u32 	%r898, [%rd3+72];
$L__BB7_76:
	bar.sync 	0;
	shr.u32 	%r99, %r2, 5;
	shl.b32 	%r366, %r2, 2;
	mov.u32 	%r367, _ZZN3cub18CUB_300001_SM_10006detail10radix_sort31DeviceRadixSortSingleTileKernelINS1_5radix10policy_hubIiiyE10Policy1000ELNS0_9SortOrderE1EiiyNS1_21identity_decomposer_tEEEvPKT1_PSA_PKT2_PSE_T3_iiT4_E12temp_storage;
	add.s32 	%r100, %r367, %r366;
	shl.b32 	%r368, %r2, 7;
	add.s32 	%r101, %r100, %r368;
	shl.b32 	%r369, %r99, 2;
	add.s32 	%r370, %r367, %r369;
	add.s32 	%r102, %r370, 33792;
	mad.lo.s32 	%r103, %r2, -56, %r101;
	add.s32 	%r878, %r303, 6;
	sub.s32 	%r877, %r304, %r303;
$L__BB7_77:
	add.s32 	%r430, %r878, -6;
	min.s32 	%r373, %r877, 6;
	mov.b32 	%r459, 0;
	st.shared.u32 	[%r100], %r459;
	st.shared.u32 	[%r100+1024], %r459;
	st.shared.u32 	[%r100+2048], %r459;
	st.shared.u32 	[%r100+3072], %r459;
	st.shared.u32 	[%r100+4096], %r459;
	st.shared.u32 	[%r100+5120], %r459;
	st.shared.u32 	[%r100+6144], %r459;
	st.shared.u32 	[%r100+7168], %r459;
	st.shared.u32 	[%r100+8192], %r459;
	st.shared.u32 	[%r100+9216], %r459;
	st.shared.u32 	[%r100+10240], %r459;
	st.shared.u32 	[%r100+11264], %r459;
	st.shared.u32 	[%r100+12288], %r459;
	st.shared.u32 	[%r100+13312], %r459;
	st.shared.u32 	[%r100+14336], %r459;
	st.shared.u32 	[%r100+15360], %r459;
	st.shared.u32 	[%r100+16384], %r459;
	st.shared.u32 	[%r100+17408], %r459;
	st.shared.u32 	[%r100+18432], %r459;
	st.shared.u32 	[%r100+19456], %r459;
	st.shared.u32 	[%r100+20480], %r459;
	st.shared.u32 	[%r100+21504], %r459;
	st.shared.u32 	[%r100+22528], %r459;
	st.shared.u32 	[%r100+23552], %r459;
	st.shared.u32 	[%r100+24576], %r459;
	st.shared.u32 	[%r100+25600], %r459;
	st.shared.u32 	[%r100+26624], %r459;
	st.shared.u32 	[%r100+27648], %r459;
	st.shared.u32 	[%r100+28672], %r459;
	st.shared.u32 	[%r100+29696], %r459;
	st.shared.u32 	[%r100+30720], %r459;
	st.shared.u32 	[%r100+31744], %r459;
	st.shared.u32 	[%r100+32768], %r459;
	// begin inline asm
	bmsk.clamp.b32 %r371, %r459, %r373;
	// end inline asm
	// begin inline asm
	shr.b32 %r374, %r897, %r430;
	// end inline asm
	and.b32  	%r462, %r371, %r374;
	shl.b32 	%r463, %r462, 10;
	not.b32 	%r464, %r463;
	and.b32  	%r465, %r464, 31744;
	add.s32 	%r466, %r100, %r465;
	shr.u32 	%r467, %r462, 4;
	and.b32  	%r468, %r467, 268435454;
	sub.s32 	%r147, %r466, %r468;
	ld.shared.u16 	%rs1, [%r147+2];
	add.s16 	%rs20, %rs1, 1;
	st.shared.u16 	[%r147+2], %rs20;
	// begin inline asm
	shr.b32 %r377, %r896, %r430;
	// end inline asm
	and.b32  	%r469, %r371, %r377;
	shl.b32 	%r470, %r469, 10;
	not.b32 	%r471, %r470;
	and.b32  	%r472, %r471, 31744;
	add.s32 	%r473, %r100, %r472;
	shr.u32 	%r474, %r469, 4;
	and.b32  	%r475, %r474, 268435454;
	sub.s32 	%r148, %r473, %r475;
	ld.shared.u16 	%rs2, [%r148+2];
	add.s16 	%rs21, %rs2, 1;
	st.shared.u16 	[%r148+2], %rs21;
	// begin inline asm
	shr.b32 %r380, %r895, %r430;
	// end inline asm
	and.b32  	%r476, %r371, %r380;
	shl.b32 	%r477, %r476, 10;
	not.b32 	%r478, %r477;
	and.b32  	%r479, %r478, 31744;
	add.s32 	%r480, %r100, %r479;
	shr.u32 	%r481, %r476, 4;
	and.b32  	%r482, %r481, 268435454;
	sub.s32 	%r149, %r480, %r482;
	ld.shared.u16 	%rs3, [%r149+2];
	add.s16 	%rs22, %rs3, 1;
	st.shared.u16 	[%r149+2], %rs22;
	// begin inline asm
	shr.b32 %r383, %r894, %r430;
	// end inline asm
	and.b32  	%r483, %r371, %r383;
	shl.b32 	%r484, %r483, 10;
	not.b32 	%r485, %r484;
	and.b32  	%r486, %r485, 31744;
	add.s32 	%r487, %r100, %r486;
	shr.u32 	%r488, %r483, 4;
	and.b32  	%r489, %r488, 268435454;
	sub.s32 	%r150, %r487, %r489;
	ld.shared.u16 	%rs4, [%r150+2];
	add.s16 	%rs23, %rs4, 1;
	st.shared.u16 	[%r150+2], %rs23;
	// begin inline asm
	shr.b32 %r386, %r893, %r430;
	// end inline asm
	and.b32  	%r490, %r371, %r386;
	shl.b32 	%r491, %r490, 10;
	not.b32 	%r492, %r491;
	and.b32  	%r493, %r492, 31744;
	add.s32 	%r494, %r100, %r493;
	shr.u32 	%r495, %r490, 4;
	and.b32  	%r496, %r495, 268435454;
	sub.s32 	%r151, %r494, %r496;
	ld.shared.u16 	%rs5, [%r151+2];
	add.s16 	%rs24, %rs5, 1;
	st.shared.u16 	[%r151+2], %rs24;
	// begin inline asm
	shr.b32 %r389, %r892, %r430;
	// end inline asm
	and.b32  	%r497, %r371, %r389;
	shl.b32 	%r498, %r497, 10;
	not.b32 	%r499, %r498;
	and.b32  	%r500, %r499, 31744;
	add.s32 	%r501, %r100, %r500;
	shr.u32 	%r502, %r497, 4;
	and.b32  	%r503, %r502, 268435454;
	sub.s32 	%r152, %r501, %r503;
	ld.shared.u16 	%rs6, [%r152+2];
	add.s16 	%rs25, %rs6, 1;
	st.shared.u16 	[%r152+2], %rs25;
	// begin inline asm
	shr.b32 %r392, %r891, %r430;
	// end inline asm
	and.b32  	%r504, %r371, %r392;
	shl.b32 	%r505, %r504, 10;
	not.b32 	%r506, %r505;
	and.b32  	%r507, %r506, 31744;
	add.s32 	%r508, %r100, %r507;
	shr.u32 	%r509, %r504, 4;
	and.b32  	%r510, %r509, 268435454;
	sub.s32 	%r153, %r508, %r510;
	ld.shared.u16 	%rs7, [%r153+2];
	add.s16 	%rs26, %rs7, 1;
	st.shared.u16 	[%r153+2], %rs26;
	// begin inline asm
	shr.b32 %r395, %r890, %r430;
	// end inline asm
	and.b32  	%r511, %r371, %r395;
	shl.b32 	%r512, %r511, 10;
	not.b32 	%r513, %r512;
	and.b32  	%r514, %r513, 31744;
	add.s32 	%r515, %r100, %r514;
	shr.u32 	%r516, %r511, 4;
	and.b32  	%r517, %r516, 268435454;
	sub.s32 	%r154, %r515, %r517;
	ld.shared.u16 	%rs8, [%r154+2];
	add.s16 	%rs27, %rs8, 1;
	st.shared.u16 	[%r154+2], %rs27;
	// begin inline asm
	shr.b32 %r398, %r889, %r430;
	// end inline asm
	and.b32  	%r518, %r371, %r398;
	shl.b32 	%r519, %r518, 10;
	not.b32 	%r520, %r519;
	and.b32  	%r521, %r520, 31744;
	add.s32 	%r522, %r100, %r521;
	shr.u32 	%r523, %r518, 4;
	and.b32  	%r524, %r523, 268435454;
	sub.s32 	%r155, %r522, %r524;
	ld.shared.u16 	%rs9, [%r155+2];
	add.s16 	%rs28, %rs9, 1;
	st.shared.u16 	[%r155+2], %rs28;
	// begin inline asm
	shr.b32 %r401, %r888, %r430;
	// end inline asm
	and.b32  	%r525, %r371, %r401;
	shl.b32 	%r526, %r525, 10;
	not.b32 	%r527, %r526;
	and.b32  	%r528, %r527, 31744;
	add.s32 	%r529, %r100, %r528;
	shr.u32 	%r530, %r525, 4;
	and.b32  	%r531, %r530, 268435454;
	sub.s32 	%r156, %r529, %r531;
	ld.shared.u16 	%rs10, [%r156+2];
	add.s16 	%rs29, %rs10, 1;
	st.shared.u16 	[%r156+2], %rs29;
	// begin inline asm
	shr.b32 %r404, %r887, %r430;
	// end inline asm
	and.b32  	%r532, %r371, %r404;
	shl.b32 	%r533, %r532, 10;
	not.b32 	%r534, %r533;
	and.b32  	%r535, %r534, 31744;
	add.s32 	%r536, %r100, %r535;
	shr.u32 	%r537, %r532, 4;
	and.b32  	%r538, %r537, 268435454;
	sub.s32 	%r157, %r536, %r538;
	ld.shared.u16 	%rs11, [%r157+2];
	add.s16 	%rs30, %rs11, 1;
	st.shared.u16 	[%r157+2], %rs30;
	// begin inline asm
	shr.b32 %r407, %r886, %r430;
	// end inline asm
	and.b32  	%r539, %r371, %r407;
	shl.b32 	%r540, %r539, 10;
	not.b32 	%r541, %r540;
	and.b32  	%r542, %r541, 31744;
	add.s32 	%r543, %r100, %r542;
	shr.u32 	%r544, %r539, 4;
	and.b32  	%r545, %r544, 268435454;
	sub.s32 	%r158, %r543, %r545;
	ld.shared.u16 	%rs12, [%r158+2];
	add.s16 	%rs31, %rs12, 1;
	st.shared.u16 	[%r158+2], %rs31;
	// begin inline asm
	shr.b32 %r410, %r885, %r430;
	// end inline asm
	and.b32  	%r546, %r371, %r410;
	shl.b32 	%r547, %r546, 10;
	not.b32 	%r548, %r547;
	and.b32  	%r549, %r548, 31744;
	add.s32 	%r550, %r100, %r549;
	shr.u32 	%r551, %r546, 4;
	and.b32  	%r552, %r551, 268435454;
	sub.s32 	%r159, %r550, %r552;
	ld.shared.u16 	%rs13, [%r159+2];
	add.s16 	%rs32, %rs13, 1;
	st.shared.u16 	[%r159+2], %rs32;
	// begin inline asm
	shr.b32 %r413, %r884, %r430;
	// end inline asm
	and.b32  	%r553, %r371, %r413;
	shl.b32 	%r554, %r553, 10;
	not.b32 	%r555, %r554;
	and.b32  	%r556, %r555, 31744;
	add.s32 	%r557, %r100, %r556;
	shr.u32 	%r558, %r553, 4;
	and.b32  	%r559, %r558, 268435454;
	sub.s32 	%r160, %r557, %r559;
	ld.shared.u16 	%rs14, [%r160+2];
	add.s16 	%rs33, %rs14, 1;
	st.shared.u16 	[%r160+2], %rs33;
	// begin inline asm
	shr.b32 %r416, %r883, %r430;
	// end inline asm
	and.b32  	%r560, %r371, %r416;
	shl.b32 	%r561, %r560, 10;
	not.b32 	%r562, %r561;
	and.b32  	%r563, %r562, 31744;
	add.s32 	%r564, %r100, %r563;
	shr.u32 	%r565, %r560, 4;
	and.b32  	%r566, %r565, 268435454;
	sub.s32 	%r161, %r564, %r566;
	ld.shared.u16 	%rs15, [%r161+2];
	add.s16 	%rs34, %rs15, 1;
	st.shared.u16 	[%r161+2], %rs34;
	// begin inline asm
	shr.b32 %r419, %r882, %r430;
	// end inline asm
	and.b32  	%r567, %r371, %r419;
	shl.b32 	%r568, %r567, 10;
	not.b32 	%r569, %r568;
	and.b32  	%r570, %r569, 31744;
	add.s32 	%r571, %r100, %r570;
	shr.u32 	%r572, %r567, 4;
	and.b32  	%r573, %r572, 268435454;
	sub.s32 	%r162, %r571, %r573;
	ld.shared.u16 	%rs16, [%r162+2];
	add.s16 	%rs35, %rs16, 1;
	st.shared.u16 	[%r162+2], %rs35;
	// begin inline asm
	shr.b32 %r422, %r881, %r430;
	// end inline asm
	and.b32  	%r574, %r371, %r422;
	shl.b32 	%r575, %r574, 10;
	not.b32 	%r576, %r575;
	and.b32  	%r577, %r576, 31744;
	add.s32 	%r578, %r100, %r577;
	shr.u32 	%r579, %r574, 4;
	and.b32  	%r580, %r579, 268435454;
	sub.s32 	%r163, %r578, %r580;
	ld.shared.u16 	%rs17, [%r163+2];
	add.s16 	%rs36, %rs17, 1;
	st.shared.u16 	[%r163+2], %rs36;
	// begin inline asm
	shr.b32 %r425, %r880, %r430;
	// end inline asm
	and.b32  	%r581, %r371, %r425;
	shl.b32 	%r582, %r581, 10;
	not.b32 	%r583, %r582;
	and.b32  	%r584, %r583, 31744;
	add.s32 	%r585, %r100, %r584;
	shr.u32 	%r586, %r581, 4;
	and.b32  	%r587, %r586, 268435454;
	sub.s32 	%r164, %r585, %r587;
	ld.shared.u16 	%rs18, [%r164+2];
	add.s16 	%rs37, %rs18, 1;
	st.shared.u16 	[%r164+2], %rs37;
	// begin inline asm
	shr.b32 %r428, %r879, %r430;
	// end inline asm
	and.b32  	%r588, %r371, %r428;
	shl.b32 	%r589, %r588, 10;
	not.b32 	%r590, %r589;
	and.b32  	%r591, %r590, 31744;
	add.s32 	%r592, %r100, %r591;
	shr.u32 	%r593, %r588, 4;
	and.b32  	%r594, %r593, 268435454;
	sub.s32 	%r165, %r592, %r594;
	ld.shared.u16 	%rs19, [%r165+2];
	add.s16 	%rs38, %rs19, 1;
	st.shared.u16 	[%r165+2], %rs38;
	bar.sync 	0;
	ld.shared.u32 	%r166, [%r101];
	ld.shared.u32 	%r595, [%r101+4];
	ld.shared.u32 	%r596, [%r101+8];
	ld.shared.u32 	%r597, [%r101+12];
	ld.shared.u32 	%r598, [%r101+16];
	ld.shared.u32 	%r599, [%r101+20];
	ld.shared.u32 	%r600, [%r101+24];
	ld.shared.u32 	%r601, [%r101+28];
	ld.shared.u32 	%r602, [%r101+32];
	ld.shared.u32 	%r603, [%r101+36];
	ld.shared.u32 	%r604, [%r101+40];
	ld.shared.u32 	%r605, [%r101+44];
	ld.shared.u32 	%r606, [%r101+48];
	ld.shared.u32 	%r607, [%r101+52];
	ld.shared.u32 	%r608, [%r101+56];
	ld.shared.u32 	%r609, [%r101+60];
	ld.shared.u32 	%r610, [%r101+64];
	ld.shared.u32 	%r611, [%r101+68];
	ld.shared.u32 	%r612, [%r101+72];
	ld.shared.u32 	%r613, [%r101+76];
	ld.shared.u32 	%r614, [%r101+80];
	ld.shared.u32 	%r615, [%r101+84];
	ld.shared.u32 	%r616, [%r101+88];
	ld.shared.u32 	%r617, [%r101+92];
	ld.shared.u32 	%r618, [%r101+96];
	ld.shared.u32 	%r619, [%r101+100];
	ld.shared.u32 	%r620, [%r101+104];
	ld.shared.u32 	%r621, [%r101+108];
	ld.shared.u32 	%r622, [%r101+112];
	ld.shared.u32 	%r623, [%r101+116];
	ld.shared.u32 	%r624, [%r101+120];
	ld.shared.u32 	%r625, [%r101+124];
	ld.shared.u32 	%r626, [%r101+128];
	add.s32 	%r167, %r595, %r166;
	add.s32 	%r168, %r596, %r167;
	add.s32 	%r169, %r597, %r168;
	add.s32 	%r170, %r598, %r169;
	add.s32 	%r171, %r599, %r170;
	add.s32 	%r172, %r600, %r171;
	add.s32 	%r173, %r601, %r172;
	add.s32 	%r174, %r602, %r173;
	add.s32 	%r175, %r603, %r174;
	add.s32 	%r176, %r604, %r175;
	add.s32 	%r177, %r605, %r176;
	add.s32 	%r178, %r606, %r177;
	add.s32 	%r179, %r607, %r178;
	add.s32 	%r180, %r608, %r179;
	add.s32 	%r181, %r609, %r180;
	add.s32 	%r182, %r610, %r181;
	add.s32 	%r183, %r611, %r182;
	add.s32 	%r184, %r612, %r183;
	add.s32 	%r185, %r613, %r184;
	add.s32 	%r186, %r614, %r185;
	add.s32 	%r187, %r615, %r186;
	add.s32 	%r188, %r616, %r187;
	add.s32 	%r189, %r617, %r188;
	add.s32 	%r190, %r618, %r189;
	add.s32 	%r191, %r619, %r190;
	add.s32 	%r192, %r620, %r191;
	add.s32 	%r193, %r621, %r192;
	add.s32 	%r194, %r622, %r193;
	add.s32 	%r195, %r623, %r194;
	add.s32 	%r196, %r624, %r195;
	add.s32 	%r197, %r625, %r196;
	add.s32 	%r436, %r626, %r197;
	// begin inline asm
	mov.u32 %r431, %laneid;
	// end inline asm
	mov.b32 	%r434, 1;
	mov.b32 	%r461, -1;
	// begin inline asm
	{  .reg .u32 r0;  .reg .pred p;  shfl.sync.up.b32 r0|p, %r436, %r434, %r459, %r461;  @p add.u32 r0, r0, %r436;  mov.u32 %r432, r0;}
	// end inline asm
	mov.b32 	%r440, 2;
	// begin inline asm
	{  .reg .u32 r0;  .reg .pred p;  shfl.sync.up.b32 r0|p, %r432, %r440, %r459, %r461;  @p add.u32 r0, r0, %r432;  mov.u32 %r438, r0;}
	// end inline asm
	mov.b32 	%r446, 4;
	// begin inline asm
	{  .reg .u32 r0;  .reg .pred p;  shfl.sync.up.b32 r0|p, %r438, %r446, %r459, %r461;  @p add.u32 r0, r0, %r438;  mov.u32 %r444, r0;}
	// end inline asm
	mov.b32 	%r452, 8;
	// begin inline asm
	{  .reg .u32 r0;  .reg .pred p;  shfl.sync.up.b32 r0|p, %r444, %r452, %r459, %r461;  @p add.u32 r0, r0, %r444;  mov.u32 %r450, r0;}
	// end inline asm
	mov.b32 	%r458, 16;
	// begin inline asm
	{  .reg .u32 r0;  .reg .pred p;  shfl.sync.up.b32 r0|p, %r450, %r458, %r459, %r461;  @p add.u32 r0, r0, %r450;  mov.u32 %r456, r0;}
	// end inline asm
	setp.ne.s32 	%p41, %r431, 31;
	@%p41 bra 	$L__BB7_79;
	st.shared.u32 	[%r102], %r456;
$L__BB7_79:
	sub.s32 	%r627, %r456, %r436;
	setp.gt.u32 	%p42, %r2, 31;
	setp.eq.s32 	%p43, %r99, 7;
	setp.eq.s32 	%p44, %r99, 6;
	setp.eq.s32 	%p45, %r99, 5;
	setp.eq.s32 	%p46, %r99, 4;
	setp.eq.s32 	%p47, %r99, 3;
	setp.eq.s32 	%p48, %r99, 2;
	setp.eq.s32 	%p49, %r99, 1;
	bar.sync 	0;
	ld.shared.v4.u32 	{%r628, %r629, %r630, %r631}, [_ZZN3cub18CUB_300001_SM_10006detail10radix_sort31DeviceRadixSortSingleTileKernelINS1_5radix10policy_hubIiiyE10Policy1000ELNS0_9SortOrderE1EiiyNS1_21identity_decomposer_tEEEvPKT1_PSA_PKT2_PSE_T3_iiT4_E12temp_storage+33792];
	selp.b32 	%r632, %r628, %r917, %p49;
	add.s32 	%r633, %r629, %r628;
	selp.b32 	%r634, %r633, %r632, %p48;
	add.s32 	%r635, %r633, %r630;
	selp.b32 	%r636, %r635, %r634, %p47;
	add.s32 	%r637, %r635, %r631;
	selp.b32 	%r638, %r637, %r636, %p46;
	ld.shared.v4.u32 	{%r639, %r640, %r641, %r642}, [_ZZN3cub18CUB_300001_SM_10006detail10radix_sort31DeviceRadixSortSingleTileKernelINS1_5radix10policy_hubIiiyE10Policy1000ELNS0_9SortOrderE1EiiyNS1_21identity_decomposer_tEEEvPKT1_PSA_PKT2_PSE_T3_iiT4_E12temp_storage+33808];
	add.s32 	%r643, %r637, %r639;
	selp.b32 	%r644, %r643, %r638, %p45;
	add.s32 	%r645, %r643, %r640;
	selp.b32 	%r646, %r645, %r644, %p44;
	add.s32 	%r647, %r645, %r641;
	selp.b32 	%r917, %r647, %r646, %p43;
	add.s32 	%r202, %r647, %r642;
	setp.ne.s32 	%p50, %r431, 0;
	selp.b32 	%r648, %r627, 0, %p50;
	add.s32 	%r649, %r917, %r648;
	or.pred  	%p51, %p42, %p50;
	selp.b32 	%r918, %r649, %r627, %p42;
	@%p51 bra 	$L__BB7_81;
	shl.b32 	%r918, %r202, 16;
	st.shared.u32 	[_ZZN3cub18CUB_300001_SM_10006detail10radix_sort31DeviceRadixSortSingleTileKernelINS1_5radix10policy_hubIiiyE10Policy1000ELNS0_9SortOrderE1EiiyNS1_21identity_decomposer_tEEEvPKT1_PSA_PKT2_PSE_T3_iiT4_E12temp_storage+33832], %r918;
$L__BB7_81:
	setp.eq.s32 	%p52, %r2, 0;
	bar.sync 	0;
	ld.shared.u32 	%r650, [_ZZN3cub18CUB_300001_SM_10006detail10radix_sort31DeviceRadixSortSingleTileKernelINS1_5radix10policy_hubIiiyE10Policy1000ELNS0_9SortOrderE1EiiyNS1_21identity_decomposer_tEEEvPKT1_PSA_PKT2_PSE_T3_iiT4_E12temp_storage+33832];
	selp.b32 	%r651, 0, %r650, %p52;
	add.s32 	%r652, %r918, %r651;
	add.s32 	%r653, %r166, %r652;
	add.s32 	%r654, %r167, %r652;
	add.s32 	%r655, %r168, %r652;
	add.s32 	%r656, %r169, %r652;
	add.s32 	%r657, %r170, %r652;
	add.s32 	%r658, %r171, %r652;
	add.s32 	%r659, %r172, %r652;
	add.s32 	%r660, %r173, %r652;
	add.s32 	%r661, %r174, %r652;
	add.s32 	%r662, %r175, %r652;
	add.s32 	%r663, %r176, %r652;
	add.s32 	%r664, %r177, %r652;
	add.s32 	%r665, %r178, %r652;
	add.s32 	%r666, %r179, %r652;
	add.s32 	%r667, %r180, %r652;
	add.s32 	%r668, %r181, %r652;
	add.s32 	%r669, %r182, %r652;
	add.s32 	%r670, %r183, %r652;
	add.s32 	%r671, %r184, %r652;
	add.s32 	%r672, %r185, %r652;
	add.s32 	%r673, %r186, %r652;
	add.s32 	%r674, %r187, %r652;
	add.s32 	%r675, %r188, %r652;
	add.s32 	%r676, %r189, %r652;
	add.s32 	%r677, %r190, %r652;
	add.s32 	%r678, %r191, %r652;
	add.s32 	%r679, %r192, %r652;
	add.s32 	%r680, %r193, %r652;
	add.s32 	%r681, %r194, %r652;
	add.s32 	%r682, %r195, %r652;
	add.s32 	%r683, %r196, %r652;
	add.s32 	%r684, %r197, %r652;
	st.shared.u32 	[%r101], %r652;
	st.shared.u32 	[%r101+4], %r653;
	st.shared.u32 	[%r101+8], %r654;
	st.shared.u32 	[%r101+12], %r655;
	st.shared.u32 	[%r101+16], %r656;
	st.shared.u32 	[%r101+20], %r657;
	st.shared.u32 	[%r101+24], %r658;
	st.shared.u32 	[%r101+28], %r659;
	st.shared.u32 	[%r101+32], %r660;
	st.shared.u32 	[%r101+36], %r661;
	st.shared.u32 	[%r101+40], %r662;
	st.shared.u32 	[%r101+44], %r663;
	st.shared.u32 	[%r101+48], %r664;
	st.shared.u32 	[%r101+52], %r665;
	st.shared.u32 	[%r101+56], %r666;
	st.shared.u32 	[%r101+60], %r667;
	st.shared.u32 	[%r101+64], %r668;
	st.shared.u32 	[%r101+68], %r669;
	st.shared.u32 	[%r101+72], %r670;
	st.shared.u32 	[%r101+76], %r671;
	st.shared.u32 	[%r101+80], %r672;
	st.shared.u32 	[%r101+84], %r673;
	st.shared.u32 	[%r101+88], %r674;
	st.shared.u32 	[%r101+92], %r675;
	st.shared.u32 	[%r101+96], %r676;
	st.shared.u32 	[%r101+100], %r677;
	st.shared.u32 	[%r101+104], %r678;
	st.shared.u32 	[%r101+108], %r679;
	st.shared.u32 	[%r101+112], %r680;
	st.shared.u32 	[%r101+116], %r681;
	st.shared.u32 	[%r101+120], %r682;
	st.shared.u32 	[%r101+124], %r683;
	st.shared.u32 	[%r101+128], %r684;
	bar.sync 	0;
	cvt.u32.u16 	%r685, %rs1;
	ld.shared.u16 	%r686, [%r147+2];
	add.s32 	%r206, %r686, %r685;
	cvt.u32.u16 	%r687, %rs2;
	ld.shared.u16 	%r688, [%r148+2];
	add.s32 	%r207, %r688, %r687;
	cvt.u32.u16 	%r689, %rs3;
	ld.shared.u16 	%r690, [%r149+2];
	add.s32 	%r208, %r690, %r689;
	cvt.u32.u16 	%r691, %rs4;
	ld.shared.u16 	%r692, [%r150+2];
	add.s32 	%r209, %r692, %r691;
	cvt.u32.u16 	%r693, %rs5;
	ld.shared.u16 	%r694, [%r151+2];
	add.s32 	%r210, %r694, %r693;
	cvt.u32.u16 	%r695, %rs6;
	ld.shared.u16 	%r696, [%r152+2];
	add.s32 	%r211, %r696, %r695;
	cvt.u32.u16 	%r697, %rs7;
	ld.shared.u16 	%r698, [%r153+2];
	add.s32 	%r212, %r698, %r697;
	cvt.u32.u16 	%r699, %rs8;
	ld.shared.u16 	%r700, [%r154+2];
	add.s32 	%r213, %r700, %r699;
	cvt.u32.u16 	%r701, %rs9;
	ld.shared.u16 	%r702, [%r155+2];
	add.s32 	%r214, %r702, %r701;
	cvt.u32.u16 	%r703, %rs10;
	ld.shared.u16 	%r704, [%r156+2];
	add.s32 	%r215, %r704, %r703;
	cvt.u32.u16 	%r705, %rs11;
	ld.shared.u16 	%r706, [%r157+2];
	add.s32 	%r216, %r706, %r705;
	cvt.u32.u16 	%r707, %rs12;
	ld.shared.u16 	%r708, [%r158+2];
	add.s32 	%r217, %r708, %r707;
	cvt.u32.u16 	%r709, %rs13;
	ld.shared.u16 	%r710, [%r159+2];
	add.s32 	%r218, %r710, %r709;
	cvt.u32.u16 	%r711, %rs14;
	ld.shared.u16 	%r712, [%r160+2];
	add.s32 	%r219, %r712, %r711;
	cvt.u32.u16 	%r713, %rs15;
	ld.shared.u16 	%r714, [%r161+2];
	add.s32 	%r220, %r714, %r713;
	cvt.u32.u16 	%r715, %rs16;
	ld.shared.u16 	%r716, [%r162+2];
	add.s32 	%r221, %r716, %r715;
	cvt.u32.u16 	%r717, %rs17;
	ld.shared.u16 	%r718, [%r163+2];
	add.s32 	%r222, %r718, %r717;
	cvt.u32.u16 	%r719, %rs18;
	ld.shared.u16 	%r720, [%r164+2];
	add.s32 	%r223, %r720, %r719;
	cvt.u32.u16 	%r721, %rs19;
	ld.shared.u16 	%r722, [%r165+2];
	add.s32 	%r224, %r722, %r721;
	bar.sync 	0;
	setp.lt.s32 	%p53, %r878, %r304;
	@%p53 bra 	$L__BB7_121;
	cvt.u64.u32 	%rd15, %r2;
	shl.b32 	%r723, %r206, 2;
	mov.u32 	%r724, _ZZN3cub18CUB_300001_SM_10006detail10radix_sort31DeviceRadixSortSingleTileKernelINS1_5radix10policy_hubIiiyE10Policy1000ELNS0_9SortOrderE1EiiyNS1_21identity_decomposer_tEEEvPKT1_PSA_PKT2_PSE_T3_iiT4_E12temp_storage;
	add.s32 	%r725, %r724, %r723;
	st.shared.u32 	[%r725], %r897;
	shl.b32 	%r726, %r207, 2;
	add.s32 	%r727, %r724, %r726;
	st.shared.u32 	[%r727], %r896;
	shl.b32 	%r728, %r208, 2;
	add.s32 	%r729, %r724, %r728;
	st.shared.u32 	[%r729], %r895;
	shl.b32 	%r730, %r209, 2;
	add.s32 	%r731, %r724, %r730;
	st.shared.u32 	[%r731], %r894;
	shl.b32 	%r732, %r210, 2;
	add.s32 	%r733, %r724, %r732;
	st.shared.u32 	[%r733], %r893;
	shl.b32 	%r734, %r211, 2;
	add.s32 	%r735, %r724, %r734;
	st.shared.u32 	[%r735], %r892;
	shl.b32 	%r736, %r212, 2;
	add.s32 	%r737, %r724, %r736;
	st.shared.u32 	[%r737], %r891;
	shl.b32 	%r738, %r213, 2;
	add.s32 	%r739, %r724, %r738;
	st.shared.u32 	[%r739], %r890;
	shl.b32 	%r740, %r214, 2;
	add.s32 	%r741, %r724, %r740;
	st.shared.u32 	[%r741], %r889;
	shl.b32 	%r742, %r215, 2;
	add.s32 	%r743, %r724, %r742;
	st.shared.u32 	[%r743], %r888;
	shl.b32 	%r744, %r216, 2;
	add.s32 	%r745, %r724, %r744;
	st.shared.u32 	[%r745], %r887;
	shl.b32 	%r746, %r217, 2;
	add.s32 	%r747, %r724, %r746;
	st.shared.u32 	[%r747], %r886;
	shl.b32 	%r748, %r218, 2;
	add.s32 	%r749, %r724, %r748;
	st.shared.u32 	[%r749], %r885;
	shl.b32 	%r750, %r219, 2;
	add.s32 	%r751, %r724, %r750;
	st.shared.u32 	[%r751], %r884;
	shl.b32 	%r752, %r220, 2;
	add.s32 	%r753, %r724, %r752;
	st.shared.u32 	[%r753], %r883;
	shl.b32 	%r754, %r221, 2;
	add.s32 	%r755, %r724, %r754;
	st.shared.u32 	[%r755], %r882;
	shl.b32 	%r756, %r222, 2;
	add.s32 	%r757, %r724, %r756;
	st.shared.u32 	[%r757], %r881;
	shl.b32 	%r758, %r223, 2;
	add.s32 	%r759, %r724, %r758;
	st.shared.u32 	[%r759], %r880;
	shl.b32 	%r760, %r224, 2;
	add.s32 	%r761, %r724, %r760;
	st.shared.u32 	[%r761], %r879;
	bar.sync 	0;
	mad.lo.s32 	%r225, %r2, -72, %r103;
	ld.shared.u32 	%r226, [%r225];
	ld.shared.u32 	%r227, [%r225+1024];
	ld.shared.u32 	%r228, [%r225+2048];
	ld.shared.u32 	%r229, [%r225+3072];
	ld.shared.u32 	%r230, [%r225+4096];
	ld.shared.u32 	%r231, [%r225+5120];
	ld.shared.u32 	%r232, [%r225+6144];
	ld.shared.u32 	%r233, [%r225+7168];
	ld.shared.u32 	%r234, [%r225+8192];
	ld.shared.u32 	%r235, [%r225+9216];
	ld.shared.u32 	%r236, [%r225+10240];
	ld.shared.u32 	%r237, [%r225+11264];
	ld.shared.u32 	%r238, [%r225+12288];
	ld.shared.u32 	%r239, [%r225+13312];
	ld.shared.u32 	%r240, [%r225+14336];
	ld.shared.u32 	%r241, [%r225+15360];
	ld.shared.u32 	%r242, [%r225+16384];
	ld.shared.u32 	%r243, [%r225+17408];
	ld.shared.u32 	%r244, [%r225+18432];
	bar.sync 	0;
	st.shared.u32 	[%r725], %r916;
	st.shared.u32 	[%r727], %r915;
	st.shared.u32 	[%r729], %r914;
	st.shared.u32 	[%r731], %r913;
	st.shared.u32 	[%r733], %r912;
	st.shared.u32 	[%r735], %r911;
	st.shared.u32 	[%r737], %r910;
	st.shared.u32 	[%r739], %r909;
	st.shared.u32 	[%r741], %r908;
	st.shared.u32 	[%r743], %r907;
	st.shared.u32 	[%r745], %r906;
	st.shared.u32 	[%r747], %r905;
	st.shared.u32 	[%r749], %r904;
	st.shared.u32 	[%r751], %r903;
	st.shared.u32 	[%r753], %r902;
	st.shared.u32 	[%r755], %r901;
	st.shared.u32 	[%r757], %r900;
	st.shared.u32 	[%r759], %r899;
	st.shared.u32 	[%r761], %r898;
	bar.sync 	0;
	ld.shared.u32 	%r245, [%r225+1024];
	ld.shared.u32 	%r246, [%r225+2048];
	ld.shared.u32 	%r247, [%r225+3072];
	ld.shared.u32 	%r248, [%r225+4096];
	ld.shared.u32 	%r249, [%r225+5120];
	ld.shared.u32 	%r250, [%r225+6144];
	ld.shared.u32 	%r251, [%r225+7168];
	ld.shared.u32 	%r252, [%r225+8192];
	ld.shared.u32 	%r253, [%r225+9216];
	ld.shared.u32 	%r254, [%r225+10240];
	ld.shared.u32 	%r255, [%r225+11264];
	ld.shared.u32 	%r256, [%r225+12288];
	ld.shared.u32 	%r257, [%r225+13312];
	ld.shared.u32 	%r258, [%r225+14336];
	ld.shared.u32 	%r259, [%r225+15360];
	ld.shared.u32 	%r260, [%r225+16384];
	ld.shared.u32 	%r261, [%r225+17408];
	ld.shared.u32 	%r262, [%r225+18432];
	setp.gt.u64 	%p54, %rd2, %rd15;
	cvta.to.global.u64 	%rd16, %rd6;
	mul.wide.u32 	%rd17, %r2, 4;
	add.s64 	%rd4, %rd16, %rd17;
	cvta.to.global.u64 	%rd18, %rd8;
	add.s64 	%rd5, %rd18, %rd17;
	@%p54 bra 	$L__BB7_83;
	bra.uni 	$L__BB7_84;
$L__BB7_83:
	xor.b32  	%r762, %r226, -2147483648;
	ld.shared.u32 	%r763, [%r225];
	st.global.u32 	[%rd4], %r762;
	st.global.u32 	[%rd5], %r763;
$L__BB7_84:
	add.s32 	%r764, %r2, 256;
	cvt.u64.u32 	%rd19, %r764;
	setp.le.u64 	%p55, %rd2, %rd19;
	@%p55 bra 	$L__BB7_86;
	xor.b32  	%r765, %r227, -2147483648;
	st.global.u32 	[%rd4+1024], %r765;
	st.global.u32 	[%rd5+1024], %r245;
$L__BB7_86:
	add.s32 	%r766, %r2, 512;
	cvt.u64.u32 	%rd20, %r766;
	setp.le.u64 	%p56, %rd2, %rd20;
	@%p56 bra 	$L__BB7_88;
	xor.b32  	%r767, %r228, -2147483648;
	st.global.u32 	[%rd4+2048], %r767;
	st.global.u32 	[%rd5+2048], %r246;
$L__BB7_88:
	add.s32 	%r768, %r2, 768;
	cvt.u64.u32 	%rd21, %r768;
	setp.le.u64 	%p57, %rd2, %rd21;
	@%p57 bra 	$L__BB7_90;
	xor.b32  	%r769, %r229, -2147483648;
	st.global.u32 	[%rd4+3072], %r769;
	st.global.u32 	[%rd5+3072], %r247;
$L__BB7_90:
	or.b32  	%r770, %r2, 1024;
	cvt.u64.u32 	%rd22, %r770;
	setp.le.u64 	%p58, %rd2, %rd22;
	@%p58 bra 	$L__BB7_92;
	xor.b32  	%r771, %r230, -2147483648;
	st.global.u32 	[%rd4+4096], %r771;
	st.global.u32 	[%rd5+4096], %r248;
$L__BB7_92:
	add.s32 	%r772, %r2, 1280;
	cvt.u64.u32 	%rd23, %r772;
	setp.le.u64 	%p59, %rd2, %rd23;
	@%p59 bra 	$L__BB7_94;
	xor.b32  	%r773, %r231, -2147483648;
	st.global.u32 	[%rd4+5120], %r773;
	st.global.u32 	[%rd5+5120], %r249;
$L__BB7_94:
	add.s32 	%r774, %r2, 1536;
	cvt.u64.u32 	%rd24, %r774;
	setp.le.u64 	%p60, %rd2, %rd24;
	@%p60 bra 	$L__BB7_96;
	xor.b32  	%r775, %r232, -2147483648;
	st.global.u32 	[%rd4+6144], %r775;
	st.global.u32 	[%rd5+6144], %r250;
$L__BB7_96:
	add.s32 	%r776, %r2, 1792;
	cvt.u64.u32 	%rd25, %r776;
	setp.le.u64 	%p61, %rd2, %rd25;
	@%p61 bra 	$L__BB7_98;
	xor.b32  	%r777, %r233, -2147483648;
	st.global.u32 	[%rd4+7168], %r777;
	st.global.u32 	[%rd5+7168], %r251;
$L__BB7_98:
	or.b32  	%r778, %r2, 2048;
	cvt.u64.u32 	%rd26, %r778;
	setp.le.u64 	%p62, %rd2, %rd26;
	@%p62 bra 	$L__BB7_100;
	xor.b32  	%r779, %r234, -2147483648;
	st.global.u32 	[%rd4+8192], %r779;
	st.global.u32 	[%rd5+8192], %r252;
$L__BB7_100:
	add.s32 	%r780, %r2, 2304;
	cvt.u64.u32 	%rd27, %r780;
	setp.le.u64 	%p63, %rd2, %rd27;
	@%p63 bra 	$L__BB7_102;
	xor.b32  	%r781, %r235, -2147483648;
	st.global.u32 	[%rd4+9216], %r781;
	st.global.u32 	[%rd5+9216], %r253;
$L__BB7_102:
	add.s32 	%r782, %r2, 2560;
	cvt.u64.u32 	%rd28, %r782;
	setp.le.u64 	%p64, %rd2, %rd28;
	@%p64 bra 	$L__BB7_104;
	xor.b32  	%r783, %r236, -2147483648;
	st.global.u32 	[%rd4+10240], %r783;
	st.global.u32 	[%rd5+10240], %r254;
$L__BB7_104:
	add.s32 	%r784, %r2, 2816;
	cvt.u64.u32 	%rd29, %r784;
	setp.le.u64 	%p65, %rd2, %rd29;
	@%p65 bra 	$L__BB7_106;
	xor.b32  	%r785, %r237, -2147483648;
	st.global.u32 	[%rd4+11264], %r785;
	st.global.u32 	[%rd5+11264], %r255;
$L__BB7_106:
	or.b32  	%r786, %r2, 3072;
	cvt.u64.u32 	%rd30, %r786;
	setp.le.u64 	%p66, %rd2, %rd30;
	@%p66 bra 	$L__BB7_108;
	xor.b32  	%r787, %r238, -2147483648;
	st.global.u32 	[%rd4+12288], %r787;
	st.global.u32 	[%rd5+12288], %r256;
$L__BB7_108:
	add.s32 	%r788, %r2, 3328;
	cvt.u64.u32 	%rd31, %r788;
	setp.le.u64 	%p67, %rd2, %rd31;
	@%p67 bra 	$L__BB7_110;
	xor.b32  	%r789, %r239, -2147483648;
	st.global.u32 	[%rd4+13312], %r789;
	st.global.u32 	[%rd5+13312], %r257;
$L__BB7_110:
	add.s32 	%r790, %r2, 3584;
	cvt.u64.u32 	%rd32, %r790;
	setp.le.u64 	%p68, %rd2, %rd32;
	@%p68 bra 	$L__BB7_112;
	xor.b32  	%r791, %r240, -2147483648;
	st.global.u32 	[%rd4+14336], %r791;
	st.global.u32 	[%rd5+14336], %r258;
$L__BB7_112:
	add.s32 	%r792, %r2, 3840;
	cvt.u64.u32 	%rd33, %r792;
	setp.le.u64 	%p69, %rd2, %rd33;
	@%p69 bra 	$L__BB7_114;
	xor.b32  	%r793, %r241, -2147483648;
	st.global.u32 	[%rd4+15360], %r793;
	st.global.u32 	[%rd5+15360], %r259;
$L__BB7_114:
	or.b32  	%r794, %r2, 4096;
	cvt.u64.u32 	%rd34, %r794;
	setp.le.u64 	%p70, %rd2, %rd34;
	@%p70 bra 	$L__BB7_116;
	xor.b32  	%r795, %r242, -2147483648;
	st.global.u32 	[%rd4+16384], %r795;
	st.global.u32 	[%rd5+16384], %r260;
$L__BB7_116:
	add.s32 	%r796, %r2, 4352;
	cvt.u64.u32 	%rd35, %r796;
	setp.le.u64 	%p71, %rd2, %rd35;
	@%p71 bra 	$L__BB7_118;
	xor.b32  	%r797, %r243, -2147483648;
	st.global.u32 	[%rd4+17408], %r797;
	st.global.u32 	[%rd5+17408], %r261;
$L__BB7_118:
	add.s32 	%r798, %r2, 4608;
	cvt.u64.u32 	%rd36, %r798;
	setp.le.u64 	%p72, %rd2, %rd36;
	@%p72 bra 	$L__BB7_120;
	xor.b32  	%r799, %r244, -2147483648;
	st.global.u32 	[%rd4+18432], %r799;
	st.global.u32 	[%rd5+18432], %r262;
$L__BB7_120:
	ret;
$L__BB7_121:
	shl.b32 	%r800, %r206, 2;
	mov.u32 	%r801, _ZZN3cub18CUB_300001_SM_10006detail10radix_sort31DeviceRadixSortSingleTileKernelINS1_5radix10policy_hubIiiyE10Policy1000ELNS0_9SortOrderE1EiiyNS1_21identity_decomposer_tEEEvPKT1_PSA_PKT2_PSE_T3_iiT4_E12temp_storage;
	add.s32 	%r802, %r801, %r800;
	st.shared.u32 	[%r802], %r897;
	shl.b32 	%r803, %r207, 2;
	add.s32 	%r804, %r801, %r803;
	st.shared.u32 	[%r804], %r896;
	shl.b32 	%r805, %r208, 2;
	add.s32 	%r806, %r801, %r805;
	st.shared.u32 	[%r806], %r895;
	shl.b32 	%r807, %r209, 2;
	add.s32 	%r808, %r801, %r807;
	st.shared.u32 	[%r808], %r894;
	shl.b32 	%r809, %r210, 2;
	add.s32 	%r810, %r801, %r809;
	st.shared.u32 	[%r810], %r893;
	shl.b32 	%r811, %r211, 2;
	add.s32 	%r812, %r801, %r811;
	st.shared.u32 	[%r812], %r892;
	shl.b32 	%r813, %r212, 2;
	add.s32 	%r814, %r801, %r813;
	st.shared.u32 	[%r814], %r891;
	shl.b32 	%r815, %r213, 2;
	add.s32 	%r816, %r801, %r815;
	st.shared.u32 	[%r816], %r890;
	shl.b32 	%r817, %r214, 2;
	add.s32 	%r818, %r801, %r817;
	st.shared.u32 	[%r818], %r889;
	shl.b32 	%r819, %r215, 2;
	add.s32 	%r820, %r801, %r819;
	st.shared.u32 	[%r820], %r888;
	shl.b32 	%r821, %r216, 2;
	add.s32 	%r822, %r801, %r821;
	st.shared.u32 	[%r822], %r887;
	shl.b32 	%r823, %r217, 2;
	add.s32 	%r824, %r801, %r823;
	st.shared.u32 	[%r824], %r886;
	shl.b32 	%r825, %r218, 2;
	add.s32 	%r826, %r801, %r825;
	st.shared.u32 	[%r826], %r885;
	shl.b32 	%r827, %r219, 2;
	add.s32 	%r828, %r801, %r827;
	st.shared.u32 	[%r828], %r884;
	shl.b32 	%r829, %r220, 2;
	add.s32 	%r830, %r801, %r829;
	st.shared.u32 	[%r830], %r883;
	shl.b32 	%r831, %r221, 2;
	add.s32 	%r832, %r801, %r831;
	st.shared.u32 	[%r832], %r882;
	shl.b32 	%r833, %r222, 2;
	add.s32 	%r834, %r801, %r833;
	st.shared.u32 	[%r834], %r881;
	shl.b32 	%r835, %r223, 2;
	add.s32 	%r836, %r801, %r835;
	st.shared.u32 	[%r836], %r880;
	shl.b32 	%r837, %r224, 2;
	add.s32 	%r838, %r801, %r837;
	st.shared.u32 	[%r838], %r879;
	bar.sync 	0;
	ld.shared.u32 	%r897, [%r103];
	ld.shared.u32 	%r896, [%r103+4];
	ld.shared.u32 	%r895, [%r103+8];
	ld.shared.u32 	%r894, [%r103+12];
	ld.shared.u32 	%r893, [%r103+16];
	ld.shared.u32 	%r892, [%r103+20];
	ld.shared.u32 	%r891, [%r103+24];
	ld.shared.u32 	%r890, [%r103+28];
	ld.shared.u32 	%r889, [%r103+32];
	ld.shared.u32 	%r888, [%r103+36];
	ld.shared.u32 	%r887, [%r103+40];
	ld.shared.u32 	%r886, [%r103+44];
	ld.shared.u32 	%r885, [%r103+48];
	ld.shared.u32 	%r884, [%r103+52];
	ld.shared.u32 	%r883, [%r103+56];
	ld.shared.u32 	%r882, [%r103+60];
	ld.shared.u32 	%r881, [%r103+64];
	ld.shared.u32 	%r880, [%r103+68];
	ld.shared.u32 	%r879, [%r103+72];
	bar.sync 	0;
	st.shared.u32 	[%r802], %r916;
	st.shared.u32 	[%r804], %r915;
	st.shared.u32 	[%r806], %r914;
	st.shared.u32 	[%r808], %r913;
	st.shared.u32 	[%r810], %r912;
	st.shared.u32 	[%r812], %r911;
	st.shared.u32 	[%r814], %r910;
	st.shared.u32 	[%r816], %r909;
	st.shared.u32 	[%r818], %r908;
	st.shared.u32 	[%r820], %r907;
	st.shared.u32 	[%r822], %r906;
	st.shared.u32 	[%r824], %r905;
	st.shared.u32 	[%r826], %r904;
	st.shared.u32 	[%r828], %r903;
	st.shared.u32 	[%r830], %r902;
	st.shared.u32 	[%r832], %r901;
	st.shared.u32 	[%r834], %r900;
	st.shared.u32 	[%r836], %r899;
	st.shared.u32 	[%r838], %r898;
	bar.sync 	0;
	ld.shared.u32 	%r916, [%r103];
	ld.shared.u32 	%r915, [%r103+4];
	ld.shared.u32 	%r914, [%r103+8];
	ld.shared.u32 	%r913, [%r103+12];
	ld.shared.u32 	%r912, [%r103+16];
	ld.shared.u32 	%r911, [%r103+20];
	ld.shared.u32 	%r910, [%r103+24];
	ld.shared.u32 	%r909, [%r103+28];
	ld.shared.u32 	%r908, [%r103+32];
	ld.shared.u32 	%r907, [%r103+36];
	ld.shared.u32 	%r906, [%r103+40];
	ld.shared.u32 	%r905, [%r103+44];
	ld.shared.u32 	%r904, [%r103+48];
	ld.shared.u32 	%r903, [%r103+52];
	ld.shared.u32 	%r902, [%r103+56];
	ld.shared.u32 	%r901, [%r103+60];
	ld.shared.u32 	%r900, [%r103+64];
	ld.shared.u32 	%r899, [%r103+68];
	ld.shared.u32 	%r898, [%r103+72];
	bar.sync 	0;
	add.s32 	%r878, %r878, 6;
	add.s32 	%r877, %r877, -6;
	bra.uni 	$L__BB7_77;

}
	// .globl	_ZN3cub18CUB_300001_SM_10006detail10radix_sort30DeviceRadixSortHistogramKernelINS1_5radix10policy_hubIiiyE10Policy1000ELNS0_9SortOrderE1EiyNS1_21identity_decomposer_tEEEvPT2_PKT1_SA_iiT3_
.visible .entry _ZN3cub18CUB_300001_SM_10006detail10radix_sort30DeviceRadixSortHistogramKernelINS1_5radix10policy_hubIiiyE10Policy1000ELNS0_9SortOrderE1EiyNS1_21identity_decomposer_tEEEvPT2_PKT1_SA_iiT3_(
	.param .u64 .ptr .align 1 _ZN3cub18CUB_300001_SM_10006detail10radix_sort30DeviceRadixSortHistogramKernelINS1_5radix10policy_hubIiiyE10Policy1000ELNS0_9SortOrderE1EiyNS1_21identity_decomposer_tEEEvPT2_PKT1_SA_iiT3__param_0,
	.param .u64 .ptr .align 1 _ZN3cub18CUB_300001_SM_10006detail10radix_sort30DeviceRadixSortHistogramKernelINS1_5radix10policy_hubIiiyE10Policy1000ELNS0_9SortOrderE1EiyNS1_21identity_decomposer_tEEEvPT2_PKT1_SA_iiT3__param_1,
	.param .u64 _ZN3cub18CUB_300001_SM_10006detail10radix_sort30DeviceRadixSortHistogramKernelINS1_5radix10policy_hubIiiyE10Policy1000ELNS0_9SortOrderE1EiyNS1_21identity_decomposer_tEEEvPT2_PKT1_SA_iiT3__param_2,
	.param .u32 _ZN3cub18CUB_300001_SM_10006detail10radix_sort30DeviceRadixSortHistogramKernelINS1_5radix10policy_hubIiiyE10Policy1000ELNS0_9SortOrderE1EiyNS1_21identity_decomposer_tEEEvPT2_PKT1_SA_iiT3__param_3,
	.param .u32 _ZN3cub18CUB_300001_SM_10006detail10radix_sort30DeviceRadixSortHistogramKernelINS1_5radix10policy_hubIiiyE10Policy1000ELNS0_9SortOrderE1EiyNS1_21identity_decomposer_tEEEvPT2_PKT1_SA_iiT3__param_4,
	.param .align 1 .b8 _ZN3cub18CUB_300001_SM_10006detail10radix_sort30DeviceRadixSortHistogramKernelINS1_5radix10policy_hubIiiyE10Policy1000ELNS0_9SortOrderE1EiyNS1_21identity_decomposer_tEEEvPT2_PKT1_SA_iiT3__param_5[1]
)
.maxntid 128
{
	.reg .pred 	%p<91>;
	.reg .b32 	%r<486>;
	.reg .b64 	%rd<137>;
	// demoted variable
	.shared .align 4 .b8 _ZZN3cub18CUB_300001_SM_10006detail10radix_sort30DeviceRadixSortHistogramKernelINS1_5radix10policy_hubIiiyE10Policy1000ELNS0_9SortOrderE1EiyNS1_21identity_decomposer_tEEEvPT2_PKT1_SA_iiT3_E12temp_storage[4096];
	ld.param.u64 	%rd18, [_ZN3cub18CUB_300001_SM_10006detail10radix_sort30DeviceRadixSortHistogramKernelINS1_5radix10policy_hubIiiyE10Policy1000ELNS0_9SortOrderE1EiyNS1_21identity_decomposer_tEEEvPT2_PKT1_SA_iiT3__param_0];
	ld.param.u64 	%rd19, [_ZN3cub18CUB_300001_SM_10006detail10radix_sort30DeviceRadixSortHistogramKernelINS1_5radix10policy_hubIiiyE10Policy1000ELNS0_9SortOrderE1EiyNS1_21identity_decomposer_tEEEvPT2_PKT1_SA_iiT3__param_1];
	ld.param.u64 	%rd17, [_ZN3cub18CUB_300001_SM_10006detail10radix_sort30DeviceRadixSortHistogramKernelINS1_5radix10policy_hubIiiyE10Policy1000ELNS0_9SortOrderE1EiyNS1_21identity_decomposer_tEEEvPT2_PKT1_SA_iiT3__param_2];
	ld.param.u32 	%r174, [_ZN3cub18CUB_300001_SM_10006detail10radix_sort30DeviceRadixSortHistogramKernelINS1_5radix10policy_hubIiiyE10Policy1000ELNS0_9SortOrderE1EiyNS1_21identity_decomposer_tEEEvPT2_PKT1_SA_iiT3__param_3];
	ld.param.u32 	%r175, [_ZN3cub18CUB_300001_SM_10006detail10radix_sort30DeviceRadixSortHistogramKernelINS1_5radix10policy_hubIiiyE10Policy1000ELNS0_9SortOrderE1EiyNS1_21identity_decomposer_tEEEvPT2_PKT1_SA_iiT3__param_4];
	cvta.to.global.u64 	%rd1, %rd19;
	cvta.to.global.u64 	%rd2, %rd18;
	setp.eq.s64 	%p2, %rd17, 0;
	@%p2 bra 	$L__BB8_153;
	sub.s32 	%r176, %r175, %r174;
	add.s32 	%r177, %r176, 7;
	shr.s32 	%r178, %r177, 31;
	shr.u32 	%r179, %r178, 29;
	add.s32 	%r180, %r177, %r179;
	shr.s32 	%r181, %r180, 3;
	mov.u32 	%r182, %tid.x;
	setp.gt.u32 	%p3, %r182, 255;
	setp.lt.s32 	%p4, %r177, 8;
	mov.u32 	%r183, %ctaid.x;
	shl.b32 	%r184, %r183, 11;
	cvt.u64.u32 	%rd3, %r184;
	mov.u32 	%r185, %nctaid.x;
	shl.b32 	%r186, %r185, 11;
	cvt.u64.u32 	%rd4, %r186;
	add.s32 	%r1, %r181, -1;
	and.b32  	%r2, %r181, 15;
	and.b32  	%r3, %r181, 7;
	add.s32 	%r4, %r3, -1;
	and.b32  	%r5, %r181, 3;
	or.pred  	%p1, %p3, %p4;
	shl.b32 	%r187, %r182, 2;
	mov.u32 	%r188, _ZZN3cub18CUB_300001_SM_10006detail10radix_sort30DeviceRadixSortHistogramKernelINS1_5radix10policy_hubIiiyE10Policy1000ELNS0_9SortOrderE1EiyNS1_21identity_decomposer_tEEEvPT2_PKT1_SA_iiT3_E12temp_storage;
	add.s32 	%r6, %r188, %r187;
	and.b32  	%r7, %r181, 268435440;
	cvt.u64.u32 	%rd5, %r182;
	add.s32 	%r8, %r182, 128;
	add.s32 	%r9, %r182, 256;
	add.s32 	%r10, %r182, 384;
	add.s32 	%r11, %r182, 512;
	add.s32 	%r12, %r182, 640;
	add.s32 	%r13, %r182, 768;
	or.b32  	%r14, %r182, 1024;
	add.s32 	%r15, %r182, 1920;
	and.b32  	%r16, %r181, 268435448;
	and.b32  	%r17, %r181, 1;
	neg.s32 	%r18, %r7;
	add.s32 	%r19, %r6, 8192;
	add.s64 	%rd21, %rd17, -1;
	shr.u64 	%rd22, %rd21, 30;
	add.s64 	%rd23, %rd22, 1;
	min.u64 	%rd6, %rd23, %rd17;
	mov.b64 	%rd135, 0;
$L__BB8_2:
	@%p1 bra 	$L__BB8_30;
	setp.lt.u32 	%p5, %r1, 15;
	mov.b32 	%r439, 0;
	@%p5 bra 	$L__BB8_6;
	mov.u32 	%r436, %r19;
	mov.u32 	%r437, %r18;
$L__BB8_5:
	.pragma "nounroll";
	mov.b32 	%r190, 0;
	st.shared.u32 	[%r436+-8192], %r190;
	st.shared.u32 	[%r436+-7168], %r190;
	st.shared.u32 	[%r436+-6144], %r190;
	st.shared.u32 	[%r436+-5120], %r190;
	st.shared.u32 	[%r436+-4096], %r190;
	st.shared.u32 	[%r436+-3072], %r190;
	st.shared.u32 	[%r436+-2048], %r190;
	st.shared.u32 	[%r436+-1024], %r190;
	st.shared.u32 	[%r436], %r190;
	st.shared.u32 	[%r436+1024], %r190;
	st.shared.u32 	[%r436+2048], %r190;
	st.shared.u32 	[%r436+3072], %r190;
	st.shared.u32 	[%r436+4096], %r190;
	st.shared.u32 	[%r436+5120], %r190;
	st.shared.u32 	[%r436+6144], %r190;
	st.shared.u32 	[%r436+7168], %r190;
	add.s32 	%r437, %r437, 16;
	add.s32 	%r436, %r436, 16384;
	setp.ne.s32 	%p6, %r437, 0;
	mov.u32 	%r439, %r7;
	@%p6 bra 	$L__BB8_5;
$L__BB8_6:
	add.s32 	%r25, %r2, -1;
	setp.eq.s32 	%p7, %r2, 0;
	@%p7 bra 	$L__BB8_16;
	setp.lt.u32 	%p8, %r25, 7;
	@%p8 bra 	$L__BB8_9;
	shl.b32 	%r191, %r439, 10;
	add.s32 	%r192, %r6, %r191;
	mov.b32 	%r193, 0;
	st.shared.u32 	[%r192], %r193;
	st.shared.u32 	[%r192+1024], %r193;
	st.shared.u32 	[%r192+2048], %r193;
	st.shared.u32 	[%r192+3072], %r193;
	st.shared.u32 	[%r192+4096], %r193;
	st.shared.u32 	[%r192+5120], %r193;
	st.shared.u32 	[%r192+6144], %r193;
	st.shared.u32 	[%r192+7168], %r193;
	add.s32 	%r439, %r439, 8;
$L__BB8_9:
	setp.eq.s32 	%p9, %r3, 0;
	@%p9 bra 	$L__BB8_16;
	setp.lt.u32 	%p10, %r4, 3;
	@%p10 bra 	$L__BB8_12;
	shl.b32 	%r194, %r439, 10;
	add.s32 	%r195, %r6, %r194;
	mov.b32 	%r196, 0;
	st.shared.u32 	[%r195], %r196;
	st.shared.u32 	[%r195+1024], %r196;
	st.shared.u32 	[%r195+2048], %r196;
	st.shared.u32 	[%r195+3072], %r196;
	add.s32 	%r439, %r439, 4;
$L__BB8_12:
	setp.eq.s32 	%p11, %r5, 0;
	@%p11 bra 	$L__BB8_16;
	setp.eq.s32 	%p12, %r5, 1;
	shl.b32 	%r197, %r439, 10;
	add.s32 	%r30, %r6, %r197;
	mov.b32 	%r198, 0;
	st.shared.u32 	[%r30], %r198;
	@%p12 bra 	$L__BB8_16;
	setp.eq.s32 	%p13, %r5, 2;
	mov.b32 	%r199, 0;
	st.shared.u32 	[%r30+1024], %r199;
	@%p13 bra 	$L__BB8_16;
	mov.b32 	%r200, 0;
	st.shared.u32 	[%r30+2048], %r200;
$L__BB8_16:
	cvt.u32.u64 	%r201, %rd5;
	setp.gt.u32 	%p14, %r201, 127;
	@%p14 bra 	$L__BB8_30;
	setp.lt.u32 	%p15, %r1, 15;
	mov.b32 	%r443, 0;
	@%p15 bra 	$L__BB8_20;
	mov.b32 	%r441, 0;
$L__BB8_19:
	.pragma "nounroll";
	shl.b32 	%r204, %r441, 10;
	add.s32 	%r205, %r6, %r204;
	mov.b32 	%r206, 0;
	st.shared.u32 	[%r205+512], %r206;
	st.shared.u32 	[%r205+1536], %r206;
	st.shared.u32 	[%r205+2560], %r206;
	st.shared.u32 	[%r205+3584], %r206;
	st.shared.u32 	[%r205+4608], %r206;
	st.shared.u32 	[%r205+5632], %r206;
	st.shared.u32 	[%r205+6656], %r206;
	st.shared.u32 	[%r205+7680], %r206;
	st.shared.u32 	[%r205+8704], %r206;
	st.shared.u32 	[%r205+9728], %r206;
	st.shared.u32 	[%r205+10752], %r206;
	st.shared.u32 	[%r205+11776], %r206;
	st.shared.u32 	[%r205+12800], %r206;
	st.shared.u32 	[%r205+13824], %r206;
	st.shared.u32 	[%r205+14848], %r206;
	st.shared.u32 	[%r205+15872], %r206;
	add.s32 	%r441, %r441, 16;
	setp.ne.s32 	%p16, %r441, %r7;
	mov.u32 	%r443, %r7;
	@%p16 bra 	$L__BB8_19;
$L__BB8_20:
	setp.eq.s32 	%p17, %r2, 0;
	@%p17 bra 	$L__BB8_30;
	setp.lt.u32 	%p18, %r25, 7;
	@%p18 bra 	$L__BB8_23;
	shl.b32 	%r207, %r443, 10;
	add.s32 	%r208, %r6, %r207;
	mov.b32 	%r209, 0;
	st.shared.u32 	[%r208+512], %r209;
	st.shared.u32 	[%r208+1536], %r209;
	st.shared.u32 	[%r208+2560], %r209;
	st.shared.u32 	[%r208+3584], %r209;
	st.shared.u32 	[%r208+4608], %r209;
	st.shared.u32 	[%r208+5632], %r209;
	st.shared.u32 	[%r208+6656], %r209;
	st.shared.u32 	[%r208+7680], %r209;
	add.s32 	%r443, %r443, 8;
$L__BB8_23:
	setp.eq.s32 	%p19, %r3, 0;
	@%p19 bra 	$L__BB8_30;
	setp.lt.u32 	%p20, %r4, 3;
	@%p20 bra 	$L__BB8_26;
	shl.b32 	%r210, %r443, 10;
	add.s32 	%r211, %r6, %r210;
	mov.b32 	%r212, 0;
	st.shared.u32 	[%r211+512], %r212;
	st.shared.u32 	[%r211+1536], %r212;
	st.shared.u32 	[%r211+2560], %r212;
	st.shared.u32 	[%r211+3584], %r212;
	add.s32 	%r443, %r443, 4;
$L__BB8_26:
	setp.eq.s32 	%p21, %r5, 0;
	@%p21 bra 	$L__BB8_30;
	setp.eq.s32 	%p22, %r5, 1;
	shl.b32 	%r213, %r443, 10;
	add.s32 	%r38, %r6, %r213;
	mov.b32 	%r214, 0;
	st.shared.u32 	[%r38+512], %r214;
	@%p22 bra 	$L__BB8_30;
	setp.eq.s32 	%p23, %r5, 2;
	mov.b32 	%r215, 0;
	st.shared.u32 	[%r38+1536], %r215;
	@%p23 bra 	$L__BB8_30;
	mov.b32 	%r216, 0;
	st.shared.u32 	[%r38+2560], %r216;
$L__BB8_30:
	bar.sync 	0;
	bar.sync 	0;
	shl.b64 	%rd8, %rd135, 30;
	sub.s64 	%rd24, %rd17, %rd8;
	min.u64 	%rd9, %rd24, 1073741824;
	setp.le.u64 	%p24, %rd9, %rd3;
	@%p24 bra 	$L__BB8_70;
	mov.u64 	%rd136, %rd3;
$L__BB8_32:
	add.s64 	%rd11, %rd136, %rd8;
	sub.s64 	%rd12, %rd17, %rd11;
	setp.lt.u64 	%p25, %rd12, 2048;
	@%p25 bra 	$L__BB8_34;
	add.s64 	%rd27, %rd11, %rd5;
	shl.b64 	%rd28, %rd27, 2;
	add.s64 	%rd29, %rd1, %rd28;
	ld.global.u32 	%r475, [%rd29];
	ld.global.u32 	%r474, [%rd29+512];
	ld.global.u32 	%r473, [%rd29+1024];
	ld.global.u32 	%r472, [%rd29+1536];
	ld.global.u32 	%r471, [%rd29+2048];
	ld.global.u32 	%r470, [%rd29+2560];
	ld.global.u32 	%r469, [%rd29+3072];
	ld.global.u32 	%r468, [%rd29+3584];
	ld.global.u32 	%r467, [%rd29+4096];
	ld.global.u32 	%r466, [%rd29+4608];
	ld.global.u32 	%r465, [%rd29+5120];
	ld.global.u32 	%r464, [%rd29+5632];
	ld.global.u32 	%r463, [%rd29+6144];
	ld.global.u32 	%r462, [%rd29+6656];
	ld.global.u32 	%r461, [%rd29+7168];
	ld.global.u32 	%r460, [%rd29+7680];
	bra.uni 	$L__BB8_66;
$L__BB8_34:
	cvt.u32.u64 	%r218, %rd5;
	cvt.u32.u64 	%r55, %rd12;
	setp.ge.s32 	%p26, %r218, %r55;
	add.s64 	%rd25, %rd11, %rd5;
	shl.b64 	%rd26, %rd25, 2;
	add.s64 	%rd13, %rd1, %rd26;
	mov.b32 	%r475, -2147483648;
	@%p26 bra 	$L__BB8_36;
	ld.global.u32 	%r475, [%rd13];
$L__BB8_36:
	setp.ge.s32 	%p27, %r8, %r55;
	mov.b32 	%r474, -2147483648;
	@%p27 bra 	$L__BB8_38;
	ld.global.u32 	%r474, [%rd13+512];
$L__BB8_38:
	setp.ge.s32 	%p28, %r9, %r55;
	mov.b32 	%r473, -2147483648;
	@%p28 bra 	$L__BB8_40;
	ld.global.u32 	%r473, [%rd13+1024];
$L__BB8_40:
	setp.ge.s32 	%p29, %r10, %r55;
	mov.b32 	%r472, -2147483648;
	@%p29 bra 	$L__BB8_42;
	ld.global.u32 	%r472, [%rd13+1536];
$L__BB8_42:
	setp.ge.s32 	%p30, %r11, %r55;
	mov.b32 	%r471, -2147483648;
	@%p30 bra 	$L__BB8_44;
	ld.global.u32 	%r471, [%rd13+2048];
$L__BB8_44:
	setp.ge.s32 	%p31, %r12, %r55;
	mov.b32 	%r470, -2147483648;
	@%p31 bra 	$L__BB8_46;
	ld.global.u32 	%r470, [%rd13+2560];
$L__BB8_46:
	setp.ge.s32 	%p32, %r13, %r55;
	mov.b32 	%r469, -2147483648;
	@%p32 bra 	$L__BB8_48;
	ld.global.u32 	%r469, [%rd13+3072];
$L__BB8_48:
	mov.u32 	%r226, %tid.x;
	add.s32 	%r227, %r226, 896;
	setp.ge.s32 	%p33, %r227, %r55;
	mov.b32 	%r468, -2147483648;
	@%p33 bra 	$L__BB8_50;
	ld.global.u32 	%r468, [%rd13+3584];
$L__BB8_50:
	setp.ge.s32 	%p34, %r14, %r55;
	mov.b32 	%r467, -2147483648;
	@%p34 bra 	$L__BB8_52;
	ld.global.u32 	%r467, [%rd13+4096];
$L__BB8_52:
	add.s32 	%r231, %r226, 1152;
	setp.ge.s32 	%p35, %r231, %r55;
	mov.b32 	%r466, -2147483648;
	@%p35 bra 	$L__BB8_54;
	ld.global.u32 	%r466, [%rd13+4608];
$L__BB8_54:
	add.s32 	%r234, %r226, 1280;
	setp.ge.s32 	%p36, %r234, %r55;
	mov.b32 	%r465, -2147483648;
	@%p36 bra 	$L__BB8_56;
	ld.global.u32 	%r465, [%rd13+5120];
$L__BB8_56:
	add.s32 	%r237, %r226, 1408;
	setp.ge.s32 	%p37, %r237, %r55;
	mov.b32 	%r464, -2147483648;
	@%p37 bra 	$L__BB8_58;
	ld.global.u32 	%r464, [%rd13+5632];
$L__BB8_58:
	add.s32 	%r240, %r226, 1536;
	setp.ge.s32 	%p38, %r240, %r55;
	mov.b32 	%r463, -2147483648;
	@%p38 bra 	$L__BB8_60;
	ld.global.u32 	%r463, [%rd13+6144];
$L__BB8_60:
	add.s32 	%r243, %r226, 1664;
	setp.ge.s32 	%p39, %r243, %r55;
	mov.b32 	%r462, -2147483648;
	@%p39 bra 	$L__BB8_62;
	ld.global.u32 	%r462, [%rd13+6656];
$L__BB8_62:
	add.s32 	%r246, %r226, 1792;
	setp.ge.s32 	%p40, %r246, %r55;
	mov.b32 	%r461, -2147483648;
	@%p40 bra 	$L__BB8_64;
	ld.global.u32 	%r461, [%rd13+7168];
$L__BB8_64:
	setp.ge.s32 	%p41, %r15, %r55;
	mov.b32 	%r460, -2147483648;
	@%p41 bra 	$L__BB8_66;
	ld.global.u32 	%r460, [%rd13+7680];
$L__BB8_66:
	setp.le.s32 	%p42, %r175, %r174;
	@%p42 bra 	$L__BB8_69;
	xor.b32  	%r103, %r460, 2147483647;
	xor.b32  	%r104, %r461, 2147483647;
	xor.b32  	%r105, %r462, 2147483647;
	xor.b32  	%r106, %r463, 2147483647;
	xor.b32  	%r107, %r464, 2147483647;
	xor.b32  	%r108, %r465, 2147483647;
	xor.b32  	%r109, %r466, 2147483647;
	xor.b32  	%r110, %r467, 2147483647;
	xor.b32  	%r111, %r468, 2147483647;
	xor.b32  	%r112, %r469, 2147483647;
	xor.b32  	%r113, %r470, 2147483647;
	xor.b32  	%r114, %r471, 2147483647;
	xor.b32  	%r115, %r472, 2147483647;
	xor.b32  	%r116, %r473, 2147483647;
	xor.b32  	%r117, %r474, 2147483647;
	xor.b32  	%r118, %r475, 2147483647;
	mov.b32 	%r476, 0;
	mov.u32 	%r477, %r174;
$L__BB8_68:
	sub.s32 	%r249, %r175, %r477;
	shl.b32 	%r250, %r476, 10;
	mov.u32 	%r251, _ZZN3cub18CUB_300001_SM_10006detail10radix_sort30DeviceRadixSortHistogramKernelINS1_5radix10policy_hubIiiyE10Policy1000ELNS0_9SortOrderE1EiyNS1_21identity_decomposer_tEEEvPT2_PKT1_SA_iiT3_E12temp_storage;
	add.s32 	%r252, %r251, %r250;
	min.s32 	%r253, %r249, 8;
	mov.b32 	%r254, -1;
	shl.b32 	%r255, %r254, %r253;
	not.b32 	%r256, %r255;
	shr.u32 	%r257, %r118, %r477;
	and.b32  	%r258, %r257, %r256;
	shl.b32 	%r259, %r258, 2;
	add.s32 	%r260, %r252, %r259;
	atom.shared.add.u32 	%r261, [%r260], 1;
	shr.u32 	%r262, %r117, %r477;
	and.b32  	%r263, %r262, %r256;
	shl.b32 	%r264, %r263, 2;
	add.s32 	%r265, %r252, %r264;
	atom.shared.add.u32 	%r266, [%r265], 1;
	shr.u32 	%r267, %r116, %r477;
	and.b32  	%r268, %r267, %r256;
	shl.b32 	%r269, %r268, 2;
	add.s32 	%r270, %r252, %r269;
	atom.shared.add.u32 	%r271, [%r270], 1;
	shr.u32 	%r272, %r115, %r477;
	and.b32  	%r273, %r272, %r256;
	shl.b32 	%r274, %r273, 2;
	add.s32 	%r275, %r252, %r274;
	atom.shared.add.u32 	%r276, [%r275], 1;
	shr.u32 	%r277, %r114, %r477;
	and.b32  	%r278, %r277, %r256;
	shl.b32 	%r279, %r278, 2;
	add.s32 	%r280, %r252, %r279;
	atom.shared.add.u32 	%r281, [%r280], 1;
	shr.u32 	%r282, %r113, %r477;
	and.b32  	%r283, %r282, %r256;
	shl.b32 	%r284, %r283, 2;
	add.s32 	%r285, %r252, %r284;
	atom.shared.add.u32 	%r286, [%r285], 1;
	shr.u32 	%r287, %r112, %r477;
	and.b32  	%r288, %r287, %r256;
	shl.b32 	%r289, %r288, 2;
	add.s32 	%r290, %r252, %r289;
	atom.shared.add.u32 	%r291, [%r290], 1;
	shr.u32 	%r292, %r111, %r477;
	and.b32  	%r293, %r292, %r256;
	shl.b32 	%r294, %r293, 2;
	add.s32 	%r295, %r252, %r294;
	atom.shared.add.u32 	%r296, [%r295], 1;
	shr.u32 	%r297, %r110, %r477;
	and.b32  	%r298, %r297, %r256;
	shl.b32 	%r299, %r298, 2;
	add.s32 	%r300, %r252, %r299;
	atom.shared.add.u32 	%r301, [%r300], 1;
	shr.u32 	%r302, %r109, %r477;
	and.b32  	%r303, %r302, %r256;
	shl.b32 	%r304, %r303, 2;
	add.s32 	%r305, %r252, %r304;
	atom.shared.add.u32 	%r306, [%r305], 1;
	shr.u32 	%r307, %r108, %r477;
	and.b32  	%r308, %r307, %r256;
	shl.b32 	%r309, %r308, 2;
	add.s32 	%r310, %r252, %r309;
	atom.shared.add.u32 	%r311, [%r310], 1;
	shr.u32 	%r312, %r107, %r477;
	and.b32  	%r313, %r312, %r256;
	shl.b32 	%r314, %r313, 2;
	add.s32 	%r315, %r252, %r314;
	atom.shared.add.u32 	%r316, [%r315], 1;
	shr.u32 	%r317, %r106, %r477;
	and.b32  	%r318, %r317, %r256;
	shl.b32 	%r319, %r318, 2;
	add.s32 	%r320, %r252, %r319;
	atom.shared.add.u32 	%r321, [%r320], 1;
	shr.u32 	%r322, %r105, %r477;
	and.b32  	%r323, %r322, %r256;
	shl.b32 	%r324, %r323, 2;
	add.s32 	%r325, %r252, %r324;
	atom.shared.add.u32 	%r326, [%r325], 1;
	shr.u32 	%r327, %r104, %r477;
	and.b32  	%r328, %r327, %r256;
	shl.b32 	%r329, %r328, 2;
	add.s32 	%r330, %r252, %r329;
	atom.shared.add.u32 	%r331, [%r330], 1;
	shr.u32 	%r332, %r103, %r477;
	and.b32  	%r333, %r332, %r256;
	shl.b32 	%r334, %r333, 2;
	add.s32 	%r335, %r252, %r334;
	atom.shared.add.u32 	%r336, [%r335], 1;
	add.s32 	%r477, %r477, 8;
	add.s32 	%r476, %r476, 1;
	setp.lt.s32 	%p43, %r477, %r175;
	@%p43 bra 	$L__BB8_68;
$L__BB8_69:
	add.s64 	%rd136, %rd136, %rd4;
	setp.lt.u64 	%p44, %rd136, %rd9;
	@%p44 bra 	$L__BB8_32;
$L__BB8_70:
	bar.sync 	0;
	@%p1 bra 	$L__BB8_152;
	setp.lt.u32 	%p45, %r1, 7;
	mov.b32 	%r480, 0;
	@%p45 bra 	$L__BB8_90;
	mov.b32 	%r478, 0;
$L__BB8_73:
	.pragma "nounroll";
	shl.b32 	%r339, %r478, 10;
	add.s32 	%r124, %r6, %r339;
	ld.shared.u32 	%r125, [%r124];
	setp.eq.s32 	%p46, %r125, 0;
	@%p46 bra 	$L__BB8_75;
	cvt.u32.u64 	%r340, %rd5;
	shl.b32 	%r341, %r478, 8;
	add.s32 	%r342, %r341, %r340;
	mul.wide.u32 	%rd30, %r342, 8;
	add.s64 	%rd31, %rd2, %rd30;
	cvt.u64.u32 	%rd32, %r125;
	atom.global.add.u64 	%rd33, [%rd31], %rd32;
$L__BB8_75:
	ld.shared.u32 	%r126, [%r124+1024];
	setp.eq.s32 	%p47, %r126, 0;
	@%p47 bra 	$L__BB8_77;
	cvt.u32.u64 	%r343, %rd5;
	shl.b32 	%r344, %r478, 8;
	add.s32 	%r345, %r344, %r343;
	add.s32 	%r346, %r345, 256;
	mul.wide.u32 	%rd34, %r346, 8;
	add.s64 	%rd35, %rd2, %rd34;
	cvt.u64.u32 	%rd36, %r126;
	atom.global.add.u64 	%rd37, [%rd35], %rd36;
$L__BB8_77:
	ld.shared.u32 	%r127, [%r124+2048];
	setp.eq.s32 	%p48, %r127, 0;
	@%p48 bra 	$L__BB8_79;
	cvt.u32.u64 	%r347, %rd5;
	shl.b32 	%r348, %r478, 8;
	add.s32 	%r349, %r348, %r347;
	add.s32 	%r350, %r349, 512;
	mul.wide.u32 	%rd38, %r350, 8;
	add.s64 	%rd39, %rd2, %rd38;
	cvt.u64.u32 	%rd40, %r127;
	atom.global.add.u64 	%rd41, [%rd39], %rd40;
$L__BB8_79:
	ld.shared.u32 	%r128, [%r124+3072];
	setp.eq.s32 	%p49, %r128, 0;
	@%p49 bra 	$L__BB8_81;
	cvt.u32.u64 	%r351, %rd5;
	shl.b32 	%r352, %r478, 8;
	add.s32 	%r353, %r352, %r351;
	add.s32 	%r354, %r353, 768;
	mul.wide.u32 	%rd42, %r354, 8;
	add.s64 	%rd43, %rd2, %rd42;
	cvt.u64.u32 	%rd44, %r128;
	atom.global.add.u64 	%rd45, [%rd43], %rd44;
$L__BB8_81:
	ld.shared.u32 	%r129, [%r124+4096];
	setp.eq.s32 	%p50, %r129, 0;
	@%p50 bra 	$L__BB8_83;
	cvt.u32.u64 	%r355, %rd5;
	shl.b32 	%r356, %r478, 8;
	add.s32 	%r357, %r356, %r355;
	add.s32 	%r358, %r357, 1024;
	mul.wide.u32 	%rd46, %r358, 8;
	add.s64 	%rd47, %rd2, %rd46;
	cvt.u64.u32 	%rd48, %r129;
	atom.global.add.u64 	%rd49, [%rd47], %rd48;
$L__BB8_83:
	ld.shared.u32 	%r130, [%r124+5120];
	setp.eq.s32 	%p51, %r130, 0;
	@%p51 bra 	$L__BB8_85;
	cvt.u32.u64 	%r359, %rd5;
	shl.b32 	%r360, %r478, 8;
	add.s32 	%r361, %r360, %r359;
	add.s32 	%r362, %r361, 1280;
	mul.wide.u32 	%rd50, %r362, 8;
	add.s64 	%rd51, %rd2, %rd50;
	cvt.u64.u32 	%rd52, %r130;
	atom.global.add.u64 	%rd53, [%rd51], %rd52;
$L__BB8_85:
	ld.shared.u32 	%r131, [%r124+6144];
	setp.eq.s32 	%p52, %r131, 0;
	@%p52 bra 	$L__BB8_87;
	cvt.u32.u64 	%r363, %rd5;
	shl.b32 	%r364, %r478, 8;
	add.s32 	%r365, %r364, %r363;
	add.s32 	%r366, %r365, 1536;
	mul.wide.u32 	%rd54, %r366, 8;
	add.s64 	%rd55, %rd2, %rd54;
	cvt.u64.u32 	%rd56, %r131;
	atom.global.add.u64 	%rd57, [%rd55], %rd56;
$L__BB8_87:
	ld.shared.u32 	%r132, [%r124+7168];
	setp.eq.s32 	%p53, %r132, 0;
	@%p53 bra 	$L__BB8_89;
	cvt.u32.u64 	%r367, %rd5;
	shl.b32 	%r368, %r478, 8;
	add.s32 	%r369, %r368, %r367;
	add.s32 	%r370, %r369, 1792;
	mul.wide.u32 	%rd58, %r370, 8;
	add.s64 	%rd59, %rd2, %rd58;
	cvt.u64.u32 	%rd60, %r132;
	atom.global.add.u64 	%rd61, [%rd59], %rd60;
$L__BB8_89:
	add.s32 	%r478, %r478, 8;
	setp.ne.s32 	%p54, %r478, %r16;
	mov.u32 	%r480, %r16;
	@%p54 bra 	$L__BB8_73;
$L__BB8_90:
	add.s32 	%r135, %r5, -1;
	setp.eq.s32 	%p55, %r3, 0;
	@%p55 bra 	$L__BB8_111;
	setp.lt.u32 	%p56, %r4, 3;
	@%p56 bra 	$L__BB8_101;
	shl.b32 	%r371, %r480, 10;
	add.s32 	%r136, %r6, %r371;
	ld.shared.u32 	%r137, [%r136];
	setp.eq.s32 	%p57, %r137, 0;
	@%p57 bra 	$L__BB8_94;
	cvt.u32.u64 	%r372, %rd5;
	shl.b32 	%r373, %r480, 8;
	add.s32 	%r374, %r373, %r372;
	mul.wide.u32 	%rd62, %r374, 8;
	add.s64 	%rd63, %rd2, %rd62;
	cvt.u64.u32 	%rd64, %r137;
	atom.global.add.u64 	%rd65, [%rd63], %rd64;
$L__BB8_94:
	ld.shared.u32 	%r138, [%r136+1024];
	setp.eq.s32 	%p58, %r138, 0;
	@%p58 bra 	$L__BB8_96;
	cvt.u32.u64 	%r375, %rd5;
	shl.b32 	%r376, %r480, 8;
	add.s32 	%r377, %r376, %r375;
	add.s32 	%r378, %r377, 256;
	mul.wide.u32 	%rd66, %r378, 8;
	add.s64 	%rd67, %rd2, %rd66;
	cvt.u64.u32 	%rd68, %r138;
	atom.global.add.u64 	%rd69, [%rd67], %rd68;
$L__BB8_96:
	ld.shared.u32 	%r139, [%r136+2048];
	setp.eq.s32 	%p59, %r139, 0;
	@%p59 bra 	$L__BB8_98;
	cvt.u32.u64 	%r379, %rd5;
	shl.b32 	%r380, %r480, 8;
	add.s32 	%r381, %r380, %r379;
	add.s32 	%r382, %r381, 512;
	mul.wide.u32 	%rd70, %r382, 8;
	add.s64 	%rd71, %rd2, %rd70;
	cvt.u64.u32 	%rd72, %r139;
	atom.global.add.u64 	%rd73, [%rd71], %rd72;
$L__BB8_98:
	ld.shared.u32 	%r140, [%r136+3072];
	setp.eq.s32 	%p60, %r140, 0;
	@%p60 bra 	$L__BB8_100;
	cvt.u32.u64 	%r383, %rd5;
	shl.b32 	%r384, %r480, 8;
	add.s32 	%r385, %r384, %r383;
	add.s32 	%r386, %r385, 768;
	mul.wide.u32 	%rd74, %r386, 8;
	add.s64 	%rd75, %rd2, %rd74;
	cvt.u64.u32 	%rd76, %r140;
	atom.global.add.u64 	%rd77, [%rd75], %rd76;
$L__BB8_100:
	add.s32 	%r480, %r480, 4;
$L__BB8_101:
	setp.eq.s32 	%p61, %r5, 0;
	@%p61 bra 	$L__BB8_111;
	setp.eq.s32 	%p62, %r135, 0;
	@%p62 bra 	$L__BB8_108;
	shl.b32 	%r387, %r480, 10;
	add.s32 	%r143, %r6, %r387;
	ld.shared.u32 	%r144, [%r143];
	setp.eq.s32 	%p63, %r144, 0;
	@%p63 bra 	$L__BB8_105;
	cvt.u32.u64 	%r388, %rd5;
	shl.b32 	%r389, %r480, 8;
	add.s32 	%r390, %r389, %r388;
	mul.wide.u32 	%rd78, %r390, 8;
	add.s64 	%rd79, %rd2, %rd78;
	cvt.u64.u32 	%rd80, %r144;
	atom.global.add.u64 	%rd81, [%rd79], %rd80;
$L__BB8_105:
	ld.shared.u32 	%r145, [%r143+1024];
	setp.eq.s32 	%p64, %r145, 0;
	@%p64 bra 	$L__BB8_107;
	cvt.u32.u64 	%r391, %rd5;
	shl.b32 	%r392, %r480, 8;
	add.s32 	%r393, %r392, %r391;
	add.s32 	%r394, %r393, 256;
	mul.wide.u32 	%rd82, %r394, 8;
	add.s64 	%rd83, %rd2, %rd82;
	cvt.u64.u32 	%rd84, %r145;
	atom.global.add.u64 	%rd85, [%rd83], %rd84;
$L__BB8_107:
	add.s32 	%r480, %r480, 2;
$L__BB8_108:
	setp.eq.s32 	%p65, %r17, 0;
	@%p65 bra 	$L__BB8_111;
	shl.b32 	%r395, %r480, 10;
	add.s32 	%r396, %r6, %r395;
	ld.shared.u32 	%r148, [%r396];
	setp.eq.s32 	%p66, %r148, 0;
	@%p66 bra 	$L__BB8_111;
	cvt.u32.u64 	%r397, %rd5;
	shl.b32 	%r398, %r480, 8;
	add.s32 	%r399, %r398, %r397;
	mul.wide.u32 	%rd86, %r399, 8;
	add.s64 	%rd87, %rd2, %rd86;
	cvt.u64.u32 	%rd88, %r148;
	atom.global.add.u64 	%rd89, [%rd87], %rd88;
$L__BB8_111:
	cvt.u32.u64 	%r400, %rd5;
	setp.gt.u32 	%p67, %r400, 127;
	@%p67 bra 	$L__BB8_152;
	setp.lt.u32 	%p68, %r1, 7;
	mov.b32 	%r484, 0;
	@%p68 bra 	$L__BB8_131;
	mov.b32 	%r482, 0;
$L__BB8_114:
	.pragma "nounroll";
	shl.b32 	%r404, %r482, 10;
	add.s32 	%r150, %r6, %r404;
	ld.shared.u32 	%r151, [%r150+512];
	setp.eq.s32 	%p69, %r151, 0;
	shl.b32 	%r405, %r482, 8;
	add.s32 	%r406, %r405, %r400;
	mul.wide.u32 	%rd90, %r406, 8;
	add.s64 	%rd15, %rd2, %rd90;
	@%p69 bra 	$L__BB8_116;
	cvt.u64.u32 	%rd91, %r151;
	atom.global.add.u64 	%rd92, [%rd15+1024], %rd91;
$L__BB8_116:
	ld.shared.u32 	%r152, [%r150+1536];
	setp.eq.s32 	%p70, %r152, 0;
	@%p70 bra 	$L__BB8_118;
	cvt.u64.u32 	%rd93, %r152;
	atom.global.add.u64 	%rd94, [%rd15+3072], %rd93;
$L__BB8_118:
	ld.shared.u32 	%r153, [%r150+2560];
	setp.eq.s32 	%p71, %r153, 0;
	@%p71 bra 	$L__BB8_120;
	cvt.u64.u32 	%rd95, %r153;
	atom.global.add.u64 	%rd96, [%rd15+5120], %rd95;
$L__BB8_120:
	ld.shared.u32 	%r154, [%r150+3584];
	setp.eq.s32 	%p72, %r154, 0;
	@%p72 bra 	$L__BB8_122;
	cvt.u64.u32 	%rd97, %r154;
	atom.global.add.u64 	%rd98, [%rd15+7168], %rd97;
$L__BB8_122:
	ld.shared.u32 	%r155, [%r150+4608];
	setp.eq.s32 	%p73, %r155, 0;
	@%p73 bra 	$L__BB8_124;
	cvt.u64.u32 	%rd99, %r155;
	atom.global.add.u64 	%rd100, [%rd15+9216], %rd99;
$L__BB8_124:
	ld.shared.u32 	%r156, [%r150+5632];
	setp.eq.s32 	%p74, %r156, 0;
	@%p74 bra 	$L__BB8_126;
	cvt.u64.u32 	%rd101, %r156;
	atom.global.add.u64 	%rd102, [%rd15+11264], %rd101;
$L__BB8_126:
	ld.shared.u32 	%r157, [%r150+6656];
	setp.eq.s32 	%p75, %r157, 0;
	@%p75 bra 	$L__BB8_128;
	cvt.u64.u32 	%rd103, %r157;
	atom.global.add.u64 	%rd104, [%rd15+13312], %rd103;
$L__BB8_128:
	ld.shared.u32 	%r158, [%r150+7680];
	setp.eq.s32 	%p76, %r158, 0;
	@%p76 bra 	$L__BB8_130;
	cvt.u64.u32 	%rd105, %r158;
	atom.global.add.u64 	%rd106, [%rd15+15360], %rd105;
$L__BB8_130:
	add.s32 	%r482, %r482, 8;
	setp.ne.s32 	%p77, %r482, %r16;
	mov.u32 	%r484, %r16;
	@%p77 bra 	$L__BB8_114;
$L__BB8_131:
	setp.eq.s32 	%p78, %r3, 0;
	@%p78 bra 	$L__BB8_152;
	setp.lt.u32 	%p79, %r4, 3;
	@%p79 bra 	$L__BB8_142;
	shl.b32 	%r407, %r484, 10;
	add.s32 	%r161, %r6, %r407;
	ld.shared.u32 	%r162, [%r161+512];
	setp.eq.s32 	%p80, %r162, 0;
	@%p80 bra 	$L__BB8_135;
	shl.b32 	%r409, %r484, 8;
	add.s32 	%r410, %r409, %r400;
	mul.wide.u32 	%rd107, %r410, 8;
	add.s64 	%rd108, %rd2, %rd107;
	cvt.u64.u32 	%rd109, %r162;
	atom.global.add.u64 	%rd110, [%rd108+1024], %rd109;
$L__BB8_135:
	ld.shared.u32 	%r163, [%r161+1536];
	setp.eq.s32 	%p81, %r163, 0;
	@%p81 bra 	$L__BB8_137;
	shl.b32 	%r412, %r484, 8;
	add.s32 	%r413, %r412, %r400;
	add.s32 	%r414, %r413, 256;
	mul.wide.u32 	%rd111, %r414, 8;
	add.s64 	%rd112, %rd2, %rd111;
	cvt.u64.u32 	%rd113, %r163;
	atom.global.add.u64 	%rd114, [%rd112+1024], %rd113;
$L__BB8_137:
	ld.shared.u32 	%r164, [%r161+2560];
	setp.eq.s32 	%p82, %r164, 0;
	@%p82 bra 	$L__BB8_139;
	shl.b32 	%r416, %r484, 8;
	add.s32 	%r417, %r416, %r400;
	add.s32 	%r418, %r417, 512;
	mul.wide.u32 	%rd115, %r418, 8;
	add.s64 	%rd116, %rd2, %rd115;
	cvt.u64.u32 	%rd117, %r164;
	atom.global.add.u64 	%rd118, [%rd116+1024], %rd117;
$L__BB8_139:
	ld.shared.u32 	%r165, [%r161+3584];
	setp.eq.s32 	%p83, %r165, 0;
	@%p83 bra 	$L__BB8_141;
	shl.b32 	%r420, %r484, 8;
	add.s32 	%r421, %r420, %r400;
	add.s32 	%r422, %r421, 768;
	mul.wide.u32 	%rd119, %r422, 8;
	add.s64 	%rd120, %rd2, %rd119;
	cvt.u64.u32 	%rd121, %r165;
	atom.global.add.u64 	%rd122, [%rd120+1024], %rd121;
$L__BB8_141:
	add.s32 	%r484, %r484, 4;
$L__BB8_142:
	setp.eq.s32 	%p84, %r5, 0;
	@%p84 bra 	$L__BB8_152;
	setp.eq.s32 	%p85, %r135, 0;
	@%p85 bra 	$L__BB8_149;
	shl.b32 	%r423, %r484, 10;
	add.s32 	%r168, %r6, %r423;
	ld.shared.u32 	%r169, [%r168+512];
	setp.eq.s32 	%p86, %r169, 0;
	@%p86 bra 	$L__BB8_146;
	shl.b32 	%r425, %r484, 8;
	add.s32 	%r426, %r425, %r400;
	mul.wide.u32 	%rd123, %r426, 8;
	add.s64 	%rd124, %rd2, %rd123;
	cvt.u64.u32 	%rd125, %r169;
	atom.global.add.u64 	%rd126, [%rd124+1024], %rd125;
$L__BB8_146:
	ld.shared.u32 	%r170, [%r168+1536];
	setp.eq.s32 	%p87, %r170, 0;
	@%p87 bra 	$L__BB8_148;
	shl.b32 	%r428, %r484, 8;
	add.s32 	%r429, %r428, %r400;
	add.s32 	%r430, %r429, 256;
	mul.wide.u32 	%rd127, %r430, 8;
	add.s64 	%rd128, %rd2, %rd127;
	cvt.u64.u32 	%rd129, %r170;
	atom.global.add.u64 	%rd130, [%rd128+1024], %rd129;
$L__BB8_148:
	add.s32 	%r484, %r484, 2;
$L__BB8_149:
	setp.eq.s32 	%p88, %r17, 0;
	@%p88 bra 	$L__BB8_152;
	shl.b32 	%r431, %r484, 10;
	add.s32 	%r432, %r6, %r431;
	ld.shared.u32 	%r173, [%r432+512];
	setp.eq.s32 	%p89, %r173, 0;
	@%p89 bra 	$L__BB8_152;
	shl.b32 	%r434, %r484, 8;
	add.s32 	%r435, %r434, %r400;
	mul.wide.u32 	%rd131, %r435, 8;
	add.s64 	%rd132, %rd2, %rd131;
	cvt.u64.u32 	%rd133, %r173;
	atom.global.add.u64 	%rd134, [%rd132+1024], %rd133;
$L__BB8_152:
	bar.sync 	0;
	add.s64 	%rd135, %rd135, 1;
	setp.ne.s64 	%p90, %rd135, %rd6;
	@%p90 bra 	$L__BB8_2;
$L__BB8_153:
	ret;

}
	// .globl	_ZN3cub18CUB_300001_SM_10006detail10radix_sort33DeviceRadixSortExclusiveSumKernelINS1_5radix10policy_hubIiiyE10Policy1000EyEEvPT0_
.visible .entry _ZN3cub18CUB_300001_SM_10006detail10radix_sort33DeviceRadixSortExclusiveSumKernelINS1_5radix10policy_hubIiiyE10Policy1000EyEEvPT0_(
	.param .u64 .ptr .align 1 _ZN3cub18CUB_300001_SM_10006detail10radix_sort33DeviceRadixSortExclusiveSumKernelINS1_5radix10policy_hubIiiyE10Policy1000EyEEvPT0__param_0
)
{
	.reg .pred 	%p<4>;
	.reg .b32 	%r<28>;
	.reg .b64 	%rd<54>;
	// demoted variable
	.shared .align 16 .b8 _ZZN3cub18CUB_300001_SM_10006detail10radix_sort33DeviceRadixSortExclusiveSumKernelINS1_5radix10policy_hubIiiyE10Policy1000EyEEvPT0_E12temp_storage[2336];
	ld.param.u64 	%rd5, [_ZN3cub18CUB_300001_SM_10006detail10radix_sort33DeviceRadixSortExclusiveSumKernelINS1_5radix10policy_hubIiiyE10Policy1000EyEEvPT0__param_0];
	cvta.to.global.u64 	%rd6, %rd5;
	mov.u32 	%r3, %ctaid.x;
	shl.b32 	%r4, %r3, 8;
	mov.u32 	%r1, %tid.x;
	setp.gt.u32 	%p1, %r1, 255;
	add.s32 	%r5, %r4, %r1;
	mul.wide.s32 	%rd7, %r5, 8;
	add.s64 	%rd1, %rd6, %rd7;
	@%p1 bra 	$L__BB9_2;
	ld.global.u64 	%rd53, [%rd1];
$L__BB9_2:
	shr.u32 	%r6, %r1, 3;
	add.s32 	%r7, %r6, %r1;
	shl.b32 	%r8, %r7, 3;
	mov.u32 	%r9, _ZZN3cub18CUB_300001_SM_10006detail10radix_sort33DeviceRadixSortExclusiveSumKernelINS1_5radix10policy_hubIiiyE10Policy1000EyEEvPT0_E12temp_storage;
	add.s32 	%r10, %r9, %r8;
	add.s32 	%r2, %r10, 16;
	st.shared.u64 	[%r10+16], %rd53;
	bar.sync 	0;
	setp.gt.u32 	%p2, %r1, 31;
	@%p2 bra 	$L__BB9_4;
	mad.lo.s32 	%r27, %r1, 72, %r9;
	ld.shared.u64 	%rd23, [%r27+16];
	ld.shared.u64 	%rd24, [%r27+24];
	ld.shared.u64 	%rd25, [%r27+32];
	ld.shared.u64 	%rd26, [%r27+40];
	ld.shared.u64 	%rd27, [%r27+48];
	ld.shared.u64 	%rd28, [%r27+56];
	ld.shared.u64 	%rd29, [%r27+64];
	ld.shared.u64 	%rd30, [%r27+72];
	add.s64 	%rd31, %rd24, %rd23;
	add.s64 	%rd32, %rd31, %rd25;
	add.s64 	%rd33, %rd32, %rd26;
	add.s64 	%rd34, %rd33, %rd27;
	add.s64 	%rd35, %rd34, %rd28;
	add.s64 	%rd36, %rd35, %rd29;
	add.s64 	%rd10, %rd36, %rd30;
	mov.b32 	%r11, 1;
	mov.b32 	%r24, 0;
	mov.b32 	%r25, -1;
	// begin inline asm
	{  .reg .u64 r0;  .reg .u32 lo;  .reg .u32 hi;  .reg .pred p;  mov.b64 {lo, hi}, %rd10;  shfl.sync.up.b32 lo|p, lo, %r11, %r24, %r25;  shfl.sync.up.b32 hi|p, hi, %r11, %r24, %r25;  mov.b64 r0, {lo, hi};  @p add.u64 r0, r0, %rd10;  mov.u64 %rd8, r0;}
	// end inline asm
	mov.b32 	%r14, 2;
	// begin inline asm
	{  .reg .u64 r0;  .reg .u32 lo;  .reg .u32 hi;  .reg .pred p;  mov.b64 {lo, hi}, %rd8;  shfl.sync.up.b32 lo|p, lo, %r14, %r24, %r25;  shfl.sync.up.b32 hi|p, hi, %r14, %r24, %r25;  mov.b64 r0, {lo, hi};  @p add.u64 r0, r0, %rd8;  mov.u64 %rd11, r0;}
	// end inline asm
	mov.b32 	%r17, 4;
	// begin inline asm
	{  .reg .u64 r0;  .reg .u32 lo;  .reg .u32 hi;  .reg .pred p;  mov.b64 {lo, hi}, %rd11;  shfl.sync.up.b32 lo|p, lo, %r17, %r24, %r25;  shfl.sync.up.b32 hi|p, hi, %r17, %r24, %r25;  mov.b64 r0, {lo, hi};  @p add.u64 r0, r0, %rd11;  mov.u64 %rd14, r0;}
	// end inline asm
	mov.b32 	%r20, 8;
	// begin inline asm
	{  .reg .u64 r0;  .reg .u32 lo;  .reg .u32 hi;  .reg .pred p;  mov.b64 {lo, hi}, %rd14;  shfl.sync.up.b32 lo|p, lo, %r20, %r24, %r25;  shfl.sync.up.b32 hi|p, hi, %r20, %r24, %r25;  mov.b64 r0, {lo, hi};  @p add.u64 r0, r0, %rd14;  mov.u64 %rd17, r0;}
	// end inline asm
	mov.b32 	%r23, 16;
	// begin inline asm
	{  .reg .u64 r0;  .reg .u32 lo;  .reg .u32 hi;  .reg .pred p;  mov.b64 {lo, hi}, %rd17;  shfl.sync.up.b32 lo|p, lo, %r23, %r24, %r25;  shfl.sync.up.b32 hi|p, hi, %r23, %r24, %r25;  mov.b64 r0, {lo, hi};  @p add.u64 r0, r0, %rd17;  mov.u64 %rd20, r0;}
	// end inline asm
	sub.s64 	%rd37, %rd20, %rd10;
	ld.shared.u64 	%rd38, [%r27+16];
	ld.shared.u64 	%rd39, [%r27+24];
	ld.shared.u64 	%rd40, [%r27+32];
	ld.shared.u64 	%rd41, [%r27+40];
	ld.shared.u64 	%rd42, [%r27+48];
	ld.shared.u64 	%rd43, [%r27+56];
	ld.shared.u64 	%rd44, [%r27+64];
	add.s64 	%rd45, %rd38, %rd37;
	add.s64 	%rd46, %rd39, %rd45;
	add.s64 	%rd47, %rd40, %rd46;
	add.s64 	%rd48, %rd41, %rd47;
	add.s64 	%rd49, %rd42, %rd48;
	add.s64 	%rd50, %rd43, %rd49;
	add.s64 	%rd51, %rd44, %rd50;
	st.shared.u64 	[%r27+16], %rd37;
	st.shared.u64 	[%r27+24], %rd45;
	st.shared.u64 	[%r27+32], %rd46;
	st.shared.u64 	[%r27+40], %rd47;
	st.shared.u64 	[%r27+48], %rd48;
	st.shared.u64 	[%r27+56], %rd49;
	st.shared.u64 	[%r27+64], %rd50;
	st.shared.u64 	[%r27+72], %rd51;
$L__BB9_4:
	setp.gt.u32 	%p3, %r1, 255;
	bar.sync 	0;
	@%p3 bra 	$L__BB9_6;
	ld.shared.u64 	%rd52, [%r2];
	st.global.u64 	[%rd1], %rd52;
$L__BB9_6:
	ret;

}
	// .globl	_ZN3cub18CUB_300001_SM_10006detail10radix_sort29DeviceRadixSortOnesweepKernelINS1_5radix10policy_hubIiiyE10Policy1000ELNS0_9SortOrderE1EiiyiiNS1_21identity_decomposer_tEEEvPT5_SB_PT3_PKSC_PT1_PKSG_PT2_PKSK_T4_iiT6_
.visible .entry _ZN3cub18CUB_300001_SM_10006detail10radix_sort29DeviceRadixSortOnesweepKernelINS1_5radix10policy_hubIiiyE10Policy1000ELNS0_9SortOrderE1EiiyiiNS1_21identity_decomposer_tEEEvPT5_SB_PT3_PKSC_PT1_PKSG_PT2_PKSK_T4_iiT6_(
	.param .u64 .ptr .align 1 _ZN3cub18CUB_300001_SM_10006detail10radix_sort29DeviceRadixSortOnesweepKernelINS1_5radix10policy_hubIiiyE10Policy1000ELNS0_9SortOrderE1EiiyiiNS1_21identity_decomposer_tEEEvPT5_SB_PT3_PKSC_PT1_PKSG_PT2_PKSK_T4_iiT6__param_0,
	.param .u64 .ptr .align 1 _ZN3cub18CUB_300001_SM_10006detail10radix_sort29DeviceRadixSortOnesweepKernelINS1_5radix10policy_hubIiiyE10Policy1000ELNS0_9SortOrderE1EiiyiiNS1_21identity_decomposer_tEEEvPT5_SB_PT3_PKSC_PT1_PKSG_PT2_PKSK_T4_iiT6__param_1,
	.param .u64 .ptr .align 1 _ZN3cub18CUB_300001_SM_10006detail10radix_sort29DeviceRadixSortOnesweepKernelINS1_5radix10policy_hubIiiyE10Policy1000ELNS0_9SortOrderE1EiiyiiNS1_21identity_decomposer_tEEEvPT5_SB_PT3_PKSC_PT1_PKSG_PT2_PKSK_T4_iiT6__param_2,
	.param .u64 .ptr .align 1 _ZN3cub18CUB_300001_SM_10006detail10radix_sort29DeviceRadixSortOnesweepKernelINS1_5radix10policy_hubIiiyE10Policy1000ELNS0_9SortOrderE1EiiyiiNS1_21identity_decomposer_tEEEvPT5_SB_PT3_PKSC_PT1_PKSG_PT2_PKSK_T4_iiT6__param_3,
	.param .u64 .ptr .align 1 _ZN3cub18CUB_300001_SM_10006detail10radix_sort29DeviceRadixSortOnesweepKernelINS1_5radix10policy_hubIiiyE10Policy1000ELNS0_9SortOrderE1EiiyiiNS1_21identity_decomposer_tEEEvPT5_SB_PT3_PKSC_PT1_PKSG_PT2_PKSK_T4_iiT6__param_4,
	.param .u64 .ptr .align 1 _ZN3cub18CUB_300001_SM_10006detail10radix_sort29DeviceRadixSortOnesweepKernelINS1_5radix10policy_hubIiiyE10Policy1000ELNS0_9SortOrderE1EiiyiiNS1_21identity_decomposer_tEEEvPT5_SB_PT3_PKSC_PT1_PKSG_PT2_PKSK_T4_iiT6__param_5,
	.param .u64 .ptr .align 1 _ZN3cub18CUB_300001_SM_10006detail10radix_sort29DeviceRadixSortOnesweepKernelINS1_5radix10policy_hubIiiyE10Policy1000ELNS0_9SortOrderE1EiiyiiNS1_21identity_decomposer_tEEEvPT5_SB_PT3_PKSC_PT1_PKSG_PT2_PKSK_T4_iiT6__param_6,
	.param .u64 .ptr .align 1 _ZN3cub18CUB_300001_SM_10006detail10radix_sort29DeviceRadixSortOnesweepKernelINS1_5radix10policy_hubIiiyE10Policy1000ELNS0_9SortOrderE1EiiyiiNS1_21identity_decomposer_tEEEvPT5_SB_PT3_PKSC_PT1_PKSG_PT2_PKSK_T4_iiT6__param_7,
	.param .u32 _ZN3cub18CUB_300001_SM_10006detail10radix_sort29DeviceRadixSortOnesweepKernelINS1_5radix10policy_hubIiiyE10Policy1000ELNS0_9SortOrderE1EiiyiiNS1_21identity_decomposer_tEEEvPT5_SB_PT3_PKSC_PT1_PKSG_PT2_PKSK_T4_iiT6__param_8,
	.param .u32 _ZN3cub18CUB_300001_SM_10006detail10radix_sort29DeviceRadixSortOnesweepKernelINS1_5radix10policy_hubIiiyE10Policy1000ELNS0_9SortOrderE1EiiyiiNS1_21identity_decomposer_tEEEvPT5_SB_PT3_PKSC_PT1_PKSG_PT2_PKSK_T4_iiT6__param_9,
	.param .u32 _ZN3cub18CUB_300001_SM_10006detail10radix_sort29DeviceRadixSortOnesweepKernelINS1_5radix10policy_hubIiiyE10Policy1000ELNS0_9SortOrderE1EiiyiiNS1_21identity_decomposer_tEEEvPT5_SB_PT3_PKSC_PT1_PKSG_PT2_PKSK_T4_iiT6__param_10,
	.param .align 1 .b8 _ZN3cub18CUB_300001_SM_10006detail10radix_sort29DeviceRadixSortOnesweepKernelINS1_5radix10policy_hubIiiyE10Policy1000ELNS0_9SortOrderE1EiiyiiNS1_21identity_decomposer_tEEEvPT5_SB_PT3_PKSC_PT1_PKSG_PT2_PKSK_T4_iiT6__param_11[1]
)
.maxntid 384
{
	.reg .pred 	%p<205>;
	.reg .b32 	%r<2283>;
	.reg .b64 	%rd<457>;
	// demoted variable
	.shared .align 16 .b8 _ZZN3cub18CUB_300001_SM_10006detail10radix_sort29DeviceRadixSortOnesweepKernelINS1_5radix10policy_hubIiiyE10Policy1000ELNS0_9SortOrderE1EiiyiiNS1_21identity_decomposer_tEEEvPT5_SB_PT3_PKSC_PT1_PKSG_PT2_PKSK_T4_iiT6_E1s[28160];
	ld.param.u64 	%rd43, [_ZN3cub18CUB_300001_SM_10006detail10radix_sort29DeviceRadixSortOnesweepKernelINS1_5radix10policy_hubIiiyE10Policy1000ELNS0_9SortOrderE1EiiyiiNS1_21identity_decomposer_tEEEvPT5_SB_PT3_PKSC_PT1_PKSG_PT2_PKSK_T4_iiT6__param_0];
	ld.param.u64 	%rd44, [_ZN3cub18CUB_300001_SM_10006detail10radix_sort29DeviceRadixSortOnesweepKernelINS1_5radix10policy_hubIiiyE10Policy1000ELNS0_9SortOrderE1EiiyiiNS1_21identity_decomposer_tEEEvPT5_SB_PT3_PKSC_PT1_PKSG_PT2_PKSK_T4_iiT6__param_1];
	ld.param.u64 	%rd47, [_ZN3cub18CUB_300001_SM_10006detail10radix_sort29DeviceRadixSortOnesweepKernelINS1_5radix10policy_hubIiiyE10Policy1000ELNS0_9SortOrderE1EiiyiiNS1_21identity_decomposer_tEEEvPT5_SB_PT3_PKSC_PT1_PKSG_PT2_PKSK_T4_iiT6__param_4];
	ld.param.u64 	%rd50, [_ZN3cub18CUB_300001_SM_10006detail10radix_sort29DeviceRadixSortOnesweepKernelINS1_5radix10policy_hubIiiyE10Policy1000ELNS0_9SortOrderE1EiiyiiNS1_21identity_decomposer_tEEEvPT5_SB_PT3_PKSC_PT1_PKSG_PT2_PKSK_T4_iiT6__param_5];
	cvta.to.global.u64 	%rd1, %rd47;
	cvta.to.global.u64 	%rd2, %rd43;
	cvta.to.global.u64 	%rd3, %rd50;
	mov.u32 	%r1, %tid.x;
	// begin inline asm
	mov.u32 %r443, %laneid;
	// end inline asm
	setp.ne.s32 	%p1, %r1, 0;
	@%p1 bra 	$L__BB10_2;
	cvta.to.global.u64 	%rd51, %rd44;
	atom.global.add.u32 	%r444, [%rd51], 1;
	st.shared.u32 	[_ZZN3cub18CUB_300001_SM_10006detail10radix_sort29DeviceRadixSortOnesweepKernelINS1_5radix10policy_hubIiiyE10Policy1000ELNS0_9SortOrderE1EiiyiiNS1_21identity_decomposer_tEEEvPT5_SB_PT3_PKSC_PT1_PKSG_PT2_PKSK_T4_iiT6_E1s+26112], %r444;
$L__BB10_2:
	ld.param.u32 	%r2078, [_ZN3cub18CUB_300001_SM_10006detail10radix_sort29DeviceRadixSortOnesweepKernelINS1_5radix10policy_hubIiiyE10Policy1000ELNS0_9SortOrderE1EiiyiiNS1_21identity_decomposer_tEEEvPT5_SB_PT3_PKSC_PT1_PKSG_PT2_PKSK_T4_iiT6__param_8];
	bar.sync 	0;
	ld.shared.u32 	%r3, [_ZZN3cub18CUB_300001_SM_10006detail10radix_sort29DeviceRadixSortOnesweepKernelINS1_5radix10policy_hubIiiyE10Policy1000ELNS0_9SortOrderE1EiiyiiNS1_21identity_decomposer_tEEEvPT5_SB_PT3_PKSC_PT1_PKSG_PT2_PKSK_T4_iiT6_E1s+26112];
	mul.lo.s32 	%r445, %r3, 6528;
	add.s32 	%r4, %r445, 6528;
	setp.gt.s32 	%p2, %r4, %r2078;
	cvt.s64.s32 	%rd4, %r445;
	@%p2 bra 	$L__BB10_4;
	and.b32  	%r446, %r1, 31;
	and.b32  	%r447, %r1, 992;
	mul.lo.s32 	%r448, %r447, 17;
	or.b32  	%r449, %r448, %r446;
	cvt.u64.u32 	%rd52, %r449;
	add.s64 	%rd53, %rd52, %rd4;
	shl.b64 	%rd54, %rd53, 2;
	add.s64 	%rd55, %rd3, %rd54;
	ld.global.u32 	%r2165, [%rd55];
	ld.global.u32 	%r2164, [%rd55+128];
	ld.global.u32 	%r2163, [%rd55+256];
	ld.global.u32 	%r2162, [%rd55+384];
	ld.global.u32 	%r2161, [%rd55+512];
	ld.global.u32 	%r2160, [%rd55+640];
	ld.global.u32 	%r2159, [%rd55+768];
	ld.global.u32 	%r2158, [%rd55+896];
	ld.global.u32 	%r2157, [%rd55+1024];
	ld.global.u32 	%r2156, [%rd55+1152];
	ld.global.u32 	%r2155, [%rd55+1280];
	ld.global.u32 	%r2154, [%rd55+1408];
	ld.global.u32 	%r2153, [%rd55+1536];
	ld.global.u32 	%r2152, [%rd55+1664];
	ld.global.u32 	%r2151, [%rd55+1792];
	ld.global.u32 	%r2150, [%rd55+1920];
	ld.global.u32 	%r2149, [%rd55+2048];
	bra.uni 	$L__BB10_38;
$L__BB10_4:
	ld.param.u32 	%r2079, [_ZN3cub18CUB_300001_SM_10006detail10radix_sort29DeviceRadixSortOnesweepKernelINS1_5radix10policy_hubIiiyE10Policy1000ELNS0_9SortOrderE1EiiyiiNS1_21identity_decomposer_tEEEvPT5_SB_PT3_PKSC_PT1_PKSG_PT2_PKSK_T4_iiT6__param_8];
	cvt.u32.u64 	%r451, %rd4;
	sub.s32 	%r22, %r2079, %r451;
	and.b32  	%r452, %r1, 31;
	and.b32  	%r453, %r1, 992;
	mul.lo.s32 	%r454, %r453, 17;
	or.b32  	%r23, %r454, %r452;
	setp.ge.s32 	%p3, %r23, %r22;
	cvt.u64.u32 	%rd56, %r23;
	add.s64 	%rd57, %rd56, %rd4;
	shl.b64 	%rd58, %rd57, 2;
	add.s64 	%rd5, %rd3, %rd58;
	mov.b32 	%r2165, -2147483648;
	@%p3 bra 	$L__BB10_6;
	ld.global.u32 	%r2165, [%rd5];
$L__BB10_6:
	add.s32 	%r456, %r23, 32;
	setp.ge.s32 	%p4, %r456, %r22;
	mov.b32 	%r2164, -2147483648;
	@%p4 bra 	$L__BB10_8;
	ld.global.u32 	%r2164, [%rd5+128];
$L__BB10_8:
	add.s32 	%r458, %r23, 64;
	setp.ge.s32 	%p5, %r458, %r22;
	mov.b32 	%r2163, -2147483648;
	@%p5 bra 	$L__BB10_10;
	ld.global.u32 	%r2163, [%rd5+256];
$L__BB10_10:
	add.s32 	%r460, %r23, 96;
	setp.ge.s32 	%p6, %r460, %r22;
	mov.b32 	%r2162, -2147483648;
	@%p6 bra 	$L__BB10_12;
	ld.global.u32 	%r2162, [%rd5+384];
$L__BB10_12:
	add.s32 	%r462, %r23, 128;
	setp.ge.s32 	%p7, %r462, %r22;
	mov.b32 	%r2161, -2147483648;
	@%p7 bra 	$L__BB10_14;
	ld.global.u32 	%r2161, [%rd5+512];
$L__BB10_14:
	add.s32 	%r464, %r23, 160;
	setp.ge.s32 	%p8, %r464, %r22;
	mov.b32 	%r2160, -2147483648;
	@%p8 bra 	$L__BB10_16;
	ld.global.u32 	%r2160, [%rd5+640];
$L__BB10_16:
	add.s32 	%r466, %r23, 192;
	setp.ge.s32 	%p9, %r466, %r22;
	mov.b32 	%r2159, -2147483648;
	@%p9 bra 	$L__BB10_18;
	ld.global.u32 	%r2159, [%rd5+768];
$L__BB10_18:
	add.s32 	%r468, %r23, 224;
	setp.ge.s32 	%p10, %r468, %r22;
	mov.b32 	%r2158, -2147483648;
	@%p10 bra 	$L__BB10_20;
	ld.global.u32 	%r2158, [%rd5+896];
$L__BB10_20:
	add.s32 	%r470, %r23, 256;
	setp.ge.s32 	%p11, %r470, %r22;
	mov.b32 	%r2157, -2147483648;
	@%p11 bra 	$L__BB10_22;
	ld.global.u32 	%r2157, [%rd5+1024];
$L__BB10_22:
	add.s32 	%r472, %r23, 288;
	setp.ge.s32 	%p12, %r472, %r22;
	mov.b32 	%r2156, -2147483648;
	@%p12 bra 	$L__BB10_24;
	ld.global.u32 	%r2156, [%rd5+1152];
$L__BB10_24:
	add.s32 	%r474, %r23, 320;
	setp.ge.s32 	%p13, %r474, %r22;
	mov.b32 	%r2155, -2147483648;
	@%p13 bra 	$L__BB10_26;
	ld.global.u32 	%r2155, [%rd5+1280];
$L__BB10_26:
	add.s32 	%r476, %r23, 352;
	setp.ge.s32 	%p14, %r476, %r22;
	mov.b32 	%r2154, -2147483648;
	@%p14 bra 	$L__BB10_28;
	ld.global.u32 	%r2154, [%rd5+1408];
$L__BB10_28:
	add.s32 	%r478, %r23, 384;
	setp.ge.s32 	%p15, %r478, %r22;
	mov.b32 	%r2153, -2147483648;
	@%p15 bra 	$L__BB10_30;
	ld.global.u32 	%r2153, [%rd5+1536];
$L__BB10_30:
	add.s32 	%r480, %r23, 416;
	setp.ge.s32 	%p16, %r480, %r22;
	mov.b32 	%r2152, -2147483648;
	@%p16 bra 	$L__BB10_32;
	ld.global.u32 	%r2152, [%rd5+1664];
$L__BB10_32:
	add.s32 	%r482, %r23, 448;
	setp.ge.s32 	%p17, %r482, %r22;
	mov.b32 	%r2151, -2147483648;
	@%p17 bra 	$L__BB10_34;
	ld.global.u32 	%r2151, [%rd5+1792];
$L__BB10_34:
	add.s32 	%r484, %r23, 480;
	setp.ge.s32 	%p18, %r484, %r22;
	mov.b32 	%r2150, -2147483648;
	@%p18 bra 	$L__BB10_36;
	ld.global.u32 	%r2150, [%rd5+1920];
$L__BB10_36:
	add.s32 	%r486, %r23, 512;
	setp.ge.s32 	%p19, %r486, %r22;
	mov.b32 	%r2149, -2147483648;
	@%p19 bra 	$L__BB10_38;
	ld.global.u32 	%r2149, [%rd5+2048];
$L__BB10_38:
	ld.param.u32 	%r2131, [_ZN3cub18CUB_300001_SM_10006detail10radix_sort29DeviceRadixSortOnesweepKernelINS1_5radix10policy_hubIiiyE10Policy1000ELNS0_9SortOrderE1EiiyiiNS1_21identity_decomposer_tEEEvPT5_SB_PT3_PKSC_PT1_PKSG_PT2_PKSK_T4_iiT6__param_10];
	mov.b32 	%r487, -1;
	shl.b32 	%r488, %r487, %r2131;
	not.b32 	%r74, %r488;
	shr.u32 	%r75, %r1, 5;
	shl.b32 	%r489, %r75, 10;
	mov.u32 	%r490, _ZZN3cub18CUB_300001_SM_10006detail10radix_sort29DeviceRadixSortOnesweepKernelINS1_5radix10policy_hubIiiyE10Policy1000ELNS0_9SortOrderE1EiiyiiNS1_21identity_decomposer_tEEEvPT5_SB_PT3_PKSC_PT1_PKSG_PT2_PKSK_T4_iiT6_E1s;
	add.s32 	%r76, %r490, %r489;
	setp.gt.s32 	%p20, %r443, 255;
	@%p20 bra 	$L__BB10_51;
	max.s32 	%r491, %r443, 224;
	sub.s32 	%r492, %r491, %r443;
	add.s32 	%r493, %r492, 31;
	shr.u32 	%r494, %r493, 5;
	add.s32 	%r77, %r494, 1;
	and.b32  	%r78, %r77, 15;
	setp.lt.u32 	%p21, %r493, 480;
	mov.u32 	%r2169, %r443;
	@%p21 bra 	$L__BB10_42;
	and.b32  	%r495, %r77, 268435440;
	neg.s32 	%r2167, %r495;
	shl.b32 	%r497, %r443, 2;
	add.s32 	%r498, %r489, %r497;
	add.s32 	%r500, %r498, %r490;
	add.s32 	%r2166, %r500, 1024;
	mov.u32 	%r2169, %r443;
$L__BB10_41:
	.pragma "nounroll";
	mov.b32 	%r501, 0;
	st.shared.u32 	[%r2166+-1024], %r501;
	st.shared.u32 	[%r2166+-896], %r501;
	st.shared.u32 	[%r2166+-768], %r501;
	st.shared.u32 	[%r2166+-640], %r501;
	st.shared.u32 	[%r2166+-512], %r501;
	st.shared.u32 	[%r2166+-384], %r501;
	st.shared.u32 	[%r2166+-256], %r501;
	st.shared.u32 	[%r2166+-128], %r501;
	st.shared.u32 	[%r2166], %r501;
	st.shared.u32 	[%r2166+128], %r501;
	st.shared.u32 	[%r2166+256], %r501;
	st.shared.u32 	[%r2166+384], %r501;
	st.shared.u32 	[%r2166+512], %r501;
	st.shared.u32 	[%r2166+640], %r501;
	st.shared.u32 	[%r2166+768], %r501;
	st.shared.u32 	[%r2166+896], %r501;
	add.s32 	%r2169, %r2169, 512;
	add.s32 	%r2167, %r2167, 16;
	add.s32 	%r2166, %r2166, 2048;
	setp.ne.s32 	%p22, %r2167, 0;
	@%p22 bra 	$L__BB10_41;
$L__BB10_42:
	setp.eq.s32 	%p23, %r78, 0;
	@%p23 bra 	$L__BB10_51;
	and.b32  	%r88, %r77, 7;
	setp.lt.u32 	%p24, %r78, 8;
	@%p24 bra 	$L__BB10_45;
	shl.b32 	%r502, %r2169, 2;
	add.s32 	%r503, %r76, %r502;
	mov.b32 	%r504, 0;
	st.shared.u32 	[%r503], %r504;
	st.shared.u32 	[%r503+128], %r504;
	st.shared.u32 	[%r503+256], %r504;
	st.shared.u32 	[%r503+384], %r504;
	st.shared.u32 	[%r503+512], %r504;
	st.shared.u32 	[%r503+640], %r504;
	st.shared.u32 	[%r503+768], %r504;
	st.shared.u32 	[%r503+896], %r504;
	add.s32 	%r2169, %r2169, 256;
$L__BB10_45:
	setp.eq.s32 	%p25, %r88, 0;
	@%p25 bra 	$L__BB10_51;
	and.b32  	%r91, %r77, 3;
	setp.lt.u32 	%p26, %r88, 4;
	@%p26 bra 	$L__BB10_48;
	shl.b32 	%r505, %r2169, 2;
	add.s32 	%r506, %r76, %r505;
	mov.b32 	%r507, 0;
	st.shared.u32 	[%r506], %r507;
	st.shared.u32 	[%r506+128], %r507;
	st.shared.u32 	[%r506+256], %r507;
	st.shared.u32 	[%r506+384], %r507;
	add.s32 	%r2169, %r2169, 128;
$L__BB10_48:
	setp.eq.s32 	%p27, %r91, 0;
	@%p27 bra 	$L__BB10_51;
	shl.b32 	%r509, %r2169, 2;
	add.s32 	%r510, %r489, %r509;
	add.s32 	%r2173, %r490, %r510;
	neg.s32 	%r2172, %r91;
$L__BB10_50:
	.pragma "nounroll";
	mov.b32 	%r512, 0;
	st.shared.u32 	[%r2173], %r512;
	add.s32 	%r2173, %r2173, 128;
	add.s32 	%r2172, %r2172, 1;
	setp.ne.s32 	%p28, %r2172, 0;
	@%p28 bra 	$L__BB10_50;
$L__BB10_51:
	ld.param.u32 	%r2094, [_ZN3cub18CUB_300001_SM_10006detail10radix_sort29DeviceRadixSortOnesweepKernelINS1_5radix10policy_hubIiiyE10Policy1000ELNS0_9SortOrderE1EiiyiiNS1_21identity_decomposer_tEEEvPT5_SB_PT3_PKSC_PT1_PKSG_PT2_PKSK_T4_iiT6__param_9];
	bar.warp.sync 	-1;
	xor.b32  	%r514, %r2165, 2147483647;
	shr.u32 	%r515, %r514, %r2094;
	and.b32  	%r100, %r515, %r74;
	shl.b32 	%r516, %r100, 2;
	add.s32 	%r517, %r76, %r516;
	atom.shared.add.u32 	%r518, [%r517], 1;
	xor.b32  	%r2227, %r2164, 2147483647;
	shr.u32 	%r520, %r2227, %r2094;
	and.b32  	%r521, %r520, %r74;
	shl.b32 	%r522, %r521, 2;
	add.s32 	%r523, %r76, %r522;
	atom.shared.add.u32 	%r524, [%r523], 1;
	xor.b32  	%r2226, %r2163, 2147483647;
	shr.u32 	%r526, %r2226, %r2094;
	and.b32  	%r527, %r526, %r74;
	shl.b32 	%r528, %r527, 2;
	add.s32 	%r529, %r76, %r528;
	atom.shared.add.u32 	%r530, [%r529], 1;
	xor.b32  	%r2225, %r2162, 2147483647;
	shr.u32 	%r532, %r2225, %r2094;
	and.b32  	%r533, %r532, %r74;
	shl.b32 	%r534, %r533, 2;
	add.s32 	%r535, %r76, %r534;
	atom.shared.add.u32 	%r536, [%r535], 1;
	xor.b32  	%r537, %r2161, 2147483647;
	shr.u32 	%r538, %r537, %r2094;
	and.b32  	%r539, %r538, %r74;
	shl.b32 	%r540, %r539, 2;
	add.s32 	%r541, %r76, %r540;
	atom.shared.add.u32 	%r542, [%r541], 1;
	xor.b32  	%r543, %r2160, 2147483647;
	shr.u32 	%r544, %r543, %r2094;
	and.b32  	%r545, %r544, %r74;
	shl.b32 	%r546, %r545, 2;
	add.s32 	%r547, %r76, %r546;
	atom.shared.add.u32 	%r548, [%r547], 1;
	xor.b32  	%r549, %r2159, 2147483647;
	shr.u32 	%r550, %r549, %r2094;
	and.b32  	%r551, %r550, %r74;
	shl.b32 	%r552, %r551, 2;
	add.s32 	%r553, %r76, %r552;
	atom.shared.add.u32 	%r554, [%r553], 1;
	xor.b32  	%r555, %r2158, 2147483647;
	shr.u32 	%r556, %r555, %r2094;
	and.b32  	%r557, %r556, %r74;
	shl.b32 	%r558, %r557, 2;
	add.s32 	%r559, %r76, %r558;
	atom.shared.add.u32 	%r560, [%r559], 1;
	xor.b32  	%r561, %r2157, 2147483647;
	shr.u32 	%r562, %r561, %r2094;
	and.b32  	%r563, %r562, %r74;
	shl.b32 	%r564, %r563, 2;
	add.s32 	%r565, %r76, %r564;
	atom.shared.add.u32 	%r566, [%r565], 1;
	xor.b32  	%r567, %r2156, 2147483647;
	shr.u32 	%r568, %r567, %r2094;
	and.b32  	%r569, %r568, %r74;
	shl.b32 	%r570, %r569, 2;
	add.s32 	%r571, %r76, %r570;
	atom.shared.add.u32 	%r572, [%r571], 1;
	xor.b32  	%r573, %r2155, 2147483647;
	shr.u32 	%r574, %r573, %r2094;
	and.b32  	%r575, %r574, %r74;
	shl.b32 	%r576, %r575, 2;
	add.s32 	%r577, %r76, %r576;
	atom.shared.add.u32 	%r578, [%r577], 1;
	xor.b32  	%r579, %r2154, 2147483647;
	shr.u32 	%r580, %r579, %r2094;
	and.b32  	%r581, %r580, %r74;
	shl.b32 	%r582, %r581, 2;
	add.s32 	%r583, %r76, %r582;
	atom.shared.add.u32 	%r584, [%r583], 1;
	xor.b32  	%r585, %r2153, 2147483647;
	shr.u32 	%r586, %r585, %r2094;
	and.b32  	%r587, %r586, %r74;
	shl.b32 	%r588, %r587, 2;
	add.s32 	%r589, %r76, %r588;
	atom.shared.add.u32 	%r590, [%r589], 1;
	xor.b32  	%r591, %r2152, 2147483647;
	shr.u32 	%r592, %r591, %r2094;
	and.b32  	%r593, %r592, %r74;
	shl.b32 	%r594, %r593, 2;
	add.s32 	%r595, %r76, %r594;
	atom.shared.add.u32 	%r596, [%r595], 1;
	xor.b32  	%r597, %r2151, 2147483647;
	shr.u32 	%r598, %r597, %r2094;
	and.b32  	%r599, %r598, %r74;
	shl.b32 	%r600, %r599, 2;
	add.s32 	%r601, %r76, %r600;
	atom.shared.add.u32 	%r602, [%r601], 1;
	xor.b32  	%r603, %r2150, 2147483647;
	shr.u32 	%r604, %r603, %r2094;
	and.b32  	%r605, %r604, %r74;
	shl.b32 	%r606, %r605, 2;
	add.s32 	%r607, %r76, %r606;
	atom.shared.add.u32 	%r608, [%r607], 1;
	xor.b32  	%r2212, %r2149, 2147483647;
	shr.u32 	%r610, %r2212, %r2094;
	and.b32  	%r611, %r610, %r74;
	shl.b32 	%r612, %r611, 2;
	add.s32 	%r613, %r76, %r612;
	atom.shared.add.u32 	%r614, [%r613], 1;
	bar.sync 	0;
	setp.gt.u32 	%p29, %r1, 255;
	shl.b32 	%r615, %r1, 2;
	add.s32 	%r101, %r490, %r615;
	mov.b32 	%r2174, 0;
	@%p29 bra 	$L__BB10_53;
	ld.shared.u32 	%r617, [%r101];
	mov.b32 	%r618, 0;
	st.shared.u32 	[%r101], %r618;
	ld.shared.u32 	%r619, [%r101+1024];
	st.shared.u32 	[%r101+1024], %r617;
	add.s32 	%r620, %r619, %r617;
	ld.shared.u32 	%r621, [%r101+2048];
	st.shared.u32 	[%r101+2048], %r620;
	add.s32 	%r622, %r621, %r620;
	ld.shared.u32 	%r623, [%r101+3072];
	st.shared.u32 	[%r101+3072], %r622;
	add.s32 	%r624, %r623, %r622;
	ld.shared.u32 	%r625, [%r101+4096];
	st.shared.u32 	[%r101+4096], %r624;
	add.s32 	%r626, %r625, %r624;
	ld.shared.u32 	%r627, [%r101+5120];
	st.shared.u32 	[%r101+5120], %r626;
	add.s32 	%r628, %r627, %r626;
	ld.shared.u32 	%r629, [%r101+6144];
	st.shared.u32 	[%r101+6144], %r628;
	add.s32 	%r630, %r629, %r628;
	ld.shared.u32 	%r631, [%r101+7168];
	st.shared.u32 	[%r101+7168], %r630;
	add.s32 	%r632, %r631, %r630;
	ld.shared.u32 	%r633, [%r101+8192];
	st.shared.u32 	[%r101+8192], %r632;
	add.s32 	%r634, %r633, %r632;
	ld.shared.u32 	%r635, [%r101+9216];
	st.shared.u32 	[%r101+9216], %r634;
	add.s32 	%r636, %r635, %r634;
	ld.shared.u32 	%r637, [%r101+10240];
	st.shared.u32 	[%r101+10240], %r636;
	add.s32 	%r638, %r637, %r636;
	ld.shared.u32 	%r639, [%r101+11264];
	st.shared.u32 	[%r101+11264], %r638;
	add.s32 	%r2174, %r639, %r638;
$L__BB10_53:
	setp.gt.u32 	%p30, %r1, 255;
	shl.b32 	%r640, %r3, 8;
	add.s32 	%r641, %r640, %r1;
	mul.wide.s32 	%rd59, %r641, 4;
	add.s64 	%rd6, %rd2, %rd59;
	@%p30 bra 	$L__BB10_55;
	or.b32  	%r642, %r2174, 1073741824;
	st.volatile.global.u32 	[%rd6], %r642;
$L__BB10_55:
	ld.param.u64 	%rd442, [_ZN3cub18CUB_300001_SM_10006detail10radix_sort29DeviceRadixSortOnesweepKernelINS1_5radix10policy_hubIiiyE10Policy1000ELNS0_9SortOrderE1EiiyiiNS1_21identity_decomposer_tEEEvPT5_SB_PT3_PKSC_PT1_PKSG_PT2_PKSK_T4_iiT6__param_7];
	xor.b32  	%r2223, %r2160, 2147483647;
	xor.b32  	%r2224, %r2161, 2147483647;
	xor.b32  	%r2222, %r2159, 2147483647;
	xor.b32  	%r2221, %r2158, 2147483647;
	xor.b32  	%r2228, %r2165, 2147483647;
	xor.b32  	%r2218, %r2155, 2147483647;
	xor.b32  	%r2220, %r2157, 2147483647;
	xor.b32  	%r2217, %r2154, 2147483647;
	xor.b32  	%r2219, %r2156, 2147483647;
	xor.b32  	%r2215, %r2152, 2147483647;
	xor.b32  	%r2216, %r2153, 2147483647;
	xor.b32  	%r2213, %r2150, 2147483647;
	xor.b32  	%r2214, %r2151, 2147483647;
	setp.lt.u32 	%p31, %r1, 256;
	setp.eq.s32 	%p32, %r2174, 6528;
	and.pred  	%p33, %p31, %p32;
	selp.u32 	%r643, 1, 0, %p33;
	{ 
	.reg .pred 	%p1; 
	.reg .pred 	%p2; 
	setp.ne.u32 	%p1, %r643, 0; 
	bar.red.or.pred 	%p2, 0, %p1; 
	selp.u32 	%r644, 1, 0, %p2; 
	}
	setp.eq.s32 	%p34, %r644, 0;
	and.b32  	%r645, %r1, 992;
	and.b32  	%r646, %r1, 31;
	mul.lo.s32 	%r647, %r645, 17;
	or.b32  	%r648, %r647, %r646;
	cvt.u64.u32 	%rd7, %r648;
	mul.lo.s32 	%r649, %r3, 6528;
	cvt.s64.s32 	%rd60, %r649;
	add.s64 	%rd61, %rd7, %rd60;
	cvta.to.global.u64 	%rd62, %rd442;
	shl.b64 	%rd63, %rd61, 2;
	add.s64 	%rd8, %rd62, %rd63;
	cvt.u64.u32 	%rd9, %r1;
	@%p34 bra 	$L__BB10_175;
	setp.gt.u32 	%p35, %r1, 255;
	shl.b32 	%r650, %r1, 3;
	mov.u32 	%r651, _ZZN3cub18CUB_300001_SM_10006detail10radix_sort29DeviceRadixSortOnesweepKernelINS1_5radix10policy_hubIiiyE10Policy1000ELNS0_9SortOrderE1EiiyiiNS1_21identity_decomposer_tEEEvPT5_SB_PT3_PKSC_PT1_PKSG_PT2_PKSK_T4_iiT6_E1s;
	add.s32 	%r652, %r651, %r650;
	add.s32 	%r121, %r652, 26112;
	@%p35 bra 	$L__BB10_64;
	ld.param.u64 	%rd436, [_ZN3cub18CUB_300001_SM_10006detail10radix_sort29DeviceRadixSortOnesweepKernelINS1_5radix10policy_hubIiiyE10Policy1000ELNS0_9SortOrderE1EiiyiiNS1_21identity_decomposer_tEEEvPT5_SB_PT3_PKSC_PT1_PKSG_PT2_PKSK_T4_iiT6__param_3];
	cvta.to.global.u64 	%rd64, %rd436;
	shl.b64 	%rd65, %rd9, 3;
	add.s64 	%rd66, %rd64, %rd65;
	ld.global.u64 	%rd67, [%rd66];
	setp.gt.u32 	%p36, %r1, %r100;
	selp.b64 	%rd68, 6528, 0, %p36;
	sub.s64 	%rd455, %rd67, %rd68;
	st.shared.u64 	[%r121], %rd455;
	setp.lt.s32 	%p37, %r3, 1;
	mov.u32 	%r2178, %r2174;
	@%p37 bra 	$L__BB10_63;
	mov.b32 	%r2176, -1;
	mov.u32 	%r2175, %r3;
	mov.u32 	%r2178, %r2174;
$L__BB10_59:
	ld.param.u64 	%rd429, [_ZN3cub18CUB_300001_SM_10006detail10radix_sort29DeviceRadixSortOnesweepKernelINS1_5radix10policy_hubIiiyE10Policy1000ELNS0_9SortOrderE1EiiyiiNS1_21identity_decomposer_tEEEvPT5_SB_PT3_PKSC_PT1_PKSG_PT2_PKSK_T4_iiT6__param_0];
	add.s32 	%r125, %r2175, -1;
	shl.b32 	%r654, %r125, 8;
	add.s32 	%r655, %r654, %r1;
	cvta.to.global.u64 	%rd69, %rd429;
	mul.wide.s32 	%rd70, %r655, 4;
	add.s64 	%rd11, %rd69, %rd70;
$L__BB10_60:
	membar.cta;
	ld.volatile.global.u32 	%r126, [%rd11];
	setp.eq.s32 	%p38, %r126, 0;
	@%p38 bra 	$L__BB10_60;
	and.b32  	%r656, %r126, 1073741823;
	add.s32 	%r2178, %r656, %r2178;
	setp.gt.s32 	%p39, %r126, -1;
	vote.sync.ballot.b32 	%r2176, %p39, %r2176;
	setp.gt.u32 	%p41, %r2175, 1;
	and.pred  	%p42, %p39, %p41;
	mov.u32 	%r2175, %r125;
	@%p42 bra 	$L__BB10_59;
	ld.shared.u64 	%rd455, [%r121];
$L__BB10_63:
	or.b32  	%r657, %r2178, -2147483648;
	st.volatile.global.u32 	[%rd6], %r657;
	sub.s32 	%r658, %r2178, %r2174;
	cvt.s64.s32 	%rd71, %r658;
	add.s64 	%rd72, %rd455, %rd71;
	st.shared.u64 	[%r121], %rd72;
$L__BB10_64:
	ld.param.u32 	%r2080, [_ZN3cub18CUB_300001_SM_10006detail10radix_sort29DeviceRadixSortOnesweepKernelINS1_5radix10policy_hubIiiyE10Policy1000ELNS0_9SortOrderE1EiiyiiNS1_21identity_decomposer_tEEEvPT5_SB_PT3_PKSC_PT1_PKSG_PT2_PKSK_T4_iiT6__param_8];
	ld.param.u64 	%rd432, [_ZN3cub18CUB_300001_SM_10006detail10radix_sort29DeviceRadixSortOnesweepKernelINS1_5radix10policy_hubIiiyE10Policy1000ELNS0_9SortOrderE1EiiyiiNS1_21identity_decomposer_tEEEvPT5_SB_PT3_PKSC_PT1_PKSG_PT2_PKSK_T4_iiT6__param_2];
	setp.gt.u32 	%p43, %r1, 255;
	setp.lt.s32 	%p44, %r4, %r2080;
	setp.eq.s64 	%p45, %rd432, 0;
	or.pred  	%p46, %p45, %p44;
	or.pred  	%p47, %p43, %p46;
	@%p47 bra 	$L__BB10_66;
	ld.param.u64 	%rd433, [_ZN3cub18CUB_300001_SM_10006detail10radix_sort29DeviceRadixSortOnesweepKernelINS1_5radix10policy_hubIiiyE10Policy1000ELNS0_9SortOrderE1EiiyiiNS1_21identity_decomposer_tEEEvPT5_SB_PT3_PKSC_PT1_PKSG_PT2_PKSK_T4_iiT6__param_2];
	ld.shared.u64 	%rd73, [%r121];
	setp.gt.u32 	%p48, %r1, %r100;
	selp.b64 	%rd74, 6528, 0, %p48;
	cvt.s64.s32 	%rd75, %r2174;
	add.s64 	%rd76, %rd74, %rd75;
	add.s64 	%rd77, %rd76, %rd73;
	cvta.to.global.u64 	%rd78, %rd433;
	shl.b64 	%rd79, %rd9, 3;
	add.s64 	%rd80, %rd78, %rd79;
	st.global.u64 	[%rd80], %rd77;
$L__BB10_66:
	ld.param.u32 	%r2081, [_ZN3cub18CUB_300001_SM_10006detail10radix_sort29DeviceRadixSortOnesweepKernelINS1_5radix10policy_hubIiiyE10Policy1000ELNS0_9SortOrderE1EiiyiiNS1_21identity_decomposer_tEEEvPT5_SB_PT3_PKSC_PT1_PKSG_PT2_PKSK_T4_iiT6__param_8];
	setp.gt.s32 	%p49, %r4, %r2081;
	bar.sync 	0;
	shl.b32 	%r659, %r100, 3;
	add.s32 	%r661, %r651, %r659;
	ld.shared.u64 	%rd14, [%r661+26112];
	@%p49 bra 	$L__BB10_68;
	add.s64 	%rd81, %rd14, %rd7;
	shl.b64 	%rd82, %rd81, 2;
	add.s64 	%rd83, %rd1, %rd82;
	st.global.u32 	[%rd83], %r2165;
	st.global.u32 	[%rd83+128], %r2164;
	st.global.u32 	[%rd83+256], %r2163;
	st.global.u32 	[%rd83+384], %r2162;
	st.global.u32 	[%rd83+512], %r2161;
	st.global.u32 	[%rd83+640], %r2160;
	st.global.u32 	[%rd83+768], %r2159;
	st.global.u32 	[%rd83+896], %r2158;
	st.global.u32 	[%rd83+1024], %r2157;
	st.global.u32 	[%rd83+1152], %r2156;
	st.global.u32 	[%rd83+1280], %r2155;
	st.global.u32 	[%rd83+1408], %r2154;
	st.global.u32 	[%rd83+1536], %r2153;
	st.global.u32 	[%rd83+1664], %r2152;
	st.global.u32 	[%rd83+1792], %r2151;
	st.global.u32 	[%rd83+1920], %r2150;
	st.global.u32 	[%rd83+2048], %r2149;
	bra.uni 	$L__BB10_102;
$L__BB10_68:
	ld.param.u32 	%r2082, [_ZN3cub18CUB_300001_SM_10006detail10radix_sort29DeviceRadixSortOnesweepKernelINS1_5radix10policy_hubIiiyE10Policy1000ELNS0_9SortOrderE1EiiyiiNS1_21identity_decomposer_tEEEvPT5_SB_PT3_PKSC_PT1_PKSG_PT2_PKSK_T4_iiT6__param_8];
	cvt.u32.u64 	%r662, %rd7;
	mad.lo.s32 	%r130, %r3, -6528, %r2082;
	setp.ge.s32 	%p50, %r662, %r130;
	add.s64 	%rd84, %rd14, %rd7;
	shl.b64 	%rd85, %rd84, 2;
	add.s64 	%rd15, %rd1, %rd85;
	@%p50 bra 	$L__BB10_70;
	st.global.u32 	[%rd15], %r2165;
$L__BB10_70:
	add.s32 	%r664, %r662, 32;
	setp.ge.s32 	%p51, %r664, %r130;
	@%p51 bra 	$L__BB10_72;
	st.global.u32 	[%rd15+128], %r2164;
$L__BB10_72:
	add.s32 	%r666, %r662, 64;
	setp.ge.s32 	%p52, %r666, %r130;
	@%p52 bra 	$L__BB10_74;
	st.global.u32 	[%rd15+256], %r2163;
$L__BB10_74:
	add.s32 	%r668, %r662, 96;
	setp.ge.s32 	%p53, %r668, %r130;
	@%p53 bra 	$L__BB10_76;
	st.global.u32 	[%rd15+384], %r2162;
$L__BB10_76:
	add.s32 	%r670, %r662, 128;
	setp.ge.s32 	%p54, %r670, %r130;
	@%p54 bra 	$L__BB10_78;
	st.global.u32 	[%rd15+512], %r2161;
$L__BB10_78:
	add.s32 	%r672, %r662, 160;
	setp.ge.s32 	%p55, %r672, %r130;
	@%p55 bra 	$L__BB10_80;
	st.global.u32 	[%rd15+640], %r2160;
$L__BB10_80:
	add.s32 	%r674, %r662, 192;
	setp.ge.s32 	%p56, %r674, %r130;
	@%p56 bra 	$L__BB10_82;
	st.global.u32 	[%rd15+768], %r2159;
$L__BB10_82:
	add.s32 	%r676, %r662, 224;
	setp.ge.s32 	%p57, %r676, %r130;
	@%p57 bra 	$L__BB10_84;
	st.global.u32 	[%rd15+896], %r2158;
$L__BB10_84:
	add.s32 	%r678, %r662, 256;
	setp.ge.s32 	%p58, %r678, %r130;
	@%p58 bra 	$L__BB10_86;
	st.global.u32 	[%rd15+1024], %r2157;
$L__BB10_86:
	add.s32 	%r680, %r662, 288;
	setp.ge.s32 	%p59, %r680, %r130;
	@%p59 bra 	$L__BB10_88;
	st.global.u32 	[%rd15+1152], %r2156;
$L__BB10_88:
	add.s32 	%r682, %r662, 320;
	setp.ge.s32 	%p60, %r682, %r130;
	@%p60 bra 	$L__BB10_90;
	st.global.u32 	[%rd15+1280], %r2155;
$L__BB10_90:
	add.s32 	%r684, %r662, 352;
	setp.ge.s32 	%p61, %r684, %r130;
	@%p61 bra 	$L__BB10_92;
	st.global.u32 	[%rd15+1408], %r2154;
$L__BB10_92:
	add.s32 	%r686, %r662, 384;
	setp.ge.s32 	%p62, %r686, %r130;
	@%p62 bra 	$L__BB10_94;
	st.global.u32 	[%rd15+1536], %r2153;
$L__BB10_94:
	add.s32 	%r688, %r662, 416;
	setp.ge.s32 	%p63, %r688, %r130;
	@%p63 bra 	$L__BB10_96;
	st.global.u32 	[%rd15+1664], %r2152;
$L__BB10_96:
	add.s32 	%r690, %r662, 448;
	setp.ge.s32 	%p64, %r690, %r130;
	@%p64 bra 	$L__BB10_98;
	st.global.u32 	[%rd15+1792], %r2151;
$L__BB10_98:
	add.s32 	%r692, %r662, 480;
	setp.ge.s32 	%p65, %r692, %r130;
	@%p65 bra 	$L__BB10_100;
	st.global.u32 	[%rd15+1920], %r2150;
$L__BB10_100:
	add.s32 	%r694, %r662, 512;
	setp.ge.s32 	%p66, %r694, %r130;
	@%p66 bra 	$L__BB10_102;
	st.global.u32 	[%rd15+2048], %r2149;
$L__BB10_102:
	ld.param.u32 	%r2083, [_ZN3cub18CUB_300001_SM_10006detail10radix_sort29DeviceRadixSortOnesweepKernelINS1_5radix10policy_hubIiiyE10Policy1000ELNS0_9SortOrderE1EiiyiiNS1_21identity_decomposer_tEEEvPT5_SB_PT3_PKSC_PT1_PKSG_PT2_PKSK_T4_iiT6__param_8];
	setp.gt.s32 	%p67, %r4, %r2083;
	@%p67 bra 	$L__BB10_104;
	ld.global.u32 	%r2211, [%rd8];
	ld.global.u32 	%r2210, [%rd8+128];
	ld.global.u32 	%r2209, [%rd8+256];
	ld.global.u32 	%r2208, [%rd8+384];
	ld.global.u32 	%r2207, [%rd8+512];
	ld.global.u32 	%r2206, [%rd8+640];
	ld.global.u32 	%r2205, [%rd8+768];
	ld.global.u32 	%r2204, [%rd8+896];
	ld.global.u32 	%r2203, [%rd8+1024];
	ld.global.u32 	%r2202, [%rd8+1152];
	ld.global.u32 	%r2201, [%rd8+1280];
	ld.global.u32 	%r2200, [%rd8+1408];
	ld.global.u32 	%r2199, [%rd8+1536];
	ld.global.u32 	%r2198, [%rd8+1664];
	ld.global.u32 	%r2197, [%rd8+1792];
	ld.global.u32 	%r2196, [%rd8+1920];
	ld.global.u32 	%r2195, [%rd8+2048];
	bra.uni 	$L__BB10_138;
$L__BB10_104:
	ld.param.u32 	%r2084, [_ZN3cub18CUB_300001_SM_10006detail10radix_sort29DeviceRadixSortOnesweepKernelINS1_5radix10policy_hubIiiyE10Policy1000ELNS0_9SortOrderE1EiiyiiNS1_21identity_decomposer_tEEEvPT5_SB_PT3_PKSC_PT1_PKSG_PT2_PKSK_T4_iiT6__param_8];
	cvt.u32.u64 	%r696, %rd7;
	sub.s32 	%r148, %r2084, %r649;
	setp.ge.s32 	%p68, %r696, %r148;
	@%p68 bra 	$L__BB10_106;
	ld.global.u32 	%r2211, [%rd8];
$L__BB10_106:
	add.s32 	%r700, %r696, 32;
	setp.ge.s32 	%p69, %r700, %r148;
	@%p69 bra 	$L__BB10_108;
	ld.global.u32 	%r2210, [%rd8+128];
$L__BB10_108:
	add.s32 	%r703, %r696, 64;
	setp.ge.s32 	%p70, %r703, %r148;
	@%p70 bra 	$L__BB10_110;
	ld.global.u32 	%r2209, [%rd8+256];
$L__BB10_110:
	add.s32 	%r706, %r696, 96;
	setp.ge.s32 	%p71, %r706, %r148;
	@%p71 bra 	$L__BB10_112;
	ld.global.u32 	%r2208, [%rd8+384];
$L__BB10_112:
	add.s32 	%r709, %r696, 128;
	setp.ge.s32 	%p72, %r709, %r148;
	@%p72 bra 	$L__BB10_114;
	ld.global.u32 	%r2207, [%rd8+512];
$L__BB10_114:
	add.s32 	%r712, %r696, 160;
	setp.ge.s32 	%p73, %r712, %r148;
	@%p73 bra 	$L__BB10_116;
	ld.global.u32 	%r2206, [%rd8+640];
$L__BB10_116:
	add.s32 	%r715, %r696, 192;
	setp.ge.s32 	%p74, %r715, %r148;
	@%p74 bra 	$L__BB10_118;
	ld.global.u32 	%r2205, [%rd8+768];
$L__BB10_118:
	add.s32 	%r718, %r696, 224;
	setp.ge.s32 	%p75, %r718, %r148;
	@%p75 bra 	$L__BB10_120;
	ld.global.u32 	%r2204, [%rd8+896];
$L__BB10_120:
	add.s32 	%r721, %r696, 256;
	setp.ge.s32 	%p76, %r721, %r148;
	@%p76 bra 	$L__BB10_122;
	ld.global.u32 	%r2203, [%rd8+1024];
$L__BB10_122:
	add.s32 	%r724, %r696, 288;
	setp.ge.s32 	%p77, %r724, %r148;
	@%p77 bra 	$L__BB10_124;
	ld.global.u32 	%r2202, [%rd8+1152];
$L__BB10_124:
	add.s32 	%r727, %r696, 320;
	setp.ge.s32 	%p78, %r727, %r148;
	@%p78 bra 	$L__BB10_126;
	ld.global.u32 	%r2201, [%rd8+1280];
$L__BB10_126:
	add.s32 	%r730, %r696, 352;
	setp.ge.s32 	%p79, %r730, %r148;
	@%p79 bra 	$L__BB10_128;
	ld.global.u32 	%r2200, [%rd8+1408];
$L__BB10_128:
	add.s32 	%r733, %r696, 384;
	setp.ge.s32 	%p80, %r733, %r148;
	@%p80 bra 	$L__BB10_130;
	ld.global.u32 	%r2199, [%rd8+1536];
$L__BB10_130:
	add.s32 	%r736, %r696, 416;
	setp.ge.s32 	%p81, %r736, %r148;
	@%p81 bra 	$L__BB10_132;
	ld.global.u32 	%r2198, [%rd8+1664];
$L__BB10_132:
	add.s32 	%r739, %r696, 448;
	setp.ge.s32 	%p82, %r739, %r148;
	@%p82 bra 	$L__BB10_134;
	ld.global.u32 	%r2197, [%rd8+1792];
$L__BB10_134:
	add.s32 	%r742, %r696, 480;
	setp.ge.s32 	%p83, %r742, %r148;
	@%p83 bra 	$L__BB10_136;
	ld.global.u32 	%r2196, [%rd8+1920];
$L__BB10_136:
	add.s32 	%r745, %r696, 512;
	setp.ge.s32 	%p84, %r745, %r148;
	@%p84 bra 	$L__BB10_138;
	ld.global.u32 	%r2195, [%rd8+2048];
$L__BB10_138:
	ld.param.u32 	%r2085, [_ZN3cub18CUB_300001_SM_10006detail10radix_sort29DeviceRadixSortOnesweepKernelINS1_5radix10policy_hubIiiyE10Policy1000ELNS0_9SortOrderE1EiiyiiNS1_21identity_decomposer_tEEEvPT5_SB_PT3_PKSC_PT1_PKSG_PT2_PKSK_T4_iiT6__param_8];
	mad.lo.s32 	%r746, %r3, 6528, 6528;
	setp.gt.s32 	%p85, %r746, %r2085;
	@%p85 bra 	$L__BB10_140;
	ld.param.u64 	%rd439, [_ZN3cub18CUB_300001_SM_10006detail10radix_sort29DeviceRadixSortOnesweepKernelINS1_5radix10policy_hubIiiyE10Policy1000ELNS0_9SortOrderE1EiiyiiNS1_21identity_decomposer_tEEEvPT5_SB_PT3_PKSC_PT1_PKSG_PT2_PKSK_T4_iiT6__param_6];
	add.s64 	%rd86, %rd14, %rd7;
	cvta.to.global.u64 	%rd87, %rd439;
	shl.b64 	%rd88, %rd86, 2;
	add.s64 	%rd89, %rd87, %rd88;
	st.global.u32 	[%rd89], %r2211;
	st.global.u32 	[%rd89+128], %r2210;
	st.global.u32 	[%rd89+256], %r2209;
	st.global.u32 	[%rd89+384], %r2208;
	st.global.u32 	[%rd89+512], %r2207;
	st.global.u32 	[%rd89+640], %r2206;
	st.global.u32 	[%rd89+768], %r2205;
	st.global.u32 	[%rd89+896], %r2204;
	st.global.u32 	[%rd89+1024], %r2203;
	st.global.u32 	[%rd89+1152], %r2202;
	st.global.u32 	[%rd89+1280], %r2201;
	st.global.u32 	[%rd89+1408], %r2200;
	st.global.u32 	[%rd89+1536], %r2199;
	st.global.u32 	[%rd89+1664], %r2198;
	st.global.u32 	[%rd89+1792], %r2197;
	st.global.u32 	[%rd89+1920], %r2196;
	st.global.u32 	[%rd89+2048], %r2195;
	bra.uni 	$L__BB10_174;
$L__BB10_140:
	ld.param.u32 	%r2086, [_ZN3cub18CUB_300001_SM_10006detail10radix_sort29DeviceRadixSortOnesweepKernelINS1_5radix10policy_hubIiiyE10Policy1000ELNS0_9SortOrderE1EiiyiiNS1_21identity_decomposer_tEEEvPT5_SB_PT3_PKSC_PT1_PKSG_PT2_PKSK_T4_iiT6__param_8];
	ld.param.u64 	%rd440, [_ZN3cub18CUB_300001_SM_10006detail10radix_sort29DeviceRadixSortOnesweepKernelINS1_5radix10policy_hubIiiyE10Policy1000ELNS0_9SortOrderE1EiiyiiNS1_21identity_decomposer_tEEEvPT5_SB_PT3_PKSC_PT1_PKSG_PT2_PKSK_T4_iiT6__param_6];
	cvt.u32.u64 	%r747, %rd7;
	mad.lo.s32 	%r199, %r3, -6528, %r2086;
	setp.ge.s32 	%p86, %r747, %r199;
	add.s64 	%rd90, %rd14, %rd7;
	cvta.to.global.u64 	%rd91, %rd440;
	shl.b64 	%rd92, %rd90, 2;
	add.s64 	%rd16, %rd91, %rd92;
	@%p86 bra 	$L__BB10_142;
	st.global.u32 	[%rd16], %r2211;
$L__BB10_142:
	add.s32 	%r749, %r747, 32;
	setp.ge.s32 	%p87, %r749, %r199;
	@%p87 bra 	$L__BB10_144;
	st.global.u32 	[%rd16+128], %r2210;
$L__BB10_144:
	add.s32 	%r751, %r747, 64;
	setp.ge.s32 	%p88, %r751, %r199;
	@%p88 bra 	$L__BB10_146;
	st.global.u32 	[%rd16+256], %r2209;
$L__BB10_146:
	add.s32 	%r753, %r747, 96;
	setp.ge.s32 	%p89, %r753, %r199;
	@%p89 bra 	$L__BB10_148;
	st.global.u32 	[%rd16+384], %r2208;
$L__BB10_148:
	add.s32 	%r755, %r747, 128;
	setp.ge.s32 	%p90, %r755, %r199;
	@%p90 bra 	$L__BB10_150;
	st.global.u32 	[%rd16+512], %r2207;
$L__BB10_150:
	add.s32 	%r757, %r747, 160;
	setp.ge.s32 	%p91, %r757, %r199;
	@%p91 bra 	$L__BB10_152;
	st.global.u32 	[%rd16+640], %r2206;
$L__BB10_152:
	add.s32 	%r759, %r747, 192;
	setp.ge.s32 	%p92, %r759, %r199;
	@%p92 bra 	$L__BB10_154;
	st.global.u32 	[%rd16+768], %r2205;
$L__BB10_154:
	add.s32 	%r761, %r747, 224;
	setp.ge.s32 	%p93, %r761, %r199;
	@%p93 bra 	$L__BB10_156;
	st.global.u32 	[%rd16+896], %r2204;
$L__BB10_156:
	add.s32 	%r763, %r747, 256;
	setp.ge.s32 	%p94, %r763, %r199;
	@%p94 bra 	$L__BB10_158;
	st.global.u32 	[%rd16+1024], %r2203;
$L__BB10_158:
	add.s32 	%r765, %r747, 288;
	setp.ge.s32 	%p95, %r765, %r199;
	@%p95 bra 	$L__BB10_160;
	st.global.u32 	[%rd16+1152], %r2202;
$L__BB10_160:
	add.s32 	%r767, %r747, 320;
	setp.ge.s32 	%p96, %r767, %r199;
	@%p96 bra 	$L__BB10_162;
	st.global.u32 	[%rd16+1280], %r2201;
$L__BB10_162:
	add.s32 	%r769, %r747, 352;
	setp.ge.s32 	%p97, %r769, %r199;
	@%p97 bra 	$L__BB10_164;
	st.global.u32 	[%rd16+1408], %r2200;
$L__BB10_164:
	add.s32 	%r771, %r747, 384;
	setp.ge.s32 	%p98, %r771, %r199;
	@%p98 bra 	$L__BB10_166;
	st.global.u32 	[%rd16+1536], %r2199;
$L__BB10_166:
	add.s32 	%r773, %r747, 416;
	setp.ge.s32 	%p99, %r773, %r199;
	@%p99 bra 	$L__BB10_168;
	st.global.u32 	[%rd16+1664], %r2198;
$L__BB10_168:
	add.s32 	%r775, %r747, 448;
	setp.ge.s32 	%p100, %r775, %r199;
	@%p100 bra 	$L__BB10_170;
	st.global.u32 	[%rd16+1792], %r2197;
$L__BB10_170:
	add.s32 	%r777, %r747, 480;
	setp.ge.s32 	%p101, %r777, %r199;
	@%p101 bra 	$L__BB10_172;
	st.global.u32 	[%rd16+1920], %r2196;
$L__BB10_172:
	add.s32 	%r779, %r747, 512;
	setp.ge.s32 	%p102, %r779, %r199;
	@%p102 bra 	$L__BB10_174;
	st.global.u32 	[%rd16+2048], %r2195;
$L__BB10_174:
	// begin inline asm
	exit;
	// end inline asm
	mov.u32 	%r2212, %r2149;
	mov.u32 	%r2213, %r2150;
	mov.u32 	%r2214, %r2151;
	mov.u32 	%r2215, %r2152;
	mov.u32 	%r2216, %r2153;
	mov.u32 	%r2217, %r2154;
	mov.u32 	%r2218, %r2155;
	mov.u32 	%r2219, %r2156;
	mov.u32 	%r2220, %r2157;
	mov.u32 	%r2221, %r2158;
	mov.u32 	%r2222, %r2159;
	mov.u32 	%r2223, %r2160;
	mov.u32 	%r2224, %r2161;
	mov.u32 	%r2225, %r2162;
	mov.u32 	%r2226, %r2163;
	mov.u32 	%r2227, %r2164;
	mov.u32 	%r2228, %r2165;
$L__BB10_175:
	mul.hi.u32 	%r780, %r1, 357913942;
	add.s32 	%r781, %r780, %r1;
	shl.b32 	%r782, %r781, 2;
	mov.u32 	%r783, _ZZN3cub18CUB_300001_SM_10006detail10radix_sort29DeviceRadixSortOnesweepKernelINS1_5radix10policy_hubIiiyE10Policy1000ELNS0_9SortOrderE1EiiyiiNS1_21identity_decomposer_tEEEvPT5_SB_PT3_PKSC_PT1_PKSG_PT2_PKSK_T4_iiT6_E1s;
	add.s32 	%r784, %r783, %r782;
	add.s32 	%r217, %r784, 13328;
	st.shared.u32 	[%r784+13328], %r2174;
	bar.sync 	0;
	setp.gt.u32 	%p103, %r1, 31;
	@%p103 bra 	$L__BB10_177;
	mad.lo.s32 	%r816, %r1, 52, %r783;
	ld.shared.u32 	%r817, [%r816+13328];
	ld.shared.u32 	%r818, [%r816+13332];
	ld.shared.u32 	%r819, [%r816+13336];
	ld.shared.u32 	%r820, [%r816+13340];
	ld.shared.u32 	%r821, [%r816+13344];
	ld.shared.u32 	%r822, [%r816+13348];
	ld.shared.u32 	%r823, [%r816+13352];
	ld.shared.u32 	%r824, [%r816+13356];
	ld.shared.u32 	%r825, [%r816+13360];
	ld.shared.u32 	%r826, [%r816+13364];
	ld.shared.u32 	%r827, [%r816+13368];
	ld.shared.u32 	%r828, [%r816+13372];
	add.s32 	%r829, %r818, %r817;
	add.s32 	%r830, %r829, %r819;
	add.s32 	%r831, %r830, %r820;
	add.s32 	%r832, %r831, %r821;
	add.s32 	%r833, %r832, %r822;
	add.s32 	%r834, %r833, %r823;
	add.s32 	%r835, %r834, %r824;
	add.s32 	%r836, %r835, %r825;
	add.s32 	%r837, %r836, %r826;
	add.s32 	%r838, %r837, %r827;
	add.s32 	%r789, %r838, %r828;
	mov.b32 	%r787, 1;
	mov.b32 	%r812, 0;
	mov.b32 	%r814, -1;
	// begin inline asm
	{  .reg .s32 r0;  .reg .pred p;  shfl.sync.up.b32 r0|p, %r789, %r787, %r812, %r814;  @p add.s32 r0, r0, %r789;  mov.s32 %r785, r0;}
	// end inline asm
	mov.b32 	%r793, 2;
	// begin inline asm
	{  .reg .s32 r0;  .reg .pred p;  shfl.sync.up.b32 r0|p, %r785, %r793, %r812, %r814;  @p add.s32 r0, r0, %r785;  mov.s32 %r791, r0;}
	// end inline asm
	mov.b32 	%r799, 4;
	// begin inline asm
	{  .reg .s32 r0;  .reg .pred p;  shfl.sync.up.b32 r0|p, %r791, %r799, %r812, %r814;  @p add.s32 r0, r0, %r791;  mov.s32 %r797, r0;}
	// end inline asm
	mov.b32 	%r805, 8;
	// begin inline asm
	{  .reg .s32 r0;  .reg .pred p;  shfl.sync.up.b32 r0|p, %r797, %r805, %r812, %r814;  @p add.s32 r0, r0, %r797;  mov.s32 %r803, r0;}
	// end inline asm
	mov.b32 	%r811, 16;
	// begin inline asm
	{  .reg .s32 r0;  .reg .pred p;  shfl.sync.up.b32 r0|p, %r803, %r811, %r812, %r814;  @p add.s32 r0, r0, %r803;  mov.s32 %r809, r0;}
	// end inline asm
	sub.s32 	%r839, %r809, %r789;
	add.s32 	%r840, %r817, %r839;
	add.s32 	%r841, %r818, %r840;
	add.s32 	%r842, %r819, %r841;
	add.s32 	%r843, %r820, %r842;
	add.s32 	%r844, %r821, %r843;
	add.s32 	%r845, %r822, %r844;
	add.s32 	%r846, %r823, %r845;
	add.s32 	%r847, %r824, %r846;
	add.s32 	%r848, %r825, %r847;
	add.s32 	%r849, %r826, %r848;
	add.s32 	%r850, %r827, %r849;
	st.shared.u32 	[%r816+13328], %r839;
	st.shared.u32 	[%r816+13332], %r840;
	st.shared.u32 	[%r816+13336], %r841;
	st.shared.u32 	[%r816+13340], %r842;
	st.shared.u32 	[%r816+13344], %r843;
	st.shared.u32 	[%r816+13348], %r844;
	st.shared.u32 	[%r816+13352], %r845;
	st.shared.u32 	[%r816+13356], %r846;
	st.shared.u32 	[%r816+13360], %r847;
	st.shared.u32 	[%r816+13364], %r848;
	st.shared.u32 	[%r816+13368], %r849;
	st.shared.u32 	[%r816+13372], %r850;
$L__BB10_177:
	setp.gt.u32 	%p104, %r1, 255;
	bar.sync 	0;
	ld.shared.u32 	%r218, [%r217];
	@%p104 bra 	$L__BB10_179;
	shl.b32 	%r851, %r1, 2;
	add.s32 	%r853, %r783, %r851;
	ld.shared.u32 	%r854, [%r853];
	add.s32 	%r855, %r854, %r218;
	st.shared.u32 	[%r853], %r855;
	ld.shared.u32 	%r856, [%r853+1024];
	add.s32 	%r857, %r856, %r218;
	st.shared.u32 	[%r853+1024], %r857;
	ld.shared.u32 	%r858, [%r853+2048];
	add.s32 	%r859, %r858, %r218;
	st.shared.u32 	[%r853+2048], %r859;
	ld.shared.u32 	%r860, [%r853+3072];
	add.s32 	%r861, %r860, %r218;
	st.shared.u32 	[%r853+3072], %r861;
	ld.shared.u32 	%r862, [%r853+4096];
	add.s32 	%r863, %r862, %r218;
	st.shared.u32 	[%r853+4096], %r863;
	ld.shared.u32 	%r864, [%r853+5120];
	add.s32 	%r865, %r864, %r218;
	st.shared.u32 	[%r853+5120], %r865;
	ld.shared.u32 	%r866, [%r853+6144];
	add.s32 	%r867, %r866, %r218;
	st.shared.u32 	[%r853+6144], %r867;
	ld.shared.u32 	%r868, [%r853+7168];
	add.s32 	%r869, %r868, %r218;
	st.shared.u32 	[%r853+7168], %r869;
	ld.shared.u32 	%r870, [%r853+8192];
	add.s32 	%r871, %r870, %r218;
	st.shared.u32 	[%r853+8192], %r871;
	ld.shared.u32 	%r872, [%r853+9216];
	add.s32 	%r873, %r872, %r218;
	st.shared.u32 	[%r853+9216], %r873;
	ld.shared.u32 	%r874, [%r853+10240];
	add.s32 	%r875, %r874, %r218;
	st.shared.u32 	[%r853+10240], %r875;
	ld.shared.u32 	%r876, [%r853+11264];
	add.s32 	%r877, %r876, %r218;
	st.shared.u32 	[%r853+11264], %r877;
$L__BB10_179:
	ld.param.u32 	%r2132, [_ZN3cub18CUB_300001_SM_10006detail10radix_sort29DeviceRadixSortOnesweepKernelINS1_5radix10policy_hubIiiyE10Policy1000ELNS0_9SortOrderE1EiiyiiNS1_21identity_decomposer_tEEEvPT5_SB_PT3_PKSC_PT1_PKSG_PT2_PKSK_T4_iiT6__param_10];
	ld.param.u32 	%r2095, [_ZN3cub18CUB_300001_SM_10006detail10radix_sort29DeviceRadixSortOnesweepKernelINS1_5radix10policy_hubIiiyE10Policy1000ELNS0_9SortOrderE1EiiyiiNS1_21identity_decomposer_tEEEvPT5_SB_PT3_PKSC_PT1_PKSG_PT2_PKSK_T4_iiT6__param_9];
	shl.b32 	%r904, %r1, 5;
	and.b32  	%r905, %r904, 31744;
	add.s32 	%r219, %r783, %r905;
	bar.sync 	0;
	// begin inline asm
	mov.u32 %r878, %lanemask_le;
	// end inline asm
	shr.u32 	%r907, %r2228, %r2095;
	mov.b32 	%r908, -1;
	shl.b32 	%r909, %r908, %r2132;
	not.b32 	%r221, %r909;
	and.b32  	%r901, %r907, %r221;
	mov.b32 	%r881, 1;
	// begin inline asm
	{
    .reg .pred p;
    and.b32 %r879, %r901, %r881;    setp.ne.u32 p, %r879, 0;
    vote.ballot.sync.b32 %r879, p, 0xffffffff;
    @!p not.b32 %r879, %r879;
}

	// end inline asm
	mov.b32 	%r884, 2;
	// begin inline asm
	{
    .reg .pred p;
    and.b32 %r882, %r901, %r884;    setp.ne.u32 p, %r882, 0;
    vote.ballot.sync.b32 %r882, p, 0xffffffff;
    @!p not.b32 %r882, %r882;
}

	// end inline asm
	and.b32  	%r910, %r882, %r879;
	mov.b32 	%r887, 4;
	// begin inline asm
	{
    .reg .pred p;
    and.b32 %r885, %r901, %r887;    setp.ne.u32 p, %r885, 0;
    vote.ballot.sync.b32 %r885, p, 0xffffffff;
    @!p not.b32 %r885, %r885;
}

	// end inline asm
	and.b32  	%r911, %r885, %r910;
	mov.b32 	%r890, 8;
	// begin inline asm
	{
    .reg .pred p;
    and.b32 %r888, %r901, %r890;    setp.ne.u32 p, %r888, 0;
    vote.ballot.sync.b32 %r888, p, 0xffffffff;
    @!p not.b32 %r888, %r888;
}

	// end inline asm
	and.b32  	%r912, %r888, %r911;
	mov.b32 	%r893, 16;
	// begin inline asm
	{
    .reg .pred p;
    and.b32 %r891, %r901, %r893;    setp.ne.u32 p, %r891, 0;
    vote.ballot.sync.b32 %r891, p, 0xffffffff;
    @!p not.b32 %r891, %r891;
}

	// end inline asm
	and.b32  	%r913, %r891, %r912;
	mov.b32 	%r896, 32;
	// begin inline asm
	{
    .reg .pred p;
    and.b32 %r894, %r901, %r896;    setp.ne.u32 p, %r894, 0;
    vote.ballot.sync.b32 %r894, p, 0xffffffff;
    @!p not.b32 %r894, %r894;
}

	// end inline asm
	and.b32  	%r914, %r894, %r913;
	mov.b32 	%r899, 64;
	// begin inline asm
	{
    .reg .pred p;
    and.b32 %r897, %r901, %r899;    setp.ne.u32 p, %r897, 0;
    vote.ballot.sync.b32 %r897, p, 0xffffffff;
    @!p not.b32 %r897, %r897;
}

	// end inline asm
	and.b32  	%r915, %r897, %r914;
	mov.b32 	%r902, 128;
	// begin inline asm
	{
    .reg .pred p;
    and.b32 %r900, %r901, %r902;    setp.ne.u32 p, %r900, 0;
    vote.ballot.sync.b32 %r900, p, 0xffffffff;
    @!p not.b32 %r900, %r900;
}

	// end inline asm
	and.b32  	%r916, %r900, %r915;
	clz.b32 	%r917, %r916;
	sub.s32 	%r223, 31, %r917;
	and.b32  	%r918, %r878, %r916;
	popc.b32 	%r224, %r918;
	setp.ne.s32 	%p105, %r443, %r223;
	mov.b32 	%r2229, 0;
	@%p105 bra 	$L__BB10_181;
	shl.b32 	%r919, %r901, 2;
	add.s32 	%r920, %r219, %r919;
	atom.shared.add.u32 	%r2229, [%r920], %r224;
$L__BB10_181:
	ld.param.u32 	%r2096, [_ZN3cub18CUB_300001_SM_10006detail10radix_sort29DeviceRadixSortOnesweepKernelINS1_5radix10policy_hubIiiyE10Policy1000ELNS0_9SortOrderE1EiiyiiNS1_21identity_decomposer_tEEEvPT5_SB_PT3_PKSC_PT1_PKSG_PT2_PKSK_T4_iiT6__param_9];
	shfl.sync.idx.b32	%r946|%p106, %r2229, %r223, 31, -1;
	add.s32 	%r227, %r224, %r946;
	shr.u32 	%r947, %r2227, %r2096;
	and.b32  	%r943, %r947, %r221;
	mov.b32 	%r923, 1;
	// begin inline asm
	{
    .reg .pred p;
    and.b32 %r921, %r943, %r923;    setp.ne.u32 p, %r921, 0;
    vote.ballot.sync.b32 %r921, p, 0xffffffff;
    @!p not.b32 %r921, %r921;
}

	// end inline asm
	mov.b32 	%r926, 2;
	// begin inline asm
	{
    .reg .pred p;
    and.b32 %r924, %r943, %r926;    setp.ne.u32 p, %r924, 0;
    vote.ballot.sync.b32 %r924, p, 0xffffffff;
    @!p not.b32 %r924, %r924;
}

	// end inline asm
	and.b32  	%r948, %r924, %r921;
	mov.b32 	%r929, 4;
	// begin inline asm
	{
    .reg .pred p;
    and.b32 %r927, %r943, %r929;    setp.ne.u32 p, %r927, 0;
    vote.ballot.sync.b32 %r927, p, 0xffffffff;
    @!p not.b32 %r927, %r927;
}

	// end inline asm
	and.b32  	%r949, %r927, %r948;
	mov.b32 	%r932, 8;
	// begin inline asm
	{
    .reg .pred p;
    and.b32 %r930, %r943, %r932;    setp.ne.u32 p, %r930, 0;
    vote.ballot.sync.b32 %r930, p, 0xffffffff;
    @!p not.b32 %r930, %r930;
}

	// end inline asm
	and.b32  	%r950, %r930, %r949;
	mov.b32 	%r935, 16;
	// begin inline asm
	{
    .reg .pred p;
    and.b32 %r933, %r943, %r935;    setp.ne.u32 p, %r933, 0;
    vote.ballot.sync.b32 %r933, p, 0xffffffff;
    @!p not.b32 %r933, %r933;
}

	// end inline asm
	and.b32  	%r951, %r933, %r950;
	mov.b32 	%r938, 32;
	// begin inline asm
	{
    .reg .pred p;
    and.b32 %r936, %r943, %r938;    setp.ne.u32 p, %r936, 0;
    vote.ballot.sync.b32 %r936, p, 0xffffffff;
    @!p not.b32 %r936, %r936;
}

	// end inline asm
	and.b32  	%r952, %r936, %r951;
	mov.b32 	%r941, 64;
	// begin inline asm
	{
    .reg .pred p;
    and.b32 %r939, %r943, %r941;    setp.ne.u32 p, %r939, 0;
    vote.ballot.sync.b32 %r939, p, 0xffffffff;
    @!p not.b32 %r939, %r939;
}

	// end inline asm
	and.b32  	%r953, %r939, %r952;
	mov.b32 	%r944, 128;
	// begin inline asm
	{
    .reg .pred p;
    and.b32 %r942, %r943, %r944;    setp.ne.u32 p, %r942, 0;
    vote.ballot.sync.b32 %r942, p, 0xffffffff;
    @!p not.b32 %r942, %r942;
}

	// end inline asm
	and.b32  	%r954, %r942, %r953;
	clz.b32 	%r955, %r954;
	sub.s32 	%r229, 31, %r955;
	and.b32  	%r956, %r878, %r954;
	popc.b32 	%r230, %r956;
	setp.ne.s32 	%p107, %r443, %r229;
	mov.b32 	%r2230, 0;
	@%p107 bra 	$L__BB10_183;
	shl.b32 	%r957, %r943, 2;
	add.s32 	%r958, %r219, %r957;
	atom.shared.add.u32 	%r2230, [%r958], %r230;
$L__BB10_183:
	ld.param.u32 	%r2097, [_ZN3cub18CUB_300001_SM_10006detail10radix_sort29DeviceRadixSortOnesweepKernelINS1_5radix10policy_hubIiiyE10Policy1000ELNS0_9SortOrderE1EiiyiiNS1_21identity_decomposer_tEEEvPT5_SB_PT3_PKSC_PT1_PKSG_PT2_PKSK_T4_iiT6__param_9];
	shfl.sync.idx.b32	%r984|%p108, %r2230, %r229, 31, -1;
	add.s32 	%r233, %r230, %r984;
	shr.u32 	%r985, %r2226, %r2097;
	and.b32  	%r981, %r985, %r221;
	mov.b32 	%r961, 1;
	// begin inline asm
	{
    .reg .pred p;
    and.b32 %r959, %r981, %r961;    setp.ne.u32 p, %r959, 0;
    vote.ballot.sync.b32 %r959, p, 0xffffffff;
    @!p not.b32 %r959, %r959;
}

	// end inline asm
	mov.b32 	%r964, 2;
	// begin inline asm
	{
    .reg .pred p;
    and.b32 %r962, %r981, %r964;    setp.ne.u32 p, %r962, 0;
    vote.ballot.sync.b32 %r962, p, 0xffffffff;
    @!p not.b32 %r962, %r962;
}

	// end inline asm
	and.b32  	%r986, %r962, %r959;
	mov.b32 	%r967, 4;
	// begin inline asm
	{
    .reg .pred p;
    and.b32 %r965, %r981, %r967;    setp.ne.u32 p, %r965, 0;
    vote.ballot.sync.b32 %r965, p, 0xffffffff;
    @!p not.b32 %r965, %r965;
}

	// end inline asm
	and.b32  	%r987, %r965, %r986;
	mov.b32 	%r970, 8;
	// begin inline asm
	{
    .reg .pred p;
    and.b32 %r968, %r981, %r970;    setp.ne.u32 p, %r968, 0;
    vote.ballot.sync.b32 %r968, p, 0xffffffff;
    @!p not.b32 %r968, %r968;
}

	// end inline asm
	and.b32  	%r988, %r968, %r987;
	mov.b32 	%r973, 16;
	// begin inline asm
	{
    .reg .pred p;
    and.b32 %r971, %r981, %r973;    setp.ne.u32 p, %r971, 0;
    vote.ballot.sync.b32 %r971, p, 0xffffffff;
    @!p not.b32 %r971, %r971;
}

	// end inline asm
	and.b32  	%r989, %r971, %r988;
	mov.b32 	%r976, 32;
	// begin inline asm
	{
    .reg .pred p;
    and.b32 %r974, %r981, %r976;    setp.ne.u32 p, %r974, 0;
    vote.ballot.sync.b32 %r974, p, 0xffffffff;
    @!p not.b32 %r974, %r974;
}

	// end inline asm
	and.b32  	%r990, %r974, %r989;
	mov.b32 	%r979, 64;
	// begin inline asm
	{
    .reg .pred p;
    and.b32 %r977, %r981, %r979;    setp.ne.u32 p, %r977, 0;
    vote.ballot.sync.b32 %r977, p, 0xffffffff;
    @!p not.b32 %r977, %r977;
}

	// end inline asm
	and.b32  	%r991, %r977, %r990;
	mov.b32 	%r982, 128;
	// begin inline asm
	{
    .reg .pred p;
    and.b32 %r980, %r981, %r982;    setp.ne.u32 p, %r980, 0;
    vote.ballot.sync.b32 %r980, p, 0xffffffff;
    @!p not.b32 %r980, %r980;
}

	// end inline asm
	and.b32  	%r992, %r980, %r991;
	clz.b32 	%r993, %r992;
	sub.s32 	%r235, 31, %r993;
	and.b32  	%r994, %r878, %r992;
	popc.b32 	%r236, %r994;
	setp.ne.s32 	%p109, %r443, %r235;
	mov.b32 	%r2231, 0;
	@%p109 bra 	$L__BB10_185;
	shl.b32 	%r995, %r981, 2;
	add.s32 	%r996, %r219, %r995;
	atom.shared.add.u32 	%r2231, [%r996], %r236;
$L__BB10_185:
	ld.param.u32 	%r2098, [_ZN3cub18CUB_300001_SM_10006detail10radix_sort29DeviceRadixSortOnesweepKernelINS1_5radix10policy_hubIiiyE10Policy1000ELNS0_9SortOrderE1EiiyiiNS1_21identity_decomposer_tEEEvPT5_SB_PT3_PKSC_PT1_PKSG_PT2_PKSK_T4_iiT6__param_9];
	shfl.sync.idx.b32	%r1022|%p110, %r2231, %r235, 31, -1;
	add.s32 	%r239, %r236, %r1022;
	shr.u32 	%r1023, %r2225, %r2098;
	and.b32  	%r1019, %r1023, %r221;
	mov.b32 	%r999, 1;
	// begin inline asm
	{
    .reg .pred p;
    and.b32 %r997, %r1019, %r999;    setp.ne.u32 p, %r997, 0;
    vote.ballot.sync.b32 %r997, p, 0xffffffff;
    @!p not.b32 %r997, %r997;
}

	// end inline asm
	mov.b32 	%r1002, 2;
	// begin inline asm
	{
    .reg .pred p;
    and.b32 %r1000, %r1019, %r1002;    setp.ne.u32 p, %r1000, 0;
    vote.ballot.sync.b32 %r1000, p, 0xffffffff;
    @!p not.b32 %r1000, %r1000;
}

	// end inline asm
	and.b32  	%r1024, %r1000, %r997;
	mov.b32 	%r1005, 4;
	// begin inline asm
	{
    .reg .pred p;
    and.b32 %r1003, %r1019, %r1005;    setp.ne.u32 p, %r1003, 0;
    vote.ballot.sync.b32 %r1003, p, 0xffffffff;
    @!p not.b32 %r1003, %r1003;
}

	// end inline asm
	and.b32  	%r1025, %r1003, %r1024;
	mov.b32 	%r1008, 8;
	// begin inline asm
	{
    .reg .pred p;
    and.b32 %r1006, %r1019, %r1008;    setp.ne.u32 p, %r1006, 0;
    vote.ballot.sync.b32 %r1006, p, 0xffffffff;
    @!p not.b32 %r1006, %r1006;
}

	// end inline asm
	and.b32  	%r1026, %r1006, %r1025;
	mov.b32 	%r1011, 16;
	// begin inline asm
	{
    .reg .pred p;
    and.b32 %r1009, %r1019, %r1011;    setp.ne.u32 p, %r1009, 0;
    vote.ballot.sync.b32 %r1009, p, 0xffffffff;
    @!p not.b32 %r1009, %r1009;
}

	// end inline asm
	and.b32  	%r1027, %r1009, %r1026;
	mov.b32 	%r1014, 32;
	// begin inline asm
	{
    .reg .pred p;
    and.b32 %r1012, %r1019, %r1014;    setp.ne.u32 p, %r1012, 0;
    vote.ballot.sync.b32 %r1012, p, 0xffffffff;
    @!p not.b32 %r1012, %r1012;
}

	// end inline asm
	and.b32  	%r1028, %r1012, %r1027;
	mov.b32 	%r1017, 64;
	// begin inline asm
	{
    .reg .pred p;
    and.b32 %r1015, %r1019, %r1017;    setp.ne.u32 p, %r1015, 0;
    vote.ballot.sync.b32 %r1015, p, 0xffffffff;
    @!p not.b32 %r1015, %r1015;
}

	// end inline asm
	and.b32  	%r1029, %r1015, %r1028;
	mov.b32 	%r1020, 128;
	// begin inline asm
	{
    .reg .pred p;
    and.b32 %r1018, %r1019, %r1020;    setp.ne.u32 p, %r1018, 0;
    vote.ballot.sync.b32 %r1018, p, 0xffffffff;
    @!p not.b32 %r1018, %r1018;
}

	// end inline asm
	and.b32  	%r1030, %r1018, %r1029;
	clz.b32 	%r1031, %r1030;
	sub.s32 	%r241, 31, %r1031;
	and.b32  	%r1032, %r878, %r1030;
	popc.b32 	%r242, %r1032;
	setp.ne.s32 	%p111, %r443, %r241;
	mov.b32 	%r2232, 0;
	@%p111 bra 	$L__BB10_187;
	shl.b32 	%r1033, %r1019, 2;
	add.s32 	%r1034, %r219, %r1033;
	atom.shared.add.u32 	%r2232, [%r1034], %r242;
$L__BB10_187:
	ld.param.u32 	%r2099, [_ZN3cub18CUB_300001_SM_10006detail10radix_sort29DeviceRadixSortOnesweepKernelINS1_5radix10policy_hubIiiyE10Policy1000ELNS0_9SortOrderE1EiiyiiNS1_21identity_decomposer_tEEEvPT5_SB_PT3_PKSC_PT1_PKSG_PT2_PKSK_T4_iiT6__param_9];
	shfl.sync.idx.b32	%r1060|%p112, %r2232, %r241, 31, -1;
	add.s32 	%r245, %r242, %r1060;
	shr.u32 	%r1061, %r2224, %r2099;
	and.b32  	%r1057, %r1061, %r221;
	mov.b32 	%r1037, 1;
	// begin inline asm
	{
    .reg .pred p;
    and.b32 %r1035, %r1057, %r1037;    setp.ne.u32 p, %r1035, 0;
    vote.ballot.sync.b32 %r1035, p, 0xffffffff;
    @!p not.b32 %r1035, %r1035;
}

	// end inline asm
	mov.b32 	%r1040, 2;
	// begin inline asm
	{
    .reg .pred p;
    and.b32 %r1038, %r1057, %r1040;    setp.ne.u32 p, %r1038, 0;
    vote.ballot.sync.b32 %r1038, p, 0xffffffff;
    @!p not.b32 %r1038, %r1038;
}

	// end inline asm
	and.b32  	%r1062, %r1038, %r1035;
	mov.b32 	%r1043, 4;
	// begin inline asm
	{
    .reg .pred p;
    and.b32 %r1041, %r1057, %r1043;    setp.ne.u32 p, %r1041, 0;
    vote.ballot.sync.b32 %r1041, p, 0xffffffff;
    @!p not.b32 %r1041, %r1041;
}

	// end inline asm
	and.b32  	%r1063, %r1041, %r1062;
	mov.b32 	%r1046, 8;
	// begin inline asm
	{
    .reg .pred p;
    and.b32 %r1044, %r1057, %r1046;    setp.ne.u32 p, %r1044, 0;
    vote.ballot.sync.b32 %r1044, p, 0xffffffff;
    @!p not.b32 %r1044, %r1044;
}

	// end inline asm
	and.b32  	%r1064, %r1044, %r1063;
	mov.b32 	%r1049, 16;
	// begin inline asm
	{
    .reg .pred p;
    and.b32 %r1047, %r1057, %r1049;    setp.ne.u32 p, %r1047, 0;
    vote.ballot.sync.b32 %r1047, p, 0xffffffff;
    @!p not.b32 %r1047, %r1047;
}

	// end inline asm
	and.b32  	%r1065, %r1047, %r1064;
	mov.b32 	%r1052, 32;
	// begin inline asm
	{
    .reg .pred p;
    and.b32 %r1050, %r1057, %r1052;    setp.ne.u32 p, %r1050, 0;
    vote.ballot.sync.b32 %r1050, p, 0xffffffff;
    @!p not.b32 %r1050, %r1050;
}

	// end inline asm
	and.b32  	%r1066, %r1050, %r1065;
	mov.b32 	%r1055, 64;
	// begin inline asm
	{
    .reg .pred p;
    and.b32 %r1053, %r1057, %r1055;    setp.ne.u32 p, %r1053, 0;
    vote.ballot.sync.b32 %r1053, p, 0xffffffff;
    @!p not.b32 %r1053, %r1053;
}

	// end inline asm
	and.b32  	%r1067, %r1053, %r1066;
	mov.b32 	%r1058, 128;
	// begin inline asm
	{
    .reg .pred p;
    and.b32 %r1056, %r1057, %r1058;    setp.ne.u32 p, %r1056, 0;
    vote.ballot.sync.b32 %r1056, p, 0xffffffff;
    @!p not.b32 %r1056, %r1056;
}

	// end inline asm
	and.b32  	%r1068, %r1056, %r1067;
	clz.b32 	%r1069, %r1068;
	sub.s32 	%r247, 31, %r1069;
	and.b32  	%r1070, %r878, %r1068;
	popc.b32 	%r248, %r1070;
	setp.ne.s32 	%p113, %r443, %r247;
	mov.b32 	%r2233, 0;
	@%p113 bra 	$L__BB10_189;
	shl.b32 	%r1071, %r1057, 2;
	add.s32 	%r1072, %r219, %r1071;
	atom.shared.add.u32 	%r2233, [%r1072], %r248;
$L__BB10_189:
	ld.param.u32 	%r2100, [_ZN3cub18CUB_300001_SM_10006detail10radix_sort29DeviceRadixSortOnesweepKernelINS1_5radix10policy_hubIiiyE10Policy1000ELNS0_9SortOrderE1EiiyiiNS1_21identity_decomposer_tEEEvPT5_SB_PT3_PKSC_PT1_PKSG_PT2_PKSK_T4_iiT6__param_9];
	shfl.sync.idx.b32	%r1098|%p114, %r2233, %r247, 31, -1;
	add.s32 	%r251, %r248, %r1098;
	shr.u32 	%r1099, %r2223, %r2100;
	and.b32  	%r1095, %r1099, %r221;
	mov.b32 	%r1075, 1;
	// begin inline asm
	{
    .reg .pred p;
    and.b32 %r1073, %r1095, %r1075;    setp.ne.u32 p, %r1073, 0;
    vote.ballot.sync.b32 %r1073, p, 0xffffffff;
    @!p not.b32 %r1073, %r1073;
}

	// end inline asm
	mov.b32 	%r1078, 2;
	// begin inline asm
	{
    .reg .pred p;
    and.b32 %r1076, %r1095, %r1078;    setp.ne.u32 p, %r1076, 0;
    vote.ballot.sync.b32 %r1076, p, 0xffffffff;
    @!p not.b32 %r1076, %r1076;
}

	// end inline asm
	and.b32  	%r1100, %r1076, %r1073;
	mov.b32 	%r1081, 4;
	// begin inline asm
	{
    .reg .pred p;
    and.b32 %r1079, %r1095, %r1081;    setp.ne.u32 p, %r1079, 0;
    vote.ballot.sync.b32 %r1079, p, 0xffffffff;
    @!p not.b32 %r1079, %r1079;
}

	// end inline asm
	and.b32  	%r1101, %r1079, %r1100;
	mov.b32 	%r1084, 8;
	// begin inline asm
	{
    .reg .pred p;
    and.b32 %r1082, %r1095, %r1084;    setp.ne.u32 p, %r1082, 0;
    vote.ballot.sync.b32 %r1082, p, 0xffffffff;
    @!p not.b32 %r1082, %r1082;
}

	// end inline asm
	and.b32  	%r1102, %r1082, %r1101;
	mov.b32 	%r1087, 16;
	// begin inline asm
	{
    .reg .pred p;
    and.b32 %r1085, %r1095, %r1087;    setp.ne.u32 p, %r1085, 0;
    vote.ballot.sync.b32 %r1085, p, 0xffffffff;
    @!p not.b32 %r1085, %r1085;
}

	// end inline asm
	and.b32  	%r1103, %r1085, %r1102;
	mov.b32 	%r1090, 32;
	// begin inline asm
	{
    .reg .pred p;
    and.b32 %r1088, %r1095, %r1090;    setp.ne.u32 p, %r1088, 0;
    vote.ballot.sync.b32 %r1088, p, 0xffffffff;
    @!p not.b32 %r1088, %r1088;
}

	// end inline asm
	and.b32  	%r1104, %r1088, %r1103;
	mov.b32 	%r1093, 64;
	// begin inline asm
	{
    .reg .pred p;
    and.b32 %r1091, %r1095, %r1093;    setp.ne.u32 p, %r1091, 0;
    vote.ballot.sync.b32 %r1091, p, 0xffffffff;
    @!p not.b32 %r1091, %r1091;
}

	// end inline asm
	and.b32  	%r1105, %r1091, %r1104;
	mov.b32 	%r1096, 128;
	// begin inline asm
	{
    .reg .pred p;
    and.b32 %r1094, %r1095, %r1096;    setp.ne.u32 p, %r1094, 0;
    vote.ballot.sync.b32 %r1094, p, 0xffffffff;
    @!p not.b32 %r1094, %r1094;
}

	// end inline asm
	and.b32  	%r1106, %r1094, %r1105;
	clz.b32 	%r1107, %r1106;
	sub.s32 	%r253, 31, %r1107;
	and.b32  	%r1108, %r878, %r1106;
	popc.b32 	%r254, %r1108;
	setp.ne.s32 	%p115, %r443, %r253;
	mov.b32 	%r2234, 0;
	@%p115 bra 	$L__BB10_191;
	shl.b32 	%r1109, %r1095, 2;
	add.s32 	%r1110, %r219, %r1109;
	atom.shared.add.u32 	%r2234, [%r1110], %r254;
$L__BB10_191:
	ld.param.u32 	%r2101, [_ZN3cub18CUB_300001_SM_10006detail10radix_sort29DeviceRadixSortOnesweepKernelINS1_5radix10policy_hubIiiyE10Policy1000ELNS0_9SortOrderE1EiiyiiNS1_21identity_decomposer_tEEEvPT5_SB_PT3_PKSC_PT1_PKSG_PT2_PKSK_T4_iiT6__param_9];
	shfl.sync.idx.b32	%r1136|%p116, %r2234, %r253, 31, -1;
	add.s32 	%r257, %r254, %r1136;
	shr.u32 	%r1137, %r2222, %r2101;
	and.b32  	%r1133, %r1137, %r221;
	mov.b32 	%r1113, 1;
	// begin inline asm
	{
    .reg .pred p;
    and.b32 %r1111, %r1133, %r1113;    setp.ne.u32 p, %r1111, 0;
    vote.ballot.sync.b32 %r1111, p, 0xffffffff;
    @!p not.b32 %r1111, %r1111;
}

	// end inline asm
	mov.b32 	%r1116, 2;
	// begin inline asm
	{
    .reg .pred p;
    and.b32 %r1114, %r1133, %r1116;    setp.ne.u32 p, %r1114, 0;
    vote.ballot.sync.b32 %r1114, p, 0xffffffff;
    @!p not.b32 %r1114, %r1114;
}

	// end inline asm
	and.b32  	%r1138, %r1114, %r1111;
	mov.b32 	%r1119, 4;
	// begin inline asm
	{
    .reg .pred p;
    and.b32 %r1117, %r1133, %r1119;    setp.ne.u32 p, %r1117, 0;
    vote.ballot.sync.b32 %r1117, p, 0xffffffff;
    @!p not.b32 %r1117, %r1117;
}

	// end inline asm
	and.b32  	%r1139, %r1117, %r1138;
	mov.b32 	%r1122, 8;
	// begin inline asm
	{
    .reg .pred p;
    and.b32 %r1120, %r1133, %r1122;    setp.ne.u32 p, %r1120, 0;
    vote.ballot.sync.b32 %r1120, p, 0xffffffff;
    @!p not.b32 %r1120, %r1120;
}

	// end inline asm
	and.b32  	%r1140, %r1120, %r1139;
	mov.b32 	%r1125, 16;
	// begin inline asm
	{
    .reg .pred p;
    and.b32 %r1123, %r1133, %r1125;    setp.ne.u32 p, %r1123, 0;
    vote.ballot.sync.b32 %r1123, p, 0xffffffff;
    @!p not.b32 %r1123, %r1123;
}

	// end inline asm
	and.b32  	%r1141, %r1123, %r1140;
	mov.b32 	%r1128, 32;
	// begin inline asm
	{
    .reg .pred p;
    and.b32 %r1126, %r1133, %r1128;    setp.ne.u32 p, %r1126, 0;
    vote.ballot.sync.b32 %r1126, p, 0xffffffff;
    @!p not.b32 %r1126, %r1126;
}

	// end inline asm
	and.b32  	%r1142, %r1126, %r1141;
	mov.b32 	%r1131, 64;
	// begin inline asm
	{
    .reg .pred p;
    and.b32 %r1129, %r1133, %r1131;    setp.ne.u32 p, %r1129, 0;
    vote.ballot.sync.b32 %r1129, p, 0xffffffff;
    @!p not.b32 %r1129, %r1129;
}

	// end inline asm
	and.b32  	%r1143, %r1129, %r1142;
	mov.b32 	%r1134, 128;
	// begin inline asm
	{
    .reg .pred p;
    and.b32 %r1132, %r1133, %r1134;    setp.ne.u32 p, %r1132, 0;
    vote.ballot.sync.b32 %r1132, p, 0xffffffff;
    @!p not.b32 %r1132, %r1132;
}

	// end inline asm
	and.b32  	%r1144, %r1132, %r1143;
	clz.b32 	%r1145, %r1144;
	sub.s32 	%r259, 31, %r1145;
	and.b32  	%r1146, %r878, %r1144;
	popc.b32 	%r260, %r1146;
	setp.ne.s32 	%p117, %r443, %r259;
	mov.b32 	%r2235, 0;
	@%p117 bra 	$L__BB10_193;
	shl.b32 	%r1147, %r1133, 2;
	add.s32 	%r1148, %r219, %r1147;
	atom.shared.add.u32 	%r2235, [%r1148], %r260;
$L__BB10_193:
	ld.param.u32 	%r2102, [_ZN3cub18CUB_300001_SM_10006detail10radix_sort29DeviceRadixSortOnesweepKernelINS1_5radix10policy_hubIiiyE10Policy1000ELNS0_9SortOrderE1EiiyiiNS1_21identity_decomposer_tEEEvPT5_SB_PT3_PKSC_PT1_PKSG_PT2_PKSK_T4_iiT6__param_9];
	shfl.sync.idx.b32	%r1174|%p118, %r2235, %r259, 31, -1;
	add.s32 	%r263, %r260, %r1174;
	shr.u32 	%r1175, %r2221, %r2102;
	and.b32  	%r1171, %r1175, %r221;
	mov.b32 	%r1151, 1;
	// begin inline asm
	{
    .reg .pred p;
    and.b32 %r1149, %r1171, %r1151;    setp.ne.u32 p, %r1149, 0;
    vote.ballot.sync.b32 %r1149, p, 0xffffffff;
    @!p not.b32 %r1149, %r1149;
}

	// end inline asm
	mov.b32 	%r1154, 2;
	// begin inline asm
	{
    .reg .pred p;
    and.b32 %r1152, %r1171, %r1154;    setp.ne.u32 p, %r1152, 0;
    vote.ballot.sync.b32 %r1152, p, 0xffffffff;
    @!p not.b32 %r1152, %r1152;
}

	// end inline asm
	and.b32  	%r1176, %r1152, %r1149;
	mov.b32 	%r1157, 4;
	// begin inline asm
	{
    .reg .pred p;
    and.b32 %r1155, %r1171, %r1157;    setp.ne.u32 p, %r1155, 0;
    vote.ballot.sync.b32 %r1155, p, 0xffffffff;
    @!p not.b32 %r1155, %r1155;
}

	// end inline asm
	and.b32  	%r1177, %r1155, %r1176;
	mov.b32 	%r1160, 8;
	// begin inline asm
	{
    .reg .pred p;
    and.b32 %r1158, %r1171, %r1160;    setp.ne.u32 p, %r1158, 0;
    vote.ballot.sync.b32 %r1158, p, 0xffffffff;
    @!p not.b32 %r1158, %r1158;
}

	// end inline asm
	and.b32  	%r1178, %r1158, %r1177;
	mov.b32 	%r1163, 16;
	// begin inline asm
	{
    .reg .pred p;
    and.b32 %r1161, %r1171, %r1163;    setp.ne.u32 p, %r1161, 0;
    vote.ballot.sync.b32 %r1161, p, 0xffffffff;
    @!p not.b32 %r1161, %r1161;
}

	// end inline asm
	and.b32  	%r1179, %r1161, %r1178;
	mov.b32 	%r1166, 32;
	// begin inline asm
	{
    .reg .pred p;
    and.b32 %r1164, %r1171, %r1166;    setp.ne.u32 p, %r1164, 0;
    vote.ballot.sync.b32 %r1164, p, 0xffffffff;
    @!p not.b32 %r1164, %r1164;
}

	// end inline asm
	and.b32  	%r1180, %r1164, %r1179;
	mov.b32 	%r1169, 64;
	// begin inline asm
	{
    .reg .pred p;
    and.b32 %r1167, %r1171, %r1169;    setp.ne.u32 p, %r1167, 0;
    vote.ballot.sync.b32 %r1167, p, 0xffffffff;
    @!p not.b32 %r1167, %r1167;
}

	// end inline asm
	and.b32  	%r1181, %r1167, %r1180;
	mov.b32 	%r1172, 128;
	// begin inline asm
	{
    .reg .pred p;
    and.b32 %r1170, %r1171, %r1172;    setp.ne.u32 p, %r1170, 0;
    vote.ballot.sync.b32 %r1170, p, 0xffffffff;
    @!p not.b32 %r1170, %r1170;
}

	// end inline asm
	and.b32  	%r1182, %r1170, %r1181;
	clz.b32 	%r1183, %r1182;
	sub.s32 	%r265, 31, %r1183;
	and.b32  	%r1184, %r878, %r1182;
	popc.b32 	%r266, %r1184;
	setp.ne.s32 	%p119, %r443, %r265;
	mov.b32 	%r2236, 0;
	@%p119 bra 	$L__BB10_195;
	shl.b32 	%r1185, %r1171, 2;
	add.s32 	%r1186, %r219, %r1185;
	atom.shared.add.u32 	%r2236, [%r1186], %r266;
$L__BB10_195:
	ld.param.u32 	%r2103, [_ZN3cub18CUB_300001_SM_10006detail10radix_sort29DeviceRadixSortOnesweepKernelINS1_5radix10policy_hubIiiyE10Policy1000ELNS0_9SortOrderE1EiiyiiNS1_21identity_decomposer_tEEEvPT5_SB_PT3_PKSC_PT1_PKSG_PT2_PKSK_T4_iiT6__param_9];
	shfl.sync.idx.b32	%r1212|%p120, %r2236, %r265, 31, -1;
	add.s32 	%r269, %r266, %r1212;
	shr.u32 	%r1213, %r2220, %r2103;
	and.b32  	%r1209, %r1213, %r221;
	mov.b32 	%r1189, 1;
	// begin inline asm
	{
    .reg .pred p;
    and.b32 %r1187, %r1209, %r1189;    setp.ne.u32 p, %r1187, 0;
    vote.ballot.sync.b32 %r1187, p, 0xffffffff;
    @!p not.b32 %r1187, %r1187;
}

	// end inline asm
	mov.b32 	%r1192, 2;
	// begin inline asm
	{
    .reg .pred p;
    and.b32 %r1190, %r1209, %r1192;    setp.ne.u32 p, %r1190, 0;
    vote.ballot.sync.b32 %r1190, p, 0xffffffff;
    @!p not.b32 %r1190, %r1190;
}

	// end inline asm
	and.b32  	%r1214, %r1190, %r1187;
	mov.b32 	%r1195, 4;
	// begin inline asm
	{
    .reg .pred p;
    and.b32 %r1193, %r1209, %r1195;    setp.ne.u32 p, %r1193, 0;
    vote.ballot.sync.b32 %r1193, p, 0xffffffff;
    @!p not.b32 %r1193, %r1193;
}

	// end inline asm
	and.b32  	%r1215, %r1193, %r1214;
	mov.b32 	%r1198, 8;
	// begin inline asm
	{
    .reg .pred p;
    and.b32 %r1196, %r1209, %r1198;    setp.ne.u32 p, %r1196, 0;
    vote.ballot.sync.b32 %r1196, p, 0xffffffff;
    @!p not.b32 %r1196, %r1196;
}

	// end inline asm
	and.b32  	%r1216, %r1196, %r1215;
	mov.b32 	%r1201, 16;
	// begin inline asm
	{
    .reg .pred p;
    and.b32 %r1199, %r1209, %r1201;    setp.ne.u32 p, %r1199, 0;
    vote.ballot.sync.b32 %r1199, p, 0xffffffff;
    @!p not.b32 %r1199, %r1199;
}

	// end inline asm
	and.b32  	%r1217, %r1199, %r1216;
	mov.b32 	%r1204, 32;
	// begin inline asm
	{
    .reg .pred p;
    and.b32 %r1202, %r1209, %r1204;    setp.ne.u32 p, %r1202, 0;
    vote.ballot.sync.b32 %r1202, p, 0xffffffff;
    @!p not.b32 %r1202, %r1202;
}

	// end inline asm
	and.b32  	%r1218, %r1202, %r1217;
	mov.b32 	%r1207, 64;
	// begin inline asm
	{
    .reg .pred p;
    and.b32 %r1205, %r1209, %r1207;    setp.ne.u32 p, %r1205, 0;
    vote.ballot.sync.b32 %r1205, p, 0xffffffff;
    @!p not.b32 %r1205, %r1205;
}

	// end inline asm
	and.b32  	%r1219, %r1205, %r1218;
	mov.b32 	%r1210, 128;
	// begin inline asm
	{
    .reg .pred p;
    and.b32 %r1208, %r1209, %r1210;    setp.ne.u32 p, %r1208, 0;
    vote.ballot.sync.b32 %r1208, p, 0xffffffff;
    @!p not.b32 %r1208, %r1208;
}

	// end inline asm
	and.b32  	%r1220, %r1208, %r1219;
	clz.b32 	%r1221, %r1220;
	sub.s32 	%r271, 31, %r1221;
	and.b32  	%r1222, %r878, %r1220;
	popc.b32 	%r272, %r1222;
	setp.ne.s32 	%p121, %r443, %r271;
	mov.b32 	%r2237, 0;
	@%p121 bra 	$L__BB10_197;
	shl.b32 	%r1223, %r1209, 2;
	add.s32 	%r1224, %r219, %r1223;
	atom.shared.add.u32 	%r2237, [%r1224], %r272;
$L__BB10_197:
	ld.param.u32 	%r2104, [_ZN3cub18CUB_300001_SM_10006detail10radix_sort29DeviceRadixSortOnesweepKernelINS1_5radix10policy_hubIiiyE10Policy1000ELNS0_9SortOrderE1EiiyiiNS1_21identity_decomposer_tEEEvPT5_SB_PT3_PKSC_PT1_PKSG_PT2_PKSK_T4_iiT6__param_9];
	shfl.sync.idx.b32	%r1250|%p122, %r2237, %r271, 31, -1;
	add.s32 	%r275, %r272, %r1250;
	shr.u32 	%r1251, %r2219, %r2104;
	and.b32  	%r1247, %r1251, %r221;
	mov.b32 	%r1227, 1;
	// begin inline asm
	{
    .reg .pred p;
    and.b32 %r1225, %r1247, %r1227;    setp.ne.u32 p, %r1225, 0;
    vote.ballot.sync.b32 %r1225, p, 0xffffffff;
    @!p not.b32 %r1225, %r1225;
}

	// end inline asm
	mov.b32 	%r1230, 2;
	// begin inline asm
	{
    .reg .pred p;
    and.b32 %r1228, %r1247, %r1230;    setp.ne.u32 p, %r1228, 0;
    vote.ballot.sync.b32 %r1228, p, 0xffffffff;
    @!p not.b32 %r1228, %r1228;
}

	// end inline asm
	and.b32  	%r1252, %r1228, %r1225;
	mov.b32 	%r1233, 4;
	// begin inline asm
	{
    .reg .pred p;
    and.b32 %r1231, %r1247, %r1233;    setp.ne.u32 p, %r1231, 0;
    vote.ballot.sync.b32 %r1231, p, 0xffffffff;
    @!p not.b32 %r1231, %r1231;
}

	// end inline asm
	and.b32  	%r1253, %r1231, %r1252;
	mov.b32 	%r1236, 8;
	// begin inline asm
	{
    .reg .pred p;
    and.b32 %r1234, %r1247, %r1236;    setp.ne.u32 p, %r1234, 0;
    vote.ballot.sync.b32 %r1234, p, 0xffffffff;
    @!p not.b32 %r1234, %r1234;
}

	// end inline asm
	and.b32  	%r1254, %r1234, %r1253;
	mov.b32 	%r1239, 16;
	// begin inline asm
	{
    .reg .pred p;
    and.b32 %r1237, %r1247, %r1239;    setp.ne.u32 p, %r1237, 0;
    vote.ballot.sync.b32 %r1237, p, 0xffffffff;
    @!p not.b32 %r1237, %r1237;
}

	// end inline asm
	and.b32  	%r1255, %r1237, %r1254;
	mov.b32 	%r1242, 32;
	// begin inline asm
	{
    .reg .pred p;
    and.b32 %r1240, %r1247, %r1242;    setp.ne.u32 p, %r1240, 0;
    vote.ballot.sync.b32 %r1240, p, 0xffffffff;
    @!p not.b32 %r1240, %r1240;
}

	// end inline asm
	and.b32  	%r1256, %r1240, %r1255;
	mov.b32 	%r1245, 64;
	// begin inline asm
	{
    .reg .pred p;
    and.b32 %r1243, %r1247, %r1245;    setp.ne.u32 p, %r1243, 0;
    vote.ballot.sync.b32 %r1243, p, 0xffffffff;
    @!p not.b32 %r1243, %r1243;
}

	// end inline asm
	and.b32  	%r1257, %r1243, %r1256;
	mov.b32 	%r1248, 128;
	// begin inline asm
	{
    .reg .pred p;
    and.b32 %r1246, %r1247, %r1248;    setp.ne.u32 p, %r1246, 0;
    vote.ballot.sync.b32 %r1246, p, 0xffffffff;
    @!p not.b32 %r1246, %r1246;
}

	// end inline asm
	and.b32  	%r1258, %r1246, %r1257;
	clz.b32 	%r1259, %r1258;
	sub.s32 	%r277, 31, %r1259;
	and.b32  	%r1260, %r878, %r1258;
	popc.b32 	%r278, %r1260;
	setp.ne.s32 	%p123, %r443, %r277;
	mov.b32 	%r2238, 0;
	@%p123 bra 	$L__BB10_199;
	shl.b32 	%r1265, %r1247, 2;
	add.s32 	%r1266, %r219, %r1265;
	atom.shared.add.u32 	%r2238, [%r1266], %r278;
$L__BB10_199:
	ld.param.u32 	%r2105, [_ZN3cub18CUB_300001_SM_10006detail10radix_sort29DeviceRadixSortOnesweepKernelINS1_5radix10policy_hubIiiyE10Policy1000ELNS0_9SortOrderE1EiiyiiNS1_21identity_decomposer_tEEEvPT5_SB_PT3_PKSC_PT1_PKSG_PT2_PKSK_T4_iiT6__param_9];
	shfl.sync.idx.b32	%r1292|%p124, %r2238, %r277, 31, -1;
	add.s32 	%r281, %r278, %r1292;
	shr.u32 	%r1293, %r2218, %r2105;
	and.b32  	%r1289, %r1293, %r221;
	mov.b32 	%r1269, 1;
	// begin inline asm
	{
    .reg .pred p;
    and.b32 %r1267, %r1289, %r1269;    setp.ne.u32 p, %r1267, 0;
    vote.ballot.sync.b32 %r1267, p, 0xffffffff;
    @!p not.b32 %r1267, %r1267;
}

	// end inline asm
	mov.b32 	%r1272, 2;
	// begin inline asm
	{
    .reg .pred p;
    and.b32 %r1270, %r1289, %r1272;    setp.ne.u32 p, %r1270, 0;
    vote.ballot.sync.b32 %r1270, p, 0xffffffff;
    @!p not.b32 %r1270, %r1270;
}

	// end inline asm
	and.b32  	%r1294, %r1270, %r1267;
	mov.b32 	%r1275, 4;
	// begin inline asm
	{
    .reg .pred p;
    and.b32 %r1273, %r1289, %r1275;    setp.ne.u32 p, %r1273, 0;
    vote.ballot.sync.b32 %r1273, p, 0xffffffff;
    @!p not.b32 %r1273, %r1273;
}

	// end inline asm
	and.b32  	%r1295, %r1273, %r1294;
	mov.b32 	%r1278, 8;
	// begin inline asm
	{
    .reg .pred p;
    and.b32 %r1276, %r1289, %r1278;    setp.ne.u32 p, %r1276, 0;
    vote.ballot.sync.b32 %r1276, p, 0xffffffff;
    @!p not.b32 %r1276, %r1276;
}

	// end inline asm
	and.b32  	%r1296, %r1276, %r1295;
	mov.b32 	%r1281, 16;
	// begin inline asm
	{
    .reg .pred p;
    and.b32 %r1279, %r1289, %r1281;    setp.ne.u32 p, %r1279, 0;
    vote.ballot.sync.b32 %r1279, p, 0xffffffff;
    @!p not.b32 %r1279, %r1279;
}

	// end inline asm
	and.b32  	%r1297, %r1279, %r1296;
	mov.b32 	%r1284, 32;
	// begin inline asm
	{
    .reg .pred p;
    and.b32 %r1282, %r1289, %r1284;    setp.ne.u32 p, %r1282, 0;
    vote.ballot.sync.b32 %r1282, p, 0xffffffff;
    @!p not.b32 %r1282, %r1282;
}

	// end inline asm
	and.b32  	%r1298, %r1282, %r1297;
	mov.b32 	%r1287, 64;
	// begin inline asm
	{
    .reg .pred p;
    and.b32 %r1285, %r1289, %r1287;    setp.ne.u32 p, %r1285, 0;
    vote.ballot.sync.b32 %r1285, p, 0xffffffff;
    @!p not.b32 %r1285, %r1285;
}

	// end inline asm
	and.b32  	%r1299, %r1285, %r1298;
	mov.b32 	%r1290, 128;
	// begin inline asm
	{
    .reg .pred p;
    and.b32 %r1288, %r1289, %r1290;    setp.ne.u32 p, %r1288, 0;
    vote.ballot.sync.b32 %r1288, p, 0xffffffff;
    @!p not.b32 %r1288, %r1288;
}

	// end inline asm
	and.b32  	%r1300, %r1288, %r1299;
	clz.b32 	%r1301, %r1300;
	sub.s32 	%r283, 31, %r1301;
	and.b32  	%r1302, %r878, %r1300;
	popc.b32 	%r284, %r1302;
	setp.ne.s32 	%p125, %r443, %r283;
	mov.b32 	%r2239, 0;
	@%p125 bra 	$L__BB10_201;
	shl.b32 	%r1307, %r1289, 2;
	add.s32 	%r1308, %r219, %r1307;
	atom.shared.add.u32 	%r2239, [%r1308], %r284;
$L__BB10_201:
	ld.param.u32 	%r2106, [_ZN3cub18CUB_300001_SM_10006detail10radix_sort29DeviceRadixSortOnesweepKernelINS1_5radix10policy_hubIiiyE10Policy1000ELNS0_9SortOrderE1EiiyiiNS1_21identity_decomposer_tEEEvPT5_SB_PT3_PKSC_PT1_PKSG_PT2_PKSK_T4_iiT6__param_9];
	shfl.sync.idx.b32	%r1334|%p126, %r2239, %r283, 31, -1;
	add.s32 	%r287, %r284, %r1334;
	shr.u32 	%r1335, %r2217, %r2106;
	and.b32  	%r1331, %r1335, %r221;
	mov.b32 	%r1311, 1;
	// begin inline asm
	{
    .reg .pred p;
    and.b32 %r1309, %r1331, %r1311;    setp.ne.u32 p, %r1309, 0;
    vote.ballot.sync.b32 %r1309, p, 0xffffffff;
    @!p not.b32 %r1309, %r1309;
}

	// end inline asm
	mov.b32 	%r1314, 2;
	// begin inline asm
	{
    .reg .pred p;
    and.b32 %r1312, %r1331, %r1314;    setp.ne.u32 p, %r1312, 0;
    vote.ballot.sync.b32 %r1312, p, 0xffffffff;
    @!p not.b32 %r1312, %r1312;
}

	// end inline asm
	and.b32  	%r1336, %r1312, %r1309;
	mov.b32 	%r1317, 4;
	// begin inline asm
	{
    .reg .pred p;
    and.b32 %r1315, %r1331, %r1317;    setp.ne.u32 p, %r1315, 0;
    vote.ballot.sync.b32 %r1315, p, 0xffffffff;
    @!p not.b32 %r1315, %r1315;
}

	// end inline asm
	and.b32  	%r1337, %r1315, %r1336;
	mov.b32 	%r1320, 8;
	// begin inline asm
	{
    .reg .pred p;
    and.b32 %r1318, %r1331, %r1320;    setp.ne.u32 p, %r1318, 0;
    vote.ballot.sync.b32 %r1318, p, 0xffffffff;
    @!p not.b32 %r1318, %r1318;
}

	// end inline asm
	and.b32  	%r1338, %r1318, %r1337;
	mov.b32 	%r1323, 16;
	// begin inline asm
	{
    .reg .pred p;
    and.b32 %r1321, %r1331, %r1323;    setp.ne.u32 p, %r1321, 0;
    vote.ballot.sync.b32 %r1321, p, 0xffffffff;
    @!p not.b32 %r1321, %r1321;
}

	// end inline asm
	and.b32  	%r1339, %r1321, %r1338;
	mov.b32 	%r1326, 32;
	// begin inline asm
	{
    .reg .pred p;
    and.b32 %r1324, %r1331, %r1326;    setp.ne.u32 p, %r1324, 0;
    vote.ballot.sync.b32 %r1324, p, 0xffffffff;
    @!p not.b32 %r1324, %r1324;
}

	// end inline asm
	and.b32  	%r1340, %r1324, %r1339;
	mov.b32 	%r1329, 64;
	// begin inline asm
	{
    .reg .pred p;
    and.b32 %r1327, %r1331, %r1329;    setp.ne.u32 p, %r1327, 0;
    vote.ballot.sync.b32 %r1327, p, 0xffffffff;
    @!p not.b32 %r1327, %r1327;
}

	// end inline asm
	and.b32  	%r1341, %r1327, %r1340;
	mov.b32 	%r1332, 128;
	// begin inline asm
	{
    .reg .pred p;
    and.b32 %r1330, %r1331, %r1332;    setp.ne.u32 p, %r1330, 0;
    vote.ballot.sync.b32 %r1330, p, 0xffffffff;
    @!p not.b32 %r1330, %r1330;
}

	// end inline asm
	and.b32  	%r1342, %r1330, %r1341;
	clz.b32 	%r1343, %r1342;
	sub.s32 	%r289, 31, %r1343;
	and.b32  	%r1344, %r878, %r1342;
	popc.b32 	%r290, %r1344;
	setp.ne.s32 	%p127, %r443, %r289;
	mov.b32 	%r2240, 0;
	@%p127 bra 	$L__BB10_203;
	shl.b32 	%r1349, %r1331, 2;
	add.s32 	%r1350, %r219, %r1349;
	atom.shared.add.u32 	%r2240, [%r1350], %r290;
$L__BB10_203:
	ld.param.u32 	%r2107, [_ZN3cub18CUB_300001_SM_10006detail10radix_sort29DeviceRadixSortOnesweepKernelINS1_5radix10policy_hubIiiyE10Policy1000ELNS0_9SortOrderE1EiiyiiNS1_21identity_decomposer_tEEEvPT5_SB_PT3_PKSC_PT1_PKSG_PT2_PKSK_T4_iiT6__param_9];
	shfl.sync.idx.b32	%r1376|%p128, %r2240, %r289, 31, -1;
	add.s32 	%r293, %r290, %r1376;
	shr.u32 	%r1377, %r2216, %r2107;
	and.b32  	%r1373, %r1377, %r221;
	mov.b32 	%r1353, 1;
	// begin inline asm
	{
    .reg .pred p;
    and.b32 %r1351, %r1373, %r1353;    setp.ne.u32 p, %r1351, 0;
    vote.ballot.sync.b32 %r1351, p, 0xffffffff;
    @!p not.b32 %r1351, %r1351;
}

	// end inline asm
	mov.b32 	%r1356, 2;
	// begin inline asm
	{
    .reg .pred p;
    and.b32 %r1354, %r1373, %r1356;    setp.ne.u32 p, %r1354, 0;
    vote.ballot.sync.b32 %r1354, p, 0xffffffff;
    @!p not.b32 %r1354, %r1354;
}

	// end inline asm
	and.b32  	%r1378, %r1354, %r1351;
	mov.b32 	%r1359, 4;
	// begin inline asm
	{
    .reg .pred p;
    and.b32 %r1357, %r1373, %r1359;    setp.ne.u32 p, %r1357, 0;
    vote.ballot.sync.b32 %r1357, p, 0xffffffff;
    @!p not.b32 %r1357, %r1357;
}

	// end inline asm
	and.b32  	%r1379, %r1357, %r1378;
	mov.b32 	%r1362, 8;
	// begin inline asm
	{
    .reg .pred p;
    and.b32 %r1360, %r1373, %r1362;    setp.ne.u32 p, %r1360, 0;
    vote.ballot.sync.b32 %r1360, p, 0xffffffff;
    @!p not.b32 %r1360, %r1360;
}

	// end inline asm
	and.b32  	%r1380, %r1360, %r1379;
	mov.b32 	%r1365, 16;
	// begin inline asm
	{
    .reg .pred p;
    and.b32 %r1363, %r1373, %r1365;    setp.ne.u32 p, %r1363, 0;
    vote.ballot.sync.b32 %r1363, p, 0xffffffff;
    @!p not.b32 %r1363, %r1363;
}

	// end inline asm
	and.b32  	%r1381, %r1363, %r1380;
	mov.b32 	%r1368, 32;
	// begin inline asm
	{
    .reg .pred p;
    and.b32 %r1366, %r1373, %r1368;    setp.ne.u32 p, %r1366, 0;
    vote.ballot.sync.b32 %r1366, p, 0xffffffff;
    @!p not.b32 %r1366, %r1366;
}

	// end inline asm
	and.b32  	%r1382, %r1366, %r1381;
	mov.b32 	%r1371, 64;
	// begin inline asm
	{
    .reg .pred p;
    and.b32 %r1369, %r1373, %r1371;    setp.ne.u32 p, %r1369, 0;
    vote.ballot.sync.b32 %r1369, p, 0xffffffff;
    @!p not.b32 %r1369, %r1369;
}

	// end inline asm
	and.b32  	%r1383, %r1369, %r1382;
	mov.b32 	%r1374, 128;
	// begin inline asm
	{
    .reg .pred p;
    and.b32 %r1372, %r1373, %r1374;    setp.ne.u32 p, %r1372, 0;
    vote.ballot.sync.b32 %r1372, p, 0xffffffff;
    @!p not.b32 %r1372, %r1372;
}

	// end inline asm
	and.b32  	%r1384, %r1372, %r1383;
	clz.b32 	%r1385, %r1384;
	sub.s32 	%r295, 31, %r1385;
	and.b32  	%r1386, %r878, %r1384;
	popc.b32 	%r296, %r1386;
	setp.ne.s32 	%p129, %r443, %r295;
	mov.b32 	%r2241, 0;
	@%p129 bra 	$L__BB10_205;
	shl.b32 	%r1391, %r1373, 2;
	add.s32 	%r1392, %r219, %r1391;
	atom.shared.add.u32 	%r2241, [%r1392], %r296;
$L__BB10_205:
	ld.param.u32 	%r2108, [_ZN3cub18CUB_300001_SM_10006detail10radix_sort29DeviceRadixSortOnesweepKernelINS1_5radix10policy_hubIiiyE10Policy1000ELNS0_9SortOrderE1EiiyiiNS1_21identity_decomposer_tEEEvPT5_SB_PT3_PKSC_PT1_PKSG_PT2_PKSK_T4_iiT6__param_9];
	shfl.sync.idx.b32	%r1418|%p130, %r2241, %r295, 31, -1;
	add.s32 	%r299, %r296, %r1418;
	shr.u32 	%r1419, %r2215, %r2108;
	and.b32  	%r1415, %r1419, %r221;
	mov.b32 	%r1395, 1;
	// begin inline asm
	{
    .reg .pred p;
    and.b32 %r1393, %r1415, %r1395;    setp.ne.u32 p, %r1393, 0;
    vote.ballot.sync.b32 %r1393, p, 0xffffffff;
    @!p not.b32 %r1393, %r1393;
}

	// end inline asm
	mov.b32 	%r1398, 2;
	// begin inline asm
	{
    .reg .pred p;
    and.b32 %r1396, %r1415, %r1398;    setp.ne.u32 p, %r1396, 0;
    vote.ballot.sync.b32 %r1396, p, 0xffffffff;
    @!p not.b32 %r1396, %r1396;
}

	// end inline asm
	and.b32  	%r1420, %r1396, %r1393;
	mov.b32 	%r1401, 4;
	// begin inline asm
	{
    .reg .pred p;
    and.b32 %r1399, %r1415, %r1401;    setp.ne.u32 p, %r1399, 0;
    vote.ballot.sync.b32 %r1399, p, 0xffffffff;
    @!p not.b32 %r1399, %r1399;
}

	// end inline asm
	and.b32  	%r1421, %r1399, %r1420;
	mov.b32 	%r1404, 8;
	// begin inline asm
	{
    .reg .pred p;
    and.b32 %r1402, %r1415, %r1404;    setp.ne.u32 p, %r1402, 0;
    vote.ballot.sync.b32 %r1402, p, 0xffffffff;
    @!p not.b32 %r1402, %r1402;
}

	// end inline asm
	and.b32  	%r1422, %r1402, %r1421;
	mov.b32 	%r1407, 16;
	// begin inline asm
	{
    .reg .pred p;
    and.b32 %r1405, %r1415, %r1407;    setp.ne.u32 p, %r1405, 0;
    vote.ballot.sync.b32 %r1405, p, 0xffffffff;
    @!p not.b32 %r1405, %r1405;
}

	// end inline asm
	and.b32  	%r1423, %r1405, %r1422;
	mov.b32 	%r1410, 32;
	// begin inline asm
	{
    .reg .pred p;
    and.b32 %r1408, %r1415, %r1410;    setp.ne.u32 p, %r1408, 0;
    vote.ballot.sync.b32 %r1408, p, 0xffffffff;
    @!p not.b32 %r1408, %r1408;
}

	// end inline asm
	and.b32  	%r1424, %r1408, %r1423;
	mov.b32 	%r1413, 64;
	// begin inline asm
	{
    .reg .pred p;
    and.b32 %r1411, %r1415, %r1413;    setp.ne.u32 p, %r1411, 0;
    vote.ballot.sync.b32 %r1411, p, 0xffffffff;
    @!p not.b32 %r1411, %r1411;
}

	// end inline asm
	and.b32  	%r1425, %r1411, %r1424;
	mov.b32 	%r1416, 128;
	// begin inline asm
	{
    .reg .pred p;
    and.b32 %r1414, %r1415, %r1416;    setp.ne.u32 p, %r1414, 0;
    vote.ballot.sync.b32 %r1414, p, 0xffffffff;
    @!p not.b32 %r1414, %r1414;
}

	// end inline asm
	and.b32  	%r1426, %r1414, %r1425;
	clz.b32 	%r1427, %r1426;
	sub.s32 	%r301, 31, %r1427;
	and.b32  	%r1428, %r878, %r1426;
	popc.b32 	%r302, %r1428;
	setp.ne.s32 	%p131, %r443, %r301;
	mov.b32 	%r2242, 0;
	@%p131 bra 	$L__BB10_207;
	shl.b32 	%r1433, %r1415, 2;
	add.s32 	%r1434, %r219, %r1433;
	atom.shared.add.u32 	%r2242, [%r1434], %r302;
$L__BB10_207:
	ld.param.u32 	%r2109, [_ZN3cub18CUB_300001_SM_10006detail10radix_sort29DeviceRadixSortOnesweepKernelINS1_5radix10policy_hubIiiyE10Policy1000ELNS0_9SortOrderE1EiiyiiNS1_21identity_decomposer_tEEEvPT5_SB_PT3_PKSC_PT1_PKSG_PT2_PKSK_T4_iiT6__param_9];
	shfl.sync.idx.b32	%r1460|%p132, %r2242, %r301, 31, -1;
	add.s32 	%r305, %r302, %r1460;
	shr.u32 	%r1461, %r2214, %r2109;
	and.b32  	%r1457, %r1461, %r221;
	mov.b32 	%r1437, 1;
	// begin inline asm
	{
    .reg .pred p;
    and.b32 %r1435, %r1457, %r1437;    setp.ne.u32 p, %r1435, 0;
    vote.ballot.sync.b32 %r1435, p, 0xffffffff;
    @!p not.b32 %r1435, %r1435;
}

	// end inline asm
	mov.b32 	%r1440, 2;
	// begin inline asm
	{
    .reg .pred p;
    and.b32 %r1438, %r1457, %r1440;    setp.ne.u32 p, %r1438, 0;
    vote.ballot.sync.b32 %r1438, p, 0xffffffff;
    @!p not.b32 %r1438, %r1438;
}

	// end inline asm
	and.b32  	%r1462, %r1438, %r1435;
	mov.b32 	%r1443, 4;
	// begin inline asm
	{
    .reg .pred p;
    and.b32 %r1441, %r1457, %r1443;    setp.ne.u32 p, %r1441, 0;
    vote.ballot.sync.b32 %r1441, p, 0xffffffff;
    @!p not.b32 %r1441, %r1441;
}

	// end inline asm
	and.b32  	%r1463, %r1441, %r1462;
	mov.b32 	%r1446, 8;
	// begin inline asm
	{
    .reg .pred p;
    and.b32 %r1444, %r1457, %r1446;    setp.ne.u32 p, %r1444, 0;
    vote.ballot.sync.b32 %r1444, p, 0xffffffff;
    @!p not.b32 %r1444, %r1444;
}

	// end inline asm
	and.b32  	%r1464, %r1444, %r1463;
	mov.b32 	%r1449, 16;
	// begin inline asm
	{
    .reg .pred p;
    and.b32 %r1447, %r1457, %r1449;    setp.ne.u32 p, %r1447, 0;
    vote.ballot.sync.b32 %r1447, p, 0xffffffff;
    @!p not.b32 %r1447, %r1447;
}

	// end inline asm
	and.b32  	%r1465, %r1447, %r1464;
	mov.b32 	%r1452, 32;
	// begin inline asm
	{
    .reg .pred p;
    and.b32 %r1450, %r1457, %r1452;    setp.ne.u32 p, %r1450, 0;
    vote.ballot.sync.b32 %r1450, p, 0xffffffff;
    @!p not.b32 %r1450, %r1450;
}

	// end inline asm
	and.b32  	%r1466, %r1450, %r1465;
	mov.b32 	%r1455, 64;
	// begin inline asm
	{
    .reg .pred p;
    and.b32 %r1453, %r1457, %r1455;    setp.ne.u32 p, %r1453, 0;
    vote.ballot.sync.b32 %r1453, p, 0xffffffff;
    @!p not.b32 %r1453, %r1453;
}

	// end inline asm
	and.b32  	%r1467, %r1453, %r1466;
	mov.b32 	%r1458, 128;
	// begin inline asm
	{
    .reg .pred p;
    and.b32 %r1456, %r1457, %r1458;    setp.ne.u32 p, %r1456, 0;
    vote.ballot.sync.b32 %r1456, p, 0xffffffff;
    @!p not.b32 %r1456, %r1456;
}

	// end inline asm
	and.b32  	%r1468, %r1456, %r1467;
	clz.b32 	%r1469, %r1468;
	sub.s32 	%r307, 31, %r1469;
	and.b32  	%r1470, %r878, %r1468;
	popc.b32 	%r308, %r1470;
	setp.ne.s32 	%p133, %r443, %r307;
	mov.b32 	%r2243, 0;
	@%p133 bra 	$L__BB10_209;
	shl.b32 	%r1475, %r1457, 2;
	add.s32 	%r1476, %r219, %r1475;
	atom.shared.add.u32 	%r2243, [%r1476], %r308;
$L__BB10_209:
	ld.param.u32 	%r2110, [_ZN3cub18CUB_300001_SM_10006detail10radix_sort29DeviceRadixSortOnesweepKernelINS1_5radix10policy_hubIiiyE10Policy1000ELNS0_9SortOrderE1EiiyiiNS1_21identity_decomposer_tEEEvPT5_SB_PT3_PKSC_PT1_PKSG_PT2_PKSK_T4_iiT6__param_9];
	shfl.sync.idx.b32	%r1502|%p134, %r2243, %r307, 31, -1;
	add.s32 	%r311, %r308, %r1502;
	shr.u32 	%r1503, %r2213, %r2110;
	and.b32  	%r1499, %r1503, %r221;
	mov.b32 	%r1479, 1;
	// begin inline asm
	{
    .reg .pred p;
    and.b32 %r1477, %r1499, %r1479;    setp.ne.u32 p, %r1477, 0;
    vote.ballot.sync.b32 %r1477, p, 0xffffffff;
    @!p not.b32 %r1477, %r1477;
}

	// end inline asm
	mov.b32 	%r1482, 2;
	// begin inline asm
	{
    .reg .pred p;
    and.b32 %r1480, %r1499, %r1482;    setp.ne.u32 p, %r1480, 0;
    vote.ballot.sync.b32 %r1480, p, 0xffffffff;
    @!p not.b32 %r1480, %r1480;
}

	// end inline asm
	and.b32  	%r1504, %r1480, %r1477;
	mov.b32 	%r1485, 4;
	// begin inline asm
	{
    .reg .pred p;
    and.b32 %r1483, %r1499, %r1485;    setp.ne.u32 p, %r1483, 0;
    vote.ballot.sync.b32 %r1483, p, 0xffffffff;
    @!p not.b32 %r1483, %r1483;
}

	// end inline asm
	and.b32  	%r1505, %r1483, %r1504;
	mov.b32 	%r1488, 8;
	// begin inline asm
	{
    .reg .pred p;
    and.b32 %r1486, %r1499, %r1488;    setp.ne.u32 p, %r1486, 0;
    vote.ballot.sync.b32 %r1486, p, 0xffffffff;
    @!p not.b32 %r1486, %r1486;
}

	// end inline asm
	and.b32  	%r1506, %r1486, %r1505;
	mov.b32 	%r1491, 16;
	// begin inline asm
	{
    .reg .pred p;
    and.b32 %r1489, %r1499, %r1491;    setp.ne.u32 p, %r1489, 0;
    vote.ballot.sync.b32 %r1489, p, 0xffffffff;
    @!p not.b32 %r1489, %r1489;
}

	// end inline asm
	and.b32  	%r1507, %r1489, %r1506;
	mov.b32 	%r1494, 32;
	// begin inline asm
	{
    .reg .pred p;
    and.b32 %r1492, %r1499, %r1494;    setp.ne.u32 p, %r1492, 0;
    vote.ballot.sync.b32 %r1492, p, 0xffffffff;
    @!p not.b32 %r1492, %r1492;
}

	// end inline asm
	and.b32  	%r1508, %r1492, %r1507;
	mov.b32 	%r1497, 64;
	// begin inline asm
	{
    .reg .pred p;
    and.b32 %r1495, %r1499, %r1497;    setp.ne.u32 p, %r1495, 0;
    vote.ballot.sync.b32 %r1495, p, 0xffffffff;
    @!p not.b32 %r1495, %r1495;
}

	// end inline asm
	and.b32  	%r1509, %r1495, %r1508;
	mov.b32 	%r1500, 128;
	// begin inline asm
	{
    .reg .pred p;
    and.b32 %r1498, %r1499, %r1500;    setp.ne.u32 p, %r1498, 0;
    vote.ballot.sync.b32 %r1498, p, 0xffffffff;
    @!p not.b32 %r1498, %r1498;
}

	// end inline asm
	and.b32  	%r1510, %r1498, %r1509;
	clz.b32 	%r1511, %r1510;
	sub.s32 	%r313, 31, %r1511;
	and.b32  	%r1512, %r878, %r1510;
	popc.b32 	%r314, %r1512;
	setp.ne.s32 	%p135, %r443, %r313;
	mov.b32 	%r2244, 0;
	@%p135 bra 	$L__BB10_211;
	shl.b32 	%r1517, %r1499, 2;
	add.s32 	%r1518, %r219, %r1517;
	atom.shared.add.u32 	%r2244, [%r1518], %r314;
$L__BB10_211:
	ld.param.u32 	%r2111, [_ZN3cub18CUB_300001_SM_10006detail10radix_sort29DeviceRadixSortOnesweepKernelINS1_5radix10policy_hubIiiyE10Policy1000ELNS0_9SortOrderE1EiiyiiNS1_21identity_decomposer_tEEEvPT5_SB_PT3_PKSC_PT1_PKSG_PT2_PKSK_T4_iiT6__param_9];
	shfl.sync.idx.b32	%r1544|%p136, %r2244, %r313, 31, -1;
	add.s32 	%r317, %r314, %r1544;
	shr.u32 	%r1545, %r2212, %r2111;
	and.b32  	%r1541, %r1545, %r221;
	mov.b32 	%r1521, 1;
	// begin inline asm
	{
    .reg .pred p;
    and.b32 %r1519, %r1541, %r1521;    setp.ne.u32 p, %r1519, 0;
    vote.ballot.sync.b32 %r1519, p, 0xffffffff;
    @!p not.b32 %r1519, %r1519;
}

	// end inline asm
	mov.b32 	%r1524, 2;
	// begin inline asm
	{
    .reg .pred p;
    and.b32 %r1522, %r1541, %r1524;    setp.ne.u32 p, %r1522, 0;
    vote.ballot.sync.b32 %r1522, p, 0xffffffff;
    @!p not.b32 %r1522, %r1522;
}

	// end inline asm
	and.b32  	%r1546, %r1522, %r1519;
	mov.b32 	%r1527, 4;
	// begin inline asm
	{
    .reg .pred p;
    and.b32 %r1525, %r1541, %r1527;    setp.ne.u32 p, %r1525, 0;
    vote.ballot.sync.b32 %r1525, p, 0xffffffff;
    @!p not.b32 %r1525, %r1525;
}

	// end inline asm
	and.b32  	%r1547, %r1525, %r1546;
	mov.b32 	%r1530, 8;
	// begin inline asm
	{
    .reg .pred p;
    and.b32 %r1528, %r1541, %r1530;    setp.ne.u32 p, %r1528, 0;
    vote.ballot.sync.b32 %r1528, p, 0xffffffff;
    @!p not.b32 %r1528, %r1528;
}

	// end inline asm
	and.b32  	%r1548, %r1528, %r1547;
	mov.b32 	%r1533, 16;
	// begin inline asm
	{
    .reg .pred p;
    and.b32 %r1531, %r1541, %r1533;    setp.ne.u32 p, %r1531, 0;
    vote.ballot.sync.b32 %r1531, p, 0xffffffff;
    @!p not.b32 %r1531, %r1531;
}

	// end inline asm
	and.b32  	%r1549, %r1531, %r1548;
	mov.b32 	%r1536, 32;
	// begin inline asm
	{
    .reg .pred p;
    and.b32 %r1534, %r1541, %r1536;    setp.ne.u32 p, %r1534, 0;
    vote.ballot.sync.b32 %r1534, p, 0xffffffff;
    @!p not.b32 %r1534, %r1534;
}

	// end inline asm
	and.b32  	%r1550, %r1534, %r1549;
	mov.b32 	%r1539, 64;
	// begin inline asm
	{
    .reg .pred p;
    and.b32 %r1537, %r1541, %r1539;    setp.ne.u32 p, %r1537, 0;
    vote.ballot.sync.b32 %r1537, p, 0xffffffff;
    @!p not.b32 %r1537, %r1537;
}

	// end inline asm
	and.b32  	%r1551, %r1537, %r1550;
	mov.b32 	%r1542, 128;
	// begin inline asm
	{
    .reg .pred p;
    and.b32 %r1540, %r1541, %r1542;    setp.ne.u32 p, %r1540, 0;
    vote.ballot.sync.b32 %r1540, p, 0xffffffff;
    @!p not.b32 %r1540, %r1540;
}

	// end inline asm
	and.b32  	%r1552, %r1540, %r1551;
	clz.b32 	%r1553, %r1552;
	sub.s32 	%r319, 31, %r1553;
	and.b32  	%r1554, %r878, %r1552;
	popc.b32 	%r320, %r1554;
	setp.ne.s32 	%p137, %r443, %r319;
	mov.b32 	%r2245, 0;
	@%p137 bra 	$L__BB10_213;
	shl.b32 	%r1559, %r1541, 2;
	add.s32 	%r1560, %r219, %r1559;
	atom.shared.add.u32 	%r2245, [%r1560], %r320;
$L__BB10_213:
	setp.gt.u32 	%p138, %r1, 255;
	shfl.sync.idx.b32	%r1561|%p139, %r2245, %r319, 31, -1;
	add.s32 	%r1562, %r320, %r1561;
	bar.sync 	0;
	shl.b32 	%r1563, %r227, 2;
	add.s32 	%r323, %r783, %r1563;
	st.shared.u32 	[%r323+-4], %r2228;
	shl.b32 	%r1565, %r233, 2;
	add.s32 	%r324, %r783, %r1565;
	st.shared.u32 	[%r324+-4], %r2227;
	shl.b32 	%r1566, %r239, 2;
	add.s32 	%r325, %r783, %r1566;
	st.shared.u32 	[%r325+-4], %r2226;
	shl.b32 	%r1567, %r245, 2;
	add.s32 	%r326, %r783, %r1567;
	st.shared.u32 	[%r326+-4], %r2225;
	shl.b32 	%r1568, %r251, 2;
	add.s32 	%r327, %r783, %r1568;
	st.shared.u32 	[%r327+-4], %r2224;
	shl.b32 	%r1569, %r257, 2;
	add.s32 	%r328, %r783, %r1569;
	st.shared.u32 	[%r328+-4], %r2223;
	shl.b32 	%r1570, %r263, 2;
	add.s32 	%r329, %r783, %r1570;
	st.shared.u32 	[%r329+-4], %r2222;
	shl.b32 	%r1571, %r269, 2;
	add.s32 	%r330, %r783, %r1571;
	st.shared.u32 	[%r330+-4], %r2221;
	shl.b32 	%r1572, %r275, 2;
	add.s32 	%r331, %r783, %r1572;
	st.shared.u32 	[%r331+-4], %r2220;
	shl.b32 	%r1573, %r281, 2;
	add.s32 	%r332, %r783, %r1573;
	st.shared.u32 	[%r332+-4], %r2219;
	shl.b32 	%r1574, %r287, 2;
	add.s32 	%r333, %r783, %r1574;
	st.shared.u32 	[%r333+-4], %r2218;
	shl.b32 	%r1575, %r293, 2;
	add.s32 	%r334, %r783, %r1575;
	st.shared.u32 	[%r334+-4], %r2217;
	shl.b32 	%r1576, %r299, 2;
	add.s32 	%r335, %r783, %r1576;
	st.shared.u32 	[%r335+-4], %r2216;
	shl.b32 	%r1577, %r305, 2;
	add.s32 	%r336, %r783, %r1577;
	st.shared.u32 	[%r336+-4], %r2215;
	shl.b32 	%r1578, %r311, 2;
	add.s32 	%r337, %r783, %r1578;
	st.shared.u32 	[%r337+-4], %r2214;
	shl.b32 	%r1579, %r317, 2;
	add.s32 	%r338, %r783, %r1579;
	st.shared.u32 	[%r338+-4], %r2213;
	shl.b32 	%r1580, %r1562, 2;
	add.s32 	%r339, %r783, %r1580;
	st.shared.u32 	[%r339+-4], %r2212;
	shl.b32 	%r1581, %r1, 3;
	add.s32 	%r1582, %r783, %r1581;
	add.s32 	%r340, %r1582, 26112;
	@%p138 bra 	$L__BB10_221;
	ld.param.u64 	%rd437, [_ZN3cub18CUB_300001_SM_10006detail10radix_sort29DeviceRadixSortOnesweepKernelINS1_5radix10policy_hubIiiyE10Policy1000ELNS0_9SortOrderE1EiiyiiNS1_21identity_decomposer_tEEEvPT5_SB_PT3_PKSC_PT1_PKSG_PT2_PKSK_T4_iiT6__param_3];
	cvta.to.global.u64 	%rd93, %rd437;
	shl.b64 	%rd94, %rd9, 3;
	add.s64 	%rd95, %rd93, %rd94;
	ld.global.u64 	%rd96, [%rd95];
	cvt.s64.s32 	%rd97, %r218;
	sub.s64 	%rd456, %rd96, %rd97;
	st.shared.u64 	[%r340], %rd456;
	setp.lt.s32 	%p140, %r3, 1;
	mov.u32 	%r2249, %r2174;
	@%p140 bra 	$L__BB10_220;
	mov.b32 	%r2247, -1;
	mov.u32 	%r2246, %r3;
	mov.u32 	%r2249, %r2174;
$L__BB10_216:
	ld.param.u64 	%rd430, [_ZN3cub18CUB_300001_SM_10006detail10radix_sort29DeviceRadixSortOnesweepKernelINS1_5radix10policy_hubIiiyE10Policy1000ELNS0_9SortOrderE1EiiyiiNS1_21identity_decomposer_tEEEvPT5_SB_PT3_PKSC_PT1_PKSG_PT2_PKSK_T4_iiT6__param_0];
	add.s32 	%r344, %r2246, -1;
	shl.b32 	%r1584, %r344, 8;
	add.s32 	%r1585, %r1584, %r1;
	cvta.to.global.u64 	%rd98, %rd430;
	mul.wide.s32 	%rd99, %r1585, 4;
	add.s64 	%rd19, %rd98, %rd99;
$L__BB10_217:
	membar.cta;
	ld.volatile.global.u32 	%r345, [%rd19];
	setp.eq.s32 	%p141, %r345, 0;
	@%p141 bra 	$L__BB10_217;
	and.b32  	%r1586, %r345, 1073741823;
	add.s32 	%r2249, %r1586, %r2249;
	setp.gt.s32 	%p142, %r345, -1;
	vote.sync.ballot.b32 	%r2247, %p142, %r2247;
	setp.gt.u32 	%p144, %r2246, 1;
	and.pred  	%p145, %p142, %p144;
	mov.u32 	%r2246, %r344;
	@%p145 bra 	$L__BB10_216;
	ld.shared.u64 	%rd456, [%r340];
$L__BB10_220:
	ld.param.u64 	%rd431, [_ZN3cub18CUB_300001_SM_10006detail10radix_sort29DeviceRadixSortOnesweepKernelINS1_5radix10policy_hubIiiyE10Policy1000ELNS0_9SortOrderE1EiiyiiNS1_21identity_decomposer_tEEEvPT5_SB_PT3_PKSC_PT1_PKSG_PT2_PKSK_T4_iiT6__param_0];
	or.b32  	%r1587, %r2249, -2147483648;
	cvta.to.global.u64 	%rd100, %rd431;
	shl.b32 	%r1588, %r3, 8;
	add.s32 	%r1589, %r1588, %r1;
	mul.wide.s32 	%rd101, %r1589, 4;
	add.s64 	%rd102, %rd100, %rd101;
	st.volatile.global.u32 	[%rd102], %r1587;
	sub.s32 	%r1590, %r2249, %r2174;
	cvt.s64.s32 	%rd103, %r1590;
	add.s64 	%rd104, %rd456, %rd103;
	st.shared.u64 	[%r340], %rd104;
$L__BB10_221:
	ld.param.u32 	%r2087, [_ZN3cub18CUB_300001_SM_10006detail10radix_sort29DeviceRadixSortOnesweepKernelINS1_5radix10policy_hubIiiyE10Policy1000ELNS0_9SortOrderE1EiiyiiNS1_21identity_decomposer_tEEEvPT5_SB_PT3_PKSC_PT1_PKSG_PT2_PKSK_T4_iiT6__param_8];
	ld.param.u64 	%rd434, [_ZN3cub18CUB_300001_SM_10006detail10radix_sort29DeviceRadixSortOnesweepKernelINS1_5radix10policy_hubIiiyE10Policy1000ELNS0_9SortOrderE1EiiyiiNS1_21identity_decomposer_tEEEvPT5_SB_PT3_PKSC_PT1_PKSG_PT2_PKSK_T4_iiT6__param_2];
	setp.gt.u32 	%p146, %r1, 255;
	mad.lo.s32 	%r349, %r3, 6528, 6528;
	setp.lt.s32 	%p147, %r349, %r2087;
	setp.eq.s64 	%p148, %rd434, 0;
	or.pred  	%p149, %p148, %p147;
	or.pred  	%p150, %p146, %p149;
	@%p150 bra 	$L__BB10_223;
	ld.param.u64 	%rd435, [_ZN3cub18CUB_300001_SM_10006detail10radix_sort29DeviceRadixSortOnesweepKernelINS1_5radix10policy_hubIiiyE10Policy1000ELNS0_9SortOrderE1EiiyiiNS1_21identity_decomposer_tEEEvPT5_SB_PT3_PKSC_PT1_PKSG_PT2_PKSK_T4_iiT6__param_2];
	ld.shared.u64 	%rd105, [%r340];
	cvt.s64.s32 	%rd106, %r2174;
	cvt.s64.s32 	%rd107, %r218;
	add.s64 	%rd108, %rd107, %rd106;
	add.s64 	%rd109, %rd108, %rd105;
	cvta.to.global.u64 	%rd110, %rd435;
	shl.b64 	%rd111, %rd9, 3;
	add.s64 	%rd112, %rd110, %rd111;
	st.global.u64 	[%rd112], %rd109;
$L__BB10_223:
	ld.param.u32 	%r2088, [_ZN3cub18CUB_300001_SM_10006detail10radix_sort29DeviceRadixSortOnesweepKernelINS1_5radix10policy_hubIiiyE10Policy1000ELNS0_9SortOrderE1EiiyiiNS1_21identity_decomposer_tEEEvPT5_SB_PT3_PKSC_PT1_PKSG_PT2_PKSK_T4_iiT6__param_8];
	ld.param.u64 	%rd438, [_ZN3cub18CUB_300001_SM_10006detail10radix_sort29DeviceRadixSortOnesweepKernelINS1_5radix10policy_hubIiiyE10Policy1000ELNS0_9SortOrderE1EiiyiiNS1_21identity_decomposer_tEEEvPT5_SB_PT3_PKSC_PT1_PKSG_PT2_PKSK_T4_iiT6__param_4];
	cvta.to.global.u64 	%rd22, %rd438;
	shl.b32 	%r1591, %r1, 2;
	add.s32 	%r350, %r783, %r1591;
	setp.gt.s32 	%p151, %r349, %r2088;
	bar.sync 	0;
	@%p151 bra 	$L__BB10_225;
	ld.param.u32 	%r2112, [_ZN3cub18CUB_300001_SM_10006detail10radix_sort29DeviceRadixSortOnesweepKernelINS1_5radix10policy_hubIiiyE10Policy1000ELNS0_9SortOrderE1EiiyiiNS1_21identity_decomposer_tEEEvPT5_SB_PT3_PKSC_PT1_PKSG_PT2_PKSK_T4_iiT6__param_9];
	ld.shared.u32 	%r1593, [%r350];
	shr.u32 	%r1594, %r1593, %r2112;
	and.b32  	%r1595, %r1594, %r221;
	shl.b32 	%r1596, %r1595, 3;
	add.s32 	%r1598, %r783, 26112;
	add.s32 	%r1599, %r1598, %r1596;
	ld.shared.u64 	%rd113, [%r1599];
	add.s64 	%rd114, %rd113, %rd9;
	xor.b32  	%r1600, %r1593, 2147483647;
	shl.b64 	%rd115, %rd114, 2;
	add.s64 	%rd116, %rd22, %rd115;
	st.global.u32 	[%rd116], %r1600;
	bar.warp.sync 	-1;
	ld.shared.u32 	%r1601, [%r350+1536];
	shr.u32 	%r1602, %r1601, %r2112;
	and.b32  	%r1603, %r1602, %r221;
	shl.b32 	%r1604, %r1603, 3;
	add.s32 	%r1605, %r1598, %r1604;
	ld.shared.u64 	%rd117, [%r1605];
	add.s64 	%rd118, %rd117, %rd9;
	xor.b32  	%r1606, %r1601, 2147483647;
	shl.b64 	%rd119, %rd118, 2;
	add.s64 	%rd120, %rd22, %rd119;
	st.global.u32 	[%rd120+1536], %r1606;
	bar.warp.sync 	-1;
	ld.shared.u32 	%r1607, [%r350+3072];
	shr.u32 	%r1608, %r1607, %r2112;
	and.b32  	%r1609, %r1608, %r221;
	shl.b32 	%r1610, %r1609, 3;
	add.s32 	%r1611, %r1598, %r1610;
	ld.shared.u64 	%rd121, [%r1611];
	add.s64 	%rd122, %rd121, %rd9;
	xor.b32  	%r1612, %r1607, 2147483647;
	shl.b64 	%rd123, %rd122, 2;
	add.s64 	%rd124, %rd22, %rd123;
	st.global.u32 	[%rd124+3072], %r1612;
	bar.warp.sync 	-1;
	ld.shared.u32 	%r1613, [%r350+4608];
	shr.u32 	%r1614, %r1613, %r2112;
	and.b32  	%r1615, %r1614, %r221;
	shl.b32 	%r1616, %r1615, 3;
	add.s32 	%r1617, %r1598, %r1616;
	ld.shared.u64 	%rd125, [%r1617];
	add.s64 	%rd126, %rd125, %rd9;
	xor.b32  	%r1618, %r1613, 2147483647;
	shl.b64 	%rd127, %rd126, 2;
	add.s64 	%rd128, %rd22, %rd127;
	st.global.u32 	[%rd128+4608], %r1618;
	bar.warp.sync 	-1;
	ld.shared.u32 	%r1619, [%r350+6144];
	shr.u32 	%r1620, %r1619, %r2112;
	and.b32  	%r1621, %r1620, %r221;
	shl.b32 	%r1622, %r1621, 3;
	add.s32 	%r1623, %r1598, %r1622;
	ld.shared.u64 	%rd129, [%r1623];
	add.s64 	%rd130, %rd129, %rd9;
	xor.b32  	%r1624, %r1619, 2147483647;
	shl.b64 	%rd131, %rd130, 2;
	add.s64 	%rd132, %rd22, %rd131;
	st.global.u32 	[%rd132+6144], %r1624;
	bar.warp.sync 	-1;
	ld.shared.u32 	%r1625, [%r350+7680];
	shr.u32 	%r1626, %r1625, %r2112;
	and.b32  	%r1627, %r1626, %r221;
	shl.b32 	%r1628, %r1627, 3;
	add.s32 	%r1629, %r1598, %r1628;
	ld.shared.u64 	%rd133, [%r1629];
	add.s64 	%rd134, %rd133, %rd9;
	xor.b32  	%r1630, %r1625, 2147483647;
	shl.b64 	%rd135, %rd134, 2;
	add.s64 	%rd136, %rd22, %rd135;
	st.global.u32 	[%rd136+7680], %r1630;
	bar.warp.sync 	-1;
	ld.shared.u32 	%r1631, [%r350+9216];
	shr.u32 	%r1632, %r1631, %r2112;
	and.b32  	%r1633, %r1632, %r221;
	shl.b32 	%r1634, %r1633, 3;
	add.s32 	%r1635, %r1598, %r1634;
	ld.shared.u64 	%rd137, [%r1635];
	add.s64 	%rd138, %rd137, %rd9;
	xor.b32  	%r1636, %r1631, 2147483647;
	shl.b64 	%rd139, %rd138, 2;
	add.s64 	%rd140, %rd22, %rd139;
	st.global.u32 	[%rd140+9216], %r1636;
	bar.warp.sync 	-1;
	ld.shared.u32 	%r1637, [%r350+10752];
	shr.u32 	%r1638, %r1637, %r2112;
	and.b32  	%r1639, %r1638, %r221;
	shl.b32 	%r1640, %r1639, 3;
	add.s32 	%r1641, %r1598, %r1640;
	ld.shared.u64 	%rd141, [%r1641];
	add.s64 	%rd142, %rd141, %rd9;
	xor.b32  	%r1642, %r1637, 2147483647;
	shl.b64 	%rd143, %rd142, 2;
	add.s64 	%rd144, %rd22, %rd143;
	st.global.u32 	[%rd144+10752], %r1642;
	bar.warp.sync 	-1;
	ld.shared.u32 	%r1643, [%r350+12288];
	shr.u32 	%r1644, %r1643, %r2112;
	and.b32  	%r1645, %r1644, %r221;
	shl.b32 	%r1646, %r1645, 3;
	add.s32 	%r1647, %r1598, %r1646;
	ld.shared.u64 	%rd145, [%r1647];
	add.s64 	%rd146, %rd145, %rd9;
	xor.b32  	%r1648, %r1643, 2147483647;
	shl.b64 	%rd147, %rd146, 2;
	add.s64 	%rd148, %rd22, %rd147;
	st.global.u32 	[%rd148+12288], %r1648;
	bar.warp.sync 	-1;
	ld.shared.u32 	%r1649, [%r350+13824];
	shr.u32 	%r1650, %r1649, %r2112;
	and.b32  	%r1651, %r1650, %r221;
	shl.b32 	%r1652, %r1651, 3;
	add.s32 	%r1653, %r1598, %r1652;
	ld.shared.u64 	%rd149, [%r1653];
	add.s64 	%rd150, %rd149, %rd9;
	xor.b32  	%r1654, %r1649, 2147483647;
	shl.b64 	%rd151, %rd150, 2;
	add.s64 	%rd152, %rd22, %rd151;
	st.global.u32 	[%rd152+13824], %r1654;
	bar.warp.sync 	-1;
	ld.shared.u32 	%r1655, [%r350+15360];
	shr.u32 	%r1656, %r1655, %r2112;
	and.b32  	%r1657, %r1656, %r221;
	shl.b32 	%r1658, %r1657, 3;
	add.s32 	%r1659, %r1598, %r1658;
	ld.shared.u64 	%rd153, [%r1659];
	add.s64 	%rd154, %rd153, %rd9;
	xor.b32  	%r1660, %r1655, 2147483647;
	shl.b64 	%rd155, %rd154, 2;
	add.s64 	%rd156, %rd22, %rd155;
	st.global.u32 	[%rd156+15360], %r1660;
	bar.warp.sync 	-1;
	ld.shared.u32 	%r1661, [%r350+16896];
	shr.u32 	%r1662, %r1661, %r2112;
	and.b32  	%r1663, %r1662, %r221;
	shl.b32 	%r1664, %r1663, 3;
	add.s32 	%r1665, %r1598, %r1664;
	ld.shared.u64 	%rd157, [%r1665];
	add.s64 	%rd158, %rd157, %rd9;
	xor.b32  	%r1666, %r1661, 2147483647;
	shl.b64 	%rd159, %rd158, 2;
	add.s64 	%rd160, %rd22, %rd159;
	st.global.u32 	[%rd160+16896], %r1666;
	bar.warp.sync 	-1;
	ld.shared.u32 	%r1667, [%r350+18432];
	shr.u32 	%r1668, %r1667, %r2112;
	and.b32  	%r1669, %r1668, %r221;
	shl.b32 	%r1670, %r1669, 3;
	add.s32 	%r1671, %r1598, %r1670;
	ld.shared.u64 	%rd161, [%r1671];
	add.s64 	%rd162, %rd161, %rd9;
	xor.b32  	%r1672, %r1667, 2147483647;
	shl.b64 	%rd163, %rd162, 2;
	add.s64 	%rd164, %rd22, %rd163;
	st.global.u32 	[%rd164+18432], %r1672;
	bar.warp.sync 	-1;
	ld.shared.u32 	%r1673, [%r350+19968];
	shr.u32 	%r1674, %r1673, %r2112;
	and.b32  	%r1675, %r1674, %r221;
	shl.b32 	%r1676, %r1675, 3;
	add.s32 	%r1677, %r1598, %r1676;
	ld.shared.u64 	%rd165, [%r1677];
	add.s64 	%rd166, %rd165, %rd9;
	xor.b32  	%r1678, %r1673, 2147483647;
	shl.b64 	%rd167, %rd166, 2;
	add.s64 	%rd168, %rd22, %rd167;
	st.global.u32 	[%rd168+19968], %r1678;
	bar.warp.sync 	-1;
	ld.shared.u32 	%r1679, [%r350+21504];
	shr.u32 	%r1680, %r1679, %r2112;
	and.b32  	%r1681, %r1680, %r221;
	shl.b32 	%r1682, %r1681, 3;
	add.s32 	%r1683, %r1598, %r1682;
	ld.shared.u64 	%rd169, [%r1683];
	add.s64 	%rd170, %rd169, %rd9;
	xor.b32  	%r1684, %r1679, 2147483647;
	shl.b64 	%rd171, %rd170, 2;
	add.s64 	%rd172, %rd22, %rd171;
	st.global.u32 	[%rd172+21504], %r1684;
	bar.warp.sync 	-1;
	ld.shared.u32 	%r1685, [%r350+23040];
	shr.u32 	%r1686, %r1685, %r2112;
	and.b32  	%r1687, %r1686, %r221;
	shl.b32 	%r1688, %r1687, 3;
	add.s32 	%r1689, %r1598, %r1688;
	ld.shared.u64 	%rd173, [%r1689];
	add.s64 	%rd174, %rd173, %rd9;
	xor.b32  	%r1690, %r1685, 2147483647;
	shl.b64 	%rd175, %rd174, 2;
	add.s64 	%rd176, %rd22, %rd175;
	st.global.u32 	[%rd176+23040], %r1690;
	bar.warp.sync 	-1;
	ld.shared.u32 	%r1691, [%r350+24576];
	shr.u32 	%r1692, %r1691, %r2112;
	and.b32  	%r1693, %r1692, %r221;
	shl.b32 	%r1694, %r1693, 3;
	add.s32 	%r1695, %r1598, %r1694;
	ld.shared.u64 	%rd177, [%r1695];
	add.s64 	%rd178, %rd177, %rd9;
	xor.b32  	%r1696, %r1691, 2147483647;
	shl.b64 	%rd179, %rd178, 2;
	add.s64 	%rd180, %rd22, %rd179;
	st.global.u32 	[%rd180+24576], %r1696;
	bar.warp.sync 	-1;
	bra.uni 	$L__BB10_260;
$L__BB10_225:
	ld.param.u32 	%r2089, [_ZN3cub18CUB_300001_SM_10006detail10radix_sort29DeviceRadixSortOnesweepKernelINS1_5radix10policy_hubIiiyE10Policy1000ELNS0_9SortOrderE1EiiyiiNS1_21identity_decomposer_tEEEvPT5_SB_PT3_PKSC_PT1_PKSG_PT2_PKSK_T4_iiT6__param_8];
	mad.lo.s32 	%r351, %r3, -6528, %r2089;
	setp.ge.s32 	%p152, %r1, %r351;
	@%p152 bra 	$L__BB10_227;
	ld.param.u32 	%r2113, [_ZN3cub18CUB_300001_SM_10006detail10radix_sort29DeviceRadixSortOnesweepKernelINS1_5radix10policy_hubIiiyE10Policy1000ELNS0_9SortOrderE1EiiyiiNS1_21identity_decomposer_tEEEvPT5_SB_PT3_PKSC_PT1_PKSG_PT2_PKSK_T4_iiT6__param_9];
	ld.shared.u32 	%r1697, [%r350];
	shr.u32 	%r1698, %r1697, %r2113;
	and.b32  	%r1699, %r1698, %r221;
	shl.b32 	%r1700, %r1699, 3;
	add.s32 	%r1702, %r783, %r1700;
	ld.shared.u64 	%rd181, [%r1702+26112];
	xor.b32  	%r1703, %r1697, 2147483647;
	add.s64 	%rd182, %rd181, %rd9;
	shl.b64 	%rd183, %rd182, 2;
	add.s64 	%rd184, %rd22, %rd183;
	st.global.u32 	[%rd184], %r1703;
$L__BB10_227:
	bar.warp.sync 	-1;
	add.s32 	%r1704, %r1, 384;
	setp.ge.s32 	%p153, %r1704, %r351;
	@%p153 bra 	$L__BB10_229;
	ld.param.u32 	%r2114, [_ZN3cub18CUB_300001_SM_10006detail10radix_sort29DeviceRadixSortOnesweepKernelINS1_5radix10policy_hubIiiyE10Policy1000ELNS0_9SortOrderE1EiiyiiNS1_21identity_decomposer_tEEEvPT5_SB_PT3_PKSC_PT1_PKSG_PT2_PKSK_T4_iiT6__param_9];
	ld.shared.u32 	%r1705, [%r350+1536];
	shr.u32 	%r1706, %r1705, %r2114;
	and.b32  	%r1707, %r1706, %r221;
	shl.b32 	%r1708, %r1707, 3;
	add.s32 	%r1710, %r783, %r1708;
	ld.shared.u64 	%rd185, [%r1710+26112];
	xor.b32  	%r1711, %r1705, 2147483647;
	add.s64 	%rd186, %rd185, %rd9;
	shl.b64 	%rd187, %rd186, 2;
	add.s64 	%rd188, %rd22, %rd187;
	st.global.u32 	[%rd188+1536], %r1711;
$L__BB10_229:
	bar.warp.sync 	-1;
	add.s32 	%r1712, %r1, 768;
	setp.ge.s32 	%p154, %r1712, %r351;
	@%p154 bra 	$L__BB10_231;
	ld.param.u32 	%r2115, [_ZN3cub18CUB_300001_SM_10006detail10radix_sort29DeviceRadixSortOnesweepKernelINS1_5radix10policy_hubIiiyE10Policy1000ELNS0_9SortOrderE1EiiyiiNS1_21identity_decomposer_tEEEvPT5_SB_PT3_PKSC_PT1_PKSG_PT2_PKSK_T4_iiT6__param_9];
	ld.shared.u32 	%r1713, [%r350+3072];
	shr.u32 	%r1714, %r1713, %r2115;
	and.b32  	%r1715, %r1714, %r221;
	shl.b32 	%r1716, %r1715, 3;
	add.s32 	%r1718, %r783, %r1716;
	ld.shared.u64 	%rd189, [%r1718+26112];
	xor.b32  	%r1719, %r1713, 2147483647;
	add.s64 	%rd190, %rd189, %rd9;
	shl.b64 	%rd191, %rd190, 2;
	add.s64 	%rd192, %rd22, %rd191;
	st.global.u32 	[%rd192+3072], %r1719;
$L__BB10_231:
	bar.warp.sync 	-1;
	add.s32 	%r1720, %r1, 1152;
	setp.ge.s32 	%p155, %r1720, %r351;
	@%p155 bra 	$L__BB10_233;
	ld.param.u32 	%r2116, [_ZN3cub18CUB_300001_SM_10006detail10radix_sort29DeviceRadixSortOnesweepKernelINS1_5radix10policy_hubIiiyE10Policy1000ELNS0_9SortOrderE1EiiyiiNS1_21identity_decomposer_tEEEvPT5_SB_PT3_PKSC_PT1_PKSG_PT2_PKSK_T4_iiT6__param_9];
	ld.shared.u32 	%r1721, [%r350+4608];
	shr.u32 	%r1722, %r1721, %r2116;
	and.b32  	%r1723, %r1722, %r221;
	shl.b32 	%r1724, %r1723, 3;
	add.s32 	%r1726, %r783, %r1724;
	ld.shared.u64 	%rd193, [%r1726+26112];
	xor.b32  	%r1727, %r1721, 2147483647;
	add.s64 	%rd194, %rd193, %rd9;
	shl.b64 	%rd195, %rd194, 2;
	add.s64 	%rd196, %rd22, %rd195;
	st.global.u32 	[%rd196+4608], %r1727;
$L__BB10_233:
	bar.warp.sync 	-1;
	add.s32 	%r1728, %r1, 1536;
	setp.ge.s32 	%p156, %r1728, %r351;
	@%p156 bra 	$L__BB10_235;
	ld.param.u32 	%r2117, [_ZN3cub18CUB_300001_SM_10006detail10radix_sort29DeviceRadixSortOnesweepKernelINS1_5radix10policy_hubIiiyE10Policy1000ELNS0_9SortOrderE1EiiyiiNS1_21identity_decomposer_tEEEvPT5_SB_PT3_PKSC_PT1_PKSG_PT2_PKSK_T4_iiT6__param_9];
	ld.shared.u32 	%r1729, [%r350+6144];
	shr.u32 	%r1730, %r1729, %r2117;
	and.b32  	%r1731, %r1730, %r221;
	shl.b32 	%r1732, %r1731, 3;
	add.s32 	%r1734, %r783, %r1732;
	ld.shared.u64 	%rd197, [%r1734+26112];
	xor.b32  	%r1735, %r1729, 2147483647;
	add.s64 	%rd198, %rd197, %rd9;
	shl.b64 	%rd199, %rd198, 2;
	add.s64 	%rd200, %rd22, %rd199;
	st.global.u32 	[%rd200+6144], %r1735;
$L__BB10_235:
	bar.warp.sync 	-1;
	add.s32 	%r1736, %r1, 1920;
	setp.ge.s32 	%p157, %r1736, %r351;
	@%p157 bra 	$L__BB10_237;
	ld.param.u32 	%r2118, [_ZN3cub18CUB_300001_SM_10006detail10radix_sort29DeviceRadixSortOnesweepKernelINS1_5radix10policy_hubIiiyE10Policy1000ELNS0_9SortOrderE1EiiyiiNS1_21identity_decomposer_tEEEvPT5_SB_PT3_PKSC_PT1_PKSG_PT2_PKSK_T4_iiT6__param_9];
	ld.shared.u32 	%r1737, [%r350+7680];
	shr.u32 	%r1738, %r1737, %r2118;
	and.b32  	%r1739, %r1738, %r221;
	shl.b32 	%r1740, %r1739, 3;
	add.s32 	%r1742, %r783, %r1740;
	ld.shared.u64 	%rd201, [%r1742+26112];
	xor.b32  	%r1743, %r1737, 2147483647;
	add.s64 	%rd202, %rd201, %rd9;
	shl.b64 	%rd203, %rd202, 2;
	add.s64 	%rd204, %rd22, %rd203;
	st.global.u32 	[%rd204+7680], %r1743;
$L__BB10_237:
	bar.warp.sync 	-1;
	add.s32 	%r1744, %r1, 2304;
	setp.ge.s32 	%p158, %r1744, %r351;
	@%p158 bra 	$L__BB10_239;
	ld.param.u32 	%r2119, [_ZN3cub18CUB_300001_SM_10006detail10radix_sort29DeviceRadixSortOnesweepKernelINS1_5radix10policy_hubIiiyE10Policy1000ELNS0_9SortOrderE1EiiyiiNS1_21identity_decomposer_tEEEvPT5_SB_PT3_PKSC_PT1_PKSG_PT2_PKSK_T4_iiT6__param_9];
	ld.shared.u32 	%r1745, [%r350+9216];
	shr.u32 	%r1746, %r1745, %r2119;
	and.b32  	%r1747, %r1746, %r221;
	shl.b32 	%r1748, %r1747, 3;
	add.s32 	%r1750, %r783, %r1748;
	ld.shared.u64 	%rd205, [%r1750+26112];
	xor.b32  	%r1751, %r1745, 2147483647;
	add.s64 	%rd206, %rd205, %rd9;
	shl.b64 	%rd207, %rd206, 2;
	add.s64 	%rd208, %rd22, %rd207;
	st.global.u32 	[%rd208+9216], %r1751;
$L__BB10_239:
	bar.warp.sync 	-1;
	add.s32 	%r1752, %r1, 2688;
	setp.ge.s32 	%p159, %r1752, %r351;
	@%p159 bra 	$L__BB10_241;
	ld.param.u32 	%r2120, [_ZN3cub18CUB_300001_SM_10006detail10radix_sort29DeviceRadixSortOnesweepKernelINS1_5radix10policy_hubIiiyE10Policy1000ELNS0_9SortOrderE1EiiyiiNS1_21identity_decomposer_tEEEvPT5_SB_PT3_PKSC_PT1_PKSG_PT2_PKSK_T4_iiT6__param_9];
	ld.shared.u32 	%r1753, [%r350+10752];
	shr.u32 	%r1754, %r1753, %r2120;
	and.b32  	%r1755, %r1754, %r221;
	shl.b32 	%r1756, %r1755, 3;
	add.s32 	%r1758, %r783, %r1756;
	ld.shared.u64 	%rd209, [%r1758+26112];
	xor.b32  	%r1759, %r1753, 2147483647;
	add.s64 	%rd210, %rd209, %rd9;
	shl.b64 	%rd211, %rd210, 2;
	add.s64 	%rd212, %rd22, %rd211;
	st.global.u32 	[%rd212+10752], %r1759;
$L__BB10_241:
	bar.warp.sync 	-1;
	or.b32  	%r1760, %r1, 3072;
	setp.ge.s32 	%p160, %r1760, %r351;
	@%p160 bra 	$L__BB10_243;
	ld.param.u32 	%r2121, [_ZN3cub18CUB_300001_SM_10006detail10radix_sort29DeviceRadixSortOnesweepKernelINS1_5radix10policy_hubIiiyE10Policy1000ELNS0_9SortOrderE1EiiyiiNS1_21identity_decomposer_tEEEvPT5_SB_PT3_PKSC_PT1_PKSG_PT2_PKSK_T4_iiT6__param_9];
	ld.shared.u32 	%r1761, [%r350+12288];
	shr.u32 	%r1762, %r1761, %r2121;
	and.b32  	%r1763, %r1762, %r221;
	shl.b32 	%r1764, %r1763, 3;
	add.s32 	%r1766, %r783, %r1764;
	ld.shared.u64 	%rd213, [%r1766+26112];
	xor.b32  	%r1767, %r1761, 2147483647;
	add.s64 	%rd214, %rd213, %rd9;
	shl.b64 	%rd215, %rd214, 2;
	add.s64 	%rd216, %rd22, %rd215;
	st.global.u32 	[%rd216+12288], %r1767;
$L__BB10_243:
	bar.warp.sync 	-1;
	add.s32 	%r1768, %r1, 3456;
	setp.ge.s32 	%p161, %r1768, %r351;
	@%p161 bra 	$L__BB10_245;
	ld.param.u32 	%r2122, [_ZN3cub18CUB_300001_SM_10006detail10radix_sort29DeviceRadixSortOnesweepKernelINS1_5radix10policy_hubIiiyE10Policy1000ELNS0_9SortOrderE1EiiyiiNS1_21identity_decomposer_tEEEvPT5_SB_PT3_PKSC_PT1_PKSG_PT2_PKSK_T4_iiT6__param_9];
	ld.shared.u32 	%r1769, [%r350+13824];
	shr.u32 	%r1770, %r1769, %r2122;
	and.b32  	%r1771, %r1770, %r221;
	shl.b32 	%r1772, %r1771, 3;
	add.s32 	%r1774, %r783, %r1772;
	ld.shared.u64 	%rd217, [%r1774+26112];
	xor.b32  	%r1775, %r1769, 2147483647;
	add.s64 	%rd218, %rd217, %rd9;
	shl.b64 	%rd219, %rd218, 2;
	add.s64 	%rd220, %rd22, %rd219;
	st.global.u32 	[%rd220+13824], %r1775;
$L__BB10_245:
	bar.warp.sync 	-1;
	add.s32 	%r1776, %r1, 3840;
	setp.ge.s32 	%p162, %r1776, %r351;
	@%p162 bra 	$L__BB10_247;
	ld.param.u32 	%r2123, [_ZN3cub18CUB_300001_SM_10006detail10radix_sort29DeviceRadixSortOnesweepKernelINS1_5radix10policy_hubIiiyE10Policy1000ELNS0_9SortOrderE1EiiyiiNS1_21identity_decomposer_tEEEvPT5_SB_PT3_PKSC_PT1_PKSG_PT2_PKSK_T4_iiT6__param_9];
	ld.shared.u32 	%r1777, [%r350+15360];
	shr.u32 	%r1778, %r1777, %r2123;
	and.b32  	%r1779, %r1778, %r221;
	shl.b32 	%r1780, %r1779, 3;
	add.s32 	%r1782, %r783, %r1780;
	ld.shared.u64 	%rd221, [%r1782+26112];
	xor.b32  	%r1783, %r1777, 2147483647;
	add.s64 	%rd222, %rd221, %rd9;
	shl.b64 	%rd223, %rd222, 2;
	add.s64 	%rd224, %rd22, %rd223;
	st.global.u32 	[%rd224+15360], %r1783;
$L__BB10_247:
	bar.warp.sync 	-1;
	add.s32 	%r1784, %r1, 4224;
	setp.ge.s32 	%p163, %r1784, %r351;
	@%p163 bra 	$L__BB10_249;
	ld.param.u32 	%r2124, [_ZN3cub18CUB_300001_SM_10006detail10radix_sort29DeviceRadixSortOnesweepKernelINS1_5radix10policy_hubIiiyE10Policy1000ELNS0_9SortOrderE1EiiyiiNS1_21identity_decomposer_tEEEvPT5_SB_PT3_PKSC_PT1_PKSG_PT2_PKSK_T4_iiT6__param_9];
	ld.shared.u32 	%r1785, [%r350+16896];
	shr.u32 	%r1786, %r1785, %r2124;
	and.b32  	%r1787, %r1786, %r221;
	shl.b32 	%r1788, %r1787, 3;
	add.s32 	%r1790, %r783, %r1788;
	ld.shared.u64 	%rd225, [%r1790+26112];
	xor.b32  	%r1791, %r1785, 2147483647;
	add.s64 	%rd226, %rd225, %rd9;
	shl.b64 	%rd227, %rd226, 2;
	add.s64 	%rd228, %rd22, %rd227;
	st.global.u32 	[%rd228+16896], %r1791;
$L__BB10_249:
	bar.warp.sync 	-1;
	add.s32 	%r1792, %r1, 4608;
	setp.ge.s32 	%p164, %r1792, %r351;
	@%p164 bra 	$L__BB10_251;
	ld.param.u32 	%r2125, [_ZN3cub18CUB_300001_SM_10006detail10radix_sort29DeviceRadixSortOnesweepKernelINS1_5radix10policy_hubIiiyE10Policy1000ELNS0_9SortOrderE1EiiyiiNS1_21identity_decomposer_tEEEvPT5_SB_PT3_PKSC_PT1_PKSG_PT2_PKSK_T4_iiT6__param_9];
	ld.shared.u32 	%r1793, [%r350+18432];
	shr.u32 	%r1794, %r1793, %r2125;
	and.b32  	%r1795, %r1794, %r221;
	shl.b32 	%r1796, %r1795, 3;
	add.s32 	%r1798, %r783, %r1796;
	ld.shared.u64 	%rd229, [%r1798+26112];
	xor.b32  	%r1799, %r1793, 2147483647;
	add.s64 	%rd230, %rd229, %rd9;
	shl.b64 	%rd231, %rd230, 2;
	add.s64 	%rd232, %rd22, %rd231;
	st.global.u32 	[%rd232+18432], %r1799;
$L__BB10_251:
	bar.warp.sync 	-1;
	add.s32 	%r1800, %r1, 4992;
	setp.ge.s32 	%p165, %r1800, %r351;
	@%p165 bra 	$L__BB10_253;
	ld.param.u32 	%r2126, [_ZN3cub18CUB_300001_SM_10006detail10radix_sort29DeviceRadixSortOnesweepKernelINS1_5radix10policy_hubIiiyE10Policy1000ELNS0_9SortOrderE1EiiyiiNS1_21identity_decomposer_tEEEvPT5_SB_PT3_PKSC_PT1_PKSG_PT2_PKSK_T4_iiT6__param_9];
	ld.shared.u32 	%r1801, [%r350+19968];
	shr.u32 	%r1802, %r1801, %r2126;
	and.b32  	%r1803, %r1802, %r221;
	shl.b32 	%r1804, %r1803, 3;
	add.s32 	%r1806, %r783, %r1804;
	ld.shared.u64 	%rd233, [%r1806+26112];
	xor.b32  	%r1807, %r1801, 2147483647;
	add.s64 	%rd234, %rd233, %rd9;
	shl.b64 	%rd235, %rd234, 2;
	add.s64 	%rd236, %rd22, %rd235;
	st.global.u32 	[%rd236+19968], %r1807;
$L__BB10_253:
	bar.warp.sync 	-1;
	add.s32 	%r1808, %r1, 5376;
	setp.ge.s32 	%p166, %r1808, %r351;
	@%p166 bra 	$L__BB10_255;
	ld.param.u32 	%r2127, [_ZN3cub18CUB_300001_SM_10006detail10radix_sort29DeviceRadixSortOnesweepKernelINS1_5radix10policy_hubIiiyE10Policy1000ELNS0_9SortOrderE1EiiyiiNS1_21identity_decomposer_tEEEvPT5_SB_PT3_PKSC_PT1_PKSG_PT2_PKSK_T4_iiT6__param_9];
	ld.shared.u32 	%r1809, [%r350+21504];
	shr.u32 	%r1810, %r1809, %r2127;
	and.b32  	%r1811, %r1810, %r221;
	shl.b32 	%r1812, %r1811, 3;
	add.s32 	%r1814, %r783, %r1812;
	ld.shared.u64 	%rd237, [%r1814+26112];
	xor.b32  	%r1815, %r1809, 2147483647;
	add.s64 	%rd238, %rd237, %rd9;
	shl.b64 	%rd239, %rd238, 2;
	add.s64 	%rd240, %rd22, %rd239;
	st.global.u32 	[%rd240+21504], %r1815;
$L__BB10_255:
	bar.warp.sync 	-1;
	add.s32 	%r1816, %r1, 5760;
	setp.ge.s32 	%p167, %r1816, %r351;
	@%p167 bra 	$L__BB10_257;
	ld.param.u32 	%r2128, [_ZN3cub18CUB_300001_SM_10006detail10radix_sort29DeviceRadixSortOnesweepKernelINS1_5radix10policy_hubIiiyE10Policy1000ELNS0_9SortOrderE1EiiyiiNS1_21identity_decomposer_tEEEvPT5_SB_PT3_PKSC_PT1_PKSG_PT2_PKSK_T4_iiT6__param_9];
	ld.shared.u32 	%r1817, [%r350+23040];
	shr.u32 	%r1818, %r1817, %r2128;
	and.b32  	%r1819, %r1818, %r221;
	shl.b32 	%r1820, %r1819, 3;
	add.s32 	%r1822, %r783, %r1820;
	ld.shared.u64 	%rd241, [%r1822+26112];
	xor.b32  	%r1823, %r1817, 2147483647;
	add.s64 	%rd242, %rd241, %rd9;
	shl.b64 	%rd243, %rd242, 2;
	add.s64 	%rd244, %rd22, %rd243;
	st.global.u32 	[%rd244+23040], %r1823;
$L__BB10_257:
	bar.warp.sync 	-1;
	or.b32  	%r1824, %r1, 6144;
	setp.ge.s32 	%p168, %r1824, %r351;
	@%p168 bra 	$L__BB10_259;
	ld.param.u32 	%r2129, [_ZN3cub18CUB_300001_SM_10006detail10radix_sort29DeviceRadixSortOnesweepKernelINS1_5radix10policy_hubIiiyE10Policy1000ELNS0_9SortOrderE1EiiyiiNS1_21identity_decomposer_tEEEvPT5_SB_PT3_PKSC_PT1_PKSG_PT2_PKSK_T4_iiT6__param_9];
	ld.shared.u32 	%r1825, [%r350+24576];
	shr.u32 	%r1826, %r1825, %r2129;
	and.b32  	%r1827, %r1826, %r221;
	shl.b32 	%r1828, %r1827, 3;
	add.s32 	%r1830, %r783, %r1828;
	ld.shared.u64 	%rd245, [%r1830+26112];
	xor.b32  	%r1831, %r1825, 2147483647;
	add.s64 	%rd246, %rd245, %rd9;
	shl.b64 	%rd247, %rd246, 2;
	add.s64 	%rd248, %rd22, %rd247;
	st.global.u32 	[%rd248+24576], %r1831;
$L__BB10_259:
	bar.warp.sync 	-1;
$L__BB10_260:
	ld.param.u32 	%r2130, [_ZN3cub18CUB_300001_SM_10006detail10radix_sort29DeviceRadixSortOnesweepKernelINS1_5radix10policy_hubIiiyE10Policy1000ELNS0_9SortOrderE1EiiyiiNS1_21identity_decomposer_tEEEvPT5_SB_PT3_PKSC_PT1_PKSG_PT2_PKSK_T4_iiT6__param_9];
	ld.param.u32 	%r2090, [_ZN3cub18CUB_300001_SM_10006detail10radix_sort29DeviceRadixSortOnesweepKernelINS1_5radix10policy_hubIiiyE10Policy1000ELNS0_9SortOrderE1EiiyiiNS1_21identity_decomposer_tEEEvPT5_SB_PT3_PKSC_PT1_PKSG_PT2_PKSK_T4_iiT6__param_8];
	setp.gt.s32 	%p169, %r349, %r2090;
	ld.shared.u32 	%r1832, [%r350];
	shr.u32 	%r1833, %r1832, %r2130;
	and.b32  	%r352, %r1833, %r221;
	ld.shared.u32 	%r1834, [%r350+1536];
	shr.u32 	%r1835, %r1834, %r2130;
	and.b32  	%r353, %r1835, %r221;
	ld.shared.u32 	%r1836, [%r350+3072];
	shr.u32 	%r1837, %r1836, %r2130;
	and.b32  	%r354, %r1837, %r221;
	ld.shared.u32 	%r1838, [%r350+4608];
	shr.u32 	%r1839, %r1838, %r2130;
	and.b32  	%r355, %r1839, %r221;
	ld.shared.u32 	%r1840, [%r350+6144];
	shr.u32 	%r1841, %r1840, %r2130;
	and.b32  	%r356, %r1841, %r221;
	ld.shared.u32 	%r1842, [%r350+7680];
	shr.u32 	%r1843, %r1842, %r2130;
	and.b32  	%r357, %r1843, %r221;
	ld.shared.u32 	%r1844, [%r350+9216];
	shr.u32 	%r1845, %r1844, %r2130;
	and.b32  	%r358, %r1845, %r221;
	ld.shared.u32 	%r1846, [%r350+10752];
	shr.u32 	%r1847, %r1846, %r2130;
	and.b32  	%r359, %r1847, %r221;
	ld.shared.u32 	%r1848, [%r350+12288];
	shr.u32 	%r1849, %r1848, %r2130;
	and.b32  	%r360, %r1849, %r221;
	ld.shared.u32 	%r1850, [%r350+13824];
	shr.u32 	%r1851, %r1850, %r2130;
	and.b32  	%r361, %r1851, %r221;
	ld.shared.u32 	%r1852, [%r350+15360];
	shr.u32 	%r1853, %r1852, %r2130;
	and.b32  	%r362, %r1853, %r221;
	ld.shared.u32 	%r1854, [%r350+16896];
	shr.u32 	%r1855, %r1854, %r2130;
	and.b32  	%r363, %r1855, %r221;
	ld.shared.u32 	%r1856, [%r350+18432];
	shr.u32 	%r1857, %r1856, %r2130;
	and.b32  	%r364, %r1857, %r221;
	ld.shared.u32 	%r1858, [%r350+19968];
	shr.u32 	%r1859, %r1858, %r2130;
	and.b32  	%r365, %r1859, %r221;
	ld.shared.u32 	%r1860, [%r350+21504];
	shr.u32 	%r1861, %r1860, %r2130;
	and.b32  	%r366, %r1861, %r221;
	ld.shared.u32 	%r1862, [%r350+23040];
	shr.u32 	%r1863, %r1862, %r2130;
	and.b32  	%r367, %r1863, %r221;
	ld.shared.u32 	%r1864, [%r350+24576];
	shr.u32 	%r1865, %r1864, %r2130;
	and.b32  	%r368, %r1865, %r221;
	@%p169 bra 	$L__BB10_262;
	ld.param.u64 	%rd443, [_ZN3cub18CUB_300001_SM_10006detail10radix_sort29DeviceRadixSortOnesweepKernelINS1_5radix10policy_hubIiiyE10Policy1000ELNS0_9SortOrderE1EiiyiiNS1_21identity_decomposer_tEEEvPT5_SB_PT3_PKSC_PT1_PKSG_PT2_PKSK_T4_iiT6__param_7];
	cvta.to.global.u64 	%rd249, %rd443;
	and.b32  	%r1869, %r1, 31;
	or.b32  	%r1870, %r647, %r1869;
	cvt.u64.u32 	%rd250, %r1870;
	mul.lo.s32 	%r1871, %r3, 6528;
	cvt.s64.s32 	%rd251, %r1871;
	add.s64 	%rd252, %rd250, %rd251;
	shl.b64 	%rd253, %rd252, 2;
	add.s64 	%rd254, %rd249, %rd253;
	ld.global.u32 	%r2266, [%rd254];
	ld.global.u32 	%r2267, [%rd254+128];
	ld.global.u32 	%r2268, [%rd254+256];
	ld.global.u32 	%r2269, [%rd254+384];
	ld.global.u32 	%r2270, [%rd254+512];
	ld.global.u32 	%r2271, [%rd254+640];
	ld.global.u32 	%r2272, [%rd254+768];
	ld.global.u32 	%r2273, [%rd254+896];
	ld.global.u32 	%r2274, [%rd254+1024];
	ld.global.u32 	%r2275, [%rd254+1152];
	ld.global.u32 	%r2276, [%rd254+1280];
	ld.global.u32 	%r2277, [%rd254+1408];
	ld.global.u32 	%r2278, [%rd254+1536];
	ld.global.u32 	%r2279, [%rd254+1664];
	ld.global.u32 	%r2280, [%rd254+1792];
	ld.global.u32 	%r2281, [%rd254+1920];
	ld.global.u32 	%r2282, [%rd254+2048];
	bra.uni 	$L__BB10_296;
$L__BB10_262:
	ld.param.u32 	%r2091, [_ZN3cub18CUB_300001_SM_10006detail10radix_sort29DeviceRadixSortOnesweepKernelINS1_5radix10policy_hubIiiyE10Policy1000ELNS0_9SortOrderE1EiiyiiNS1_21identity_decomposer_tEEEvPT5_SB_PT3_PKSC_PT1_PKSG_PT2_PKSK_T4_iiT6__param_8];
	ld.param.u64 	%rd444, [_ZN3cub18CUB_300001_SM_10006detail10radix_sort29DeviceRadixSortOnesweepKernelINS1_5radix10policy_hubIiiyE10Policy1000ELNS0_9SortOrderE1EiiyiiNS1_21identity_decomposer_tEEEvPT5_SB_PT3_PKSC_PT1_PKSG_PT2_PKSK_T4_iiT6__param_7];
	cvta.to.global.u64 	%rd255, %rd444;
	add.s64 	%rd23, %rd255, %rd63;
	cvt.u32.u64 	%r1874, %rd7;
	sub.s32 	%r386, %r2091, %r649;
	setp.ge.s32 	%p170, %r1874, %r386;
	@%p170 bra 	$L__BB10_264;
	ld.global.u32 	%r2266, [%rd23];
$L__BB10_264:
	add.s32 	%r1877, %r1874, 32;
	setp.ge.s32 	%p171, %r1877, %r386;
	@%p171 bra 	$L__BB10_266;
	ld.global.u32 	%r2267, [%rd23+128];
$L__BB10_266:
	add.s32 	%r1880, %r1874, 64;
	setp.ge.s32 	%p172, %r1880, %r386;
	@%p172 bra 	$L__BB10_268;
	ld.global.u32 	%r2268, [%rd23+256];
$L__BB10_268:
	add.s32 	%r1883, %r1874, 96;
	setp.ge.s32 	%p173, %r1883, %r386;
	@%p173 bra 	$L__BB10_270;
	ld.global.u32 	%r2269, [%rd23+384];
$L__BB10_270:
	add.s32 	%r1886, %r1874, 128;
	setp.ge.s32 	%p174, %r1886, %r386;
	@%p174 bra 	$L__BB10_272;
	ld.global.u32 	%r2270, [%rd23+512];
$L__BB10_272:
	add.s32 	%r1889, %r1874, 160;
	setp.ge.s32 	%p175, %r1889, %r386;
	@%p175 bra 	$L__BB10_274;
	ld.global.u32 	%r2271, [%rd23+640];
$L__BB10_274:
	add.s32 	%r1892, %r1874, 192;
	setp.ge.s32 	%p176, %r1892, %r386;
	@%p176 bra 	$L__BB10_276;
	ld.global.u32 	%r2272, [%rd23+768];
$L__BB10_276:
	add.s32 	%r1895, %r1874, 224;
	setp.ge.s32 	%p177, %r1895, %r386;
	@%p177 bra 	$L__BB10_278;
	ld.param.u64 	%rd445, [_ZN3cub18CUB_300001_SM_10006detail10radix_sort29DeviceRadixSortOnesweepKernelINS1_5radix10policy_hubIiiyE10Policy1000ELNS0_9SortOrderE1EiiyiiNS1_21identity_decomposer_tEEEvPT5_SB_PT3_PKSC_PT1_PKSG_PT2_PKSK_T4_iiT6__param_7];
	cvta.to.global.u64 	%rd259, %rd445;
	cvt.s64.s32 	%rd260, %r649;
	add.s64 	%rd261, %rd7, %rd260;
	shl.b64 	%rd262, %rd261, 2;
	add.s64 	%rd263, %rd259, %rd262;
	ld.global.u32 	%r2273, [%rd263+896];
$L__BB10_278:
	add.s32 	%r1899, %r1874, 256;
	setp.ge.s32 	%p178, %r1899, %r386;
	@%p178 bra 	$L__BB10_280;
	ld.param.u64 	%rd446, [_ZN3cub18CUB_300001_SM_10006detail10radix_sort29DeviceRadixSortOnesweepKernelINS1_5radix10policy_hubIiiyE10Policy1000ELNS0_9SortOrderE1EiiyiiNS1_21identity_decomposer_tEEEvPT5_SB_PT3_PKSC_PT1_PKSG_PT2_PKSK_T4_iiT6__param_7];
	cvta.to.global.u64 	%rd264, %rd446;
	cvt.s64.s32 	%rd265, %r649;
	add.s64 	%rd266, %rd7, %rd265;
	shl.b64 	%rd267, %rd266, 2;
	add.s64 	%rd268, %rd264, %rd267;
	ld.global.u32 	%r2274, [%rd268+1024];
$L__BB10_280:
	add.s32 	%r1903, %r1874, 288;
	setp.ge.s32 	%p179, %r1903, %r386;
	@%p179 bra 	$L__BB10_282;
	ld.param.u64 	%rd447, [_ZN3cub18CUB_300001_SM_10006detail10radix_sort29DeviceRadixSortOnesweepKernelINS1_5radix10policy_hubIiiyE10Policy1000ELNS0_9SortOrderE1EiiyiiNS1_21identity_decomposer_tEEEvPT5_SB_PT3_PKSC_PT1_PKSG_PT2_PKSK_T4_iiT6__param_7];
	cvta.to.global.u64 	%rd269, %rd447;
	cvt.s64.s32 	%rd270, %r649;
	add.s64 	%rd271, %rd7, %rd270;
	shl.b64 	%rd272, %rd271, 2;
	add.s64 	%rd273, %rd269, %rd272;
	ld.global.u32 	%r2275, [%rd273+1152];
$L__BB10_282:
	add.s32 	%r1907, %r1874, 320;
	setp.ge.s32 	%p180, %r1907, %r386;
	@%p180 bra 	$L__BB10_284;
	ld.param.u64 	%rd448, [_ZN3cub18CUB_300001_SM_10006detail10radix_sort29DeviceRadixSortOnesweepKernelINS1_5radix10policy_hubIiiyE10Policy1000ELNS0_9SortOrderE1EiiyiiNS1_21identity_decomposer_tEEEvPT5_SB_PT3_PKSC_PT1_PKSG_PT2_PKSK_T4_iiT6__param_7];
	cvta.to.global.u64 	%rd274, %rd448;
	cvt.s64.s32 	%rd275, %r649;
	add.s64 	%rd276, %rd7, %rd275;
	shl.b64 	%rd277, %rd276, 2;
	add.s64 	%rd278, %rd274, %rd277;
	ld.global.u32 	%r2276, [%rd278+1280];
$L__BB10_284:
	add.s32 	%r1911, %r1874, 352;
	setp.ge.s32 	%p181, %r1911, %r386;
	@%p181 bra 	$L__BB10_286;
	ld.param.u64 	%rd449, [_ZN3cub18CUB_300001_SM_10006detail10radix_sort29DeviceRadixSortOnesweepKernelINS1_5radix10policy_hubIiiyE10Policy1000ELNS0_9SortOrderE1EiiyiiNS1_21identity_decomposer_tEEEvPT5_SB_PT3_PKSC_PT1_PKSG_PT2_PKSK_T4_iiT6__param_7];
	cvta.to.global.u64 	%rd279, %rd449;
	mul.lo.s32 	%r1912, %r3, 6528;
	cvt.s64.s32 	%rd280, %r1912;
	add.s64 	%rd281, %rd7, %rd280;
	shl.b64 	%rd282, %rd281, 2;
	add.s64 	%rd283, %rd279, %rd282;
	ld.global.u32 	%r2277, [%rd283+1408];
$L__BB10_286:
	add.s32 	%r1915, %r1874, 384;
	setp.ge.s32 	%p182, %r1915, %r386;
	@%p182 bra 	$L__BB10_288;
	ld.param.u64 	%rd450, [_ZN3cub18CUB_300001_SM_10006detail10radix_sort29DeviceRadixSortOnesweepKernelINS1_5radix10policy_hubIiiyE10Policy1000ELNS0_9SortOrderE1EiiyiiNS1_21identity_decomposer_tEEEvPT5_SB_PT3_PKSC_PT1_PKSG_PT2_PKSK_T4_iiT6__param_7];
	cvta.to.global.u64 	%rd284, %rd450;
	mul.lo.s32 	%r1916, %r3, 6528;
	cvt.s64.s32 	%rd285, %r1916;
	add.s64 	%rd286, %rd7, %rd285;
	shl.b64 	%rd287, %rd286, 2;
	add.s64 	%rd288, %rd284, %rd287;
	ld.global.u32 	%r2278, [%rd288+1536];
$L__BB10_288:
	cvt.u32.u64 	%r1918, %rd7;
	add.s32 	%r1919, %r1918, 416;
	setp.ge.s32 	%p183, %r1919, %r386;
	@%p183 bra 	$L__BB10_290;
	ld.param.u64 	%rd451, [_ZN3cub18CUB_300001_SM_10006detail10radix_sort29DeviceRadixSortOnesweepKernelINS1_5radix10policy_hubIiiyE10Policy1000ELNS0_9SortOrderE1EiiyiiNS1_21identity_decomposer_tEEEvPT5_SB_PT3_PKSC_PT1_PKSG_PT2_PKSK_T4_iiT6__param_7];
	cvta.to.global.u64 	%rd289, %rd451;
	mul.lo.s32 	%r1920, %r3, 6528;
	cvt.s64.s32 	%rd290, %r1920;
	add.s64 	%rd291, %rd7, %rd290;
	shl.b64 	%rd292, %rd291, 2;
	add.s64 	%rd293, %rd289, %rd292;
	ld.global.u32 	%r2279, [%rd293+1664];
$L__BB10_290:
	cvt.u32.u64 	%r1922, %rd7;
	add.s32 	%r1923, %r1922, 448;
	setp.ge.s32 	%p184, %r1923, %r386;
	@%p184 bra 	$L__BB10_292;
	ld.param.u64 	%rd452, [_ZN3cub18CUB_300001_SM_10006detail10radix_sort29DeviceRadixSortOnesweepKernelINS1_5radix10policy_hubIiiyE10Policy1000ELNS0_9SortOrderE1EiiyiiNS1_21identity_decomposer_tEEEvPT5_SB_PT3_PKSC_PT1_PKSG_PT2_PKSK_T4_iiT6__param_7];
	cvta.to.global.u64 	%rd294, %rd452;
	mul.lo.s32 	%r1924, %r3, 6528;
	cvt.s64.s32 	%rd295, %r1924;
	add.s64 	%rd296, %rd7, %rd295;
	shl.b64 	%rd297, %rd296, 2;
	add.s64 	%rd298, %rd294, %rd297;
	ld.global.u32 	%r2280, [%rd298+1792];
$L__BB10_292:
	cvt.u32.u64 	%r1926, %rd7;
	add.s32 	%r1927, %r1926, 480;
	setp.ge.s32 	%p185, %r1927, %r386;
	@%p185 bra 	$L__BB10_294;
	ld.param.u64 	%rd453, [_ZN3cub18CUB_300001_SM_10006detail10radix_sort29DeviceRadixSortOnesweepKernelINS1_5radix10policy_hubIiiyE10Policy1000ELNS0_9SortOrderE1EiiyiiNS1_21identity_decomposer_tEEEvPT5_SB_PT3_PKSC_PT1_PKSG_PT2_PKSK_T4_iiT6__param_7];
	cvta.to.global.u64 	%rd299, %rd453;
	mul.lo.s32 	%r1928, %r3, 6528;
	cvt.s64.s32 	%rd300, %r1928;
	add.s64 	%rd301, %rd7, %rd300;
	shl.b64 	%rd302, %rd301, 2;
	add.s64 	%rd303, %rd299, %rd302;
	ld.global.u32 	%r2281, [%rd303+1920];
$L__BB10_294:
	cvt.u32.u64 	%r1930, %rd7;
	add.s32 	%r1931, %r1930, 512;
	setp.ge.s32 	%p186, %r1931, %r386;
	@%p186 bra 	$L__BB10_296;
	ld.param.u64 	%rd454, [_ZN3cub18CUB_300001_SM_10006detail10radix_sort29DeviceRadixSortOnesweepKernelINS1_5radix10policy_hubIiiyE10Policy1000ELNS0_9SortOrderE1EiiyiiNS1_21identity_decomposer_tEEEvPT5_SB_PT3_PKSC_PT1_PKSG_PT2_PKSK_T4_iiT6__param_7];
	cvta.to.global.u64 	%rd304, %rd454;
	mov.u32 	%r1932, %tid.x;
	and.b32  	%r1933, %r1932, 992;
	mul.lo.s32 	%r1934, %r1933, 17;
	and.b32  	%r1935, %r1932, 31;
	or.b32  	%r1936, %r1934, %r1935;
	cvt.u64.u32 	%rd305, %r1936;
	mul.lo.s32 	%r1937, %r3, 6528;
	cvt.s64.s32 	%rd306, %r1937;
	add.s64 	%rd307, %rd305, %rd306;
	shl.b64 	%rd308, %rd307, 2;
	add.s64 	%rd309, %rd304, %rd308;
	ld.global.u32 	%r2282, [%rd309+2048];
$L__BB10_296:
	ld.param.u32 	%r2092, [_ZN3cub18CUB_300001_SM_10006detail10radix_sort29DeviceRadixSortOnesweepKernelINS1_5radix10policy_hubIiiyE10Policy1000ELNS0_9SortOrderE1EiiyiiNS1_21identity_decomposer_tEEEvPT5_SB_PT3_PKSC_PT1_PKSG_PT2_PKSK_T4_iiT6__param_8];
	ld.param.u64 	%rd441, [_ZN3cub18CUB_300001_SM_10006detail10radix_sort29DeviceRadixSortOnesweepKernelINS1_5radix10policy_hubIiiyE10Policy1000ELNS0_9SortOrderE1EiiyiiNS1_21identity_decomposer_tEEEvPT5_SB_PT3_PKSC_PT1_PKSG_PT2_PKSK_T4_iiT6__param_6];
	cvta.to.global.u64 	%rd24, %rd441;
	mov.u32 	%r437, %tid.x;
	cvt.u64.u32 	%rd25, %r437;
	shl.b32 	%r1938, %r437, 2;
	mov.u32 	%r1939, _ZZN3cub18CUB_300001_SM_10006detail10radix_sort29DeviceRadixSortOnesweepKernelINS1_5radix10policy_hubIiiyE10Policy1000ELNS0_9SortOrderE1EiiyiiNS1_21identity_decomposer_tEEEvPT5_SB_PT3_PKSC_PT1_PKSG_PT2_PKSK_T4_iiT6_E1s;
	add.s32 	%r438, %r1939, %r1938;
	mad.lo.s32 	%r1940, %r3, 6528, 6528;
	setp.gt.s32 	%p187, %r1940, %r2092;
	bar.sync 	0;
	st.shared.u32 	[%r323+-4], %r2266;
	st.shared.u32 	[%r324+-4], %r2267;
	st.shared.u32 	[%r325+-4], %r2268;
	st.shared.u32 	[%r326+-4], %r2269;
	st.shared.u32 	[%r327+-4], %r2270;
	st.shared.u32 	[%r328+-4], %r2271;
	st.shared.u32 	[%r329+-4], %r2272;
	st.shared.u32 	[%r330+-4], %r2273;
	st.shared.u32 	[%r331+-4], %r2274;
	st.shared.u32 	[%r332+-4], %r2275;
	st.shared.u32 	[%r333+-4], %r2276;
	st.shared.u32 	[%r334+-4], %r2277;
	st.shared.u32 	[%r335+-4], %r2278;
	st.shared.u32 	[%r336+-4], %r2279;
	st.shared.u32 	[%r337+-4], %r2280;
	st.shared.u32 	[%r338+-4], %r2281;
	st.shared.u32 	[%r339+-4], %r2282;
	bar.sync 	0;
	@%p187 bra 	$L__BB10_298;
	ld.shared.u32 	%r1941, [%r438];
	shl.b32 	%r1942, %r352, 3;
	add.s32 	%r1944, %r1939, 26112;
	add.s32 	%r1945, %r1944, %r1942;
	ld.shared.u64 	%rd310, [%r1945];
	add.s64 	%rd311, %rd310, %rd25;
	shl.b64 	%rd312, %rd311, 2;
	add.s64 	%rd313, %rd24, %rd312;
	st.global.u32 	[%rd313], %r1941;
	bar.warp.sync 	-1;
	ld.shared.u32 	%r1946, [%r438+1536];
	shl.b32 	%r1947, %r353, 3;
	add.s32 	%r1948, %r1944, %r1947;
	ld.shared.u64 	%rd314, [%r1948];
	add.s64 	%rd315, %rd314, %rd25;
	shl.b64 	%rd316, %rd315, 2;
	add.s64 	%rd317, %rd24, %rd316;
	st.global.u32 	[%rd317+1536], %r1946;
	bar.warp.sync 	-1;
	ld.shared.u32 	%r1949, [%r438+3072];
	shl.b32 	%r1950, %r354, 3;
	add.s32 	%r1951, %r1944, %r1950;
	ld.shared.u64 	%rd318, [%r1951];
	add.s64 	%rd319, %rd318, %rd25;
	shl.b64 	%rd320, %rd319, 2;
	add.s64 	%rd321, %rd24, %rd320;
	st.global.u32 	[%rd321+3072], %r1949;
	bar.warp.sync 	-1;
	ld.shared.u32 	%r1952, [%r438+4608];
	shl.b32 	%r1953, %r355, 3;
	add.s32 	%r1954, %r1944, %r1953;
	ld.shared.u64 	%rd322, [%r1954];
	add.s64 	%rd323, %rd322, %rd25;
	shl.b64 	%rd324, %rd323, 2;
	add.s64 	%rd325, %rd24, %rd324;
	st.global.u32 	[%rd325+4608], %r1952;
	bar.warp.sync 	-1;
	ld.shared.u32 	%r1955, [%r438+6144];
	shl.b32 	%r1956, %r356, 3;
	add.s32 	%r1957, %r1944, %r1956;
	ld.shared.u64 	%rd326, [%r1957];
	add.s64 	%rd327, %rd326, %rd25;
	shl.b64 	%rd328, %rd327, 2;
	add.s64 	%rd329, %rd24, %rd328;
	st.global.u32 	[%rd329+6144], %r1955;
	bar.warp.sync 	-1;
	ld.shared.u32 	%r1958, [%r438+7680];
	shl.b32 	%r1959, %r357, 3;
	add.s32 	%r1960, %r1944, %r1959;
	ld.shared.u64 	%rd330, [%r1960];
	add.s64 	%rd331, %rd330, %rd25;
	shl.b64 	%rd332, %rd331, 2;
	add.s64 	%rd333, %rd24, %rd332;
	st.global.u32 	[%rd333+7680], %r1958;
	bar.warp.sync 	-1;
	ld.shared.u32 	%r1961, [%r438+9216];
	shl.b32 	%r1962, %r358, 3;
	add.s32 	%r1963, %r1944, %r1962;
	ld.shared.u64 	%rd334, [%r1963];
	add.s64 	%rd335, %rd334, %rd25;
	shl.b64 	%rd336, %rd335, 2;
	add.s64 	%rd337, %rd24, %rd336;
	st.global.u32 	[%rd337+9216], %r1961;
	bar.warp.sync 	-1;
	ld.shared.u32 	%r1964, [%r438+10752];
	shl.b32 	%r1965, %r359, 3;
	add.s32 	%r1966, %r1944, %r1965;
	ld.shared.u64 	%rd338, [%r1966];
	add.s64 	%rd339, %rd338, %rd25;
	shl.b64 	%rd340, %rd339, 2;
	add.s64 	%rd341, %rd24, %rd340;
	st.global.u32 	[%rd341+10752], %r1964;
	bar.warp.sync 	-1;
	ld.shared.u32 	%r1967, [%r438+12288];
	shl.b32 	%r1968, %r360, 3;
	add.s32 	%r1969, %r1944, %r1968;
	ld.shared.u64 	%rd342, [%r1969];
	add.s64 	%rd343, %rd342, %rd25;
	shl.b64 	%rd344, %rd343, 2;
	add.s64 	%rd345, %rd24, %rd344;
	st.global.u32 	[%rd345+12288], %r1967;
	bar.warp.sync 	-1;
	ld.shared.u32 	%r1970, [%r438+13824];
	shl.b32 	%r1971, %r361, 3;
	add.s32 	%r1972, %r1944, %r1971;
	ld.shared.u64 	%rd346, [%r1972];
	add.s64 	%rd347, %rd346, %rd25;
	shl.b64 	%rd348, %rd347, 2;
	add.s64 	%rd349, %rd24, %rd348;
	st.global.u32 	[%rd349+13824], %r1970;
	bar.warp.sync 	-1;
	ld.shared.u32 	%r1973, [%r438+15360];
	shl.b32 	%r1974, %r362, 3;
	add.s32 	%r1975, %r1944, %r1974;
	ld.shared.u64 	%rd350, [%r1975];
	add.s64 	%rd351, %rd350, %rd25;
	shl.b64 	%rd352, %rd351, 2;
	add.s64 	%rd353, %rd24, %rd352;
	st.global.u32 	[%rd353+15360], %r1973;
	bar.warp.sync 	-1;
	ld.shared.u32 	%r1976, [%r438+16896];
	shl.b32 	%r1977, %r363, 3;
	add.s32 	%r1978, %r1944, %r1977;
	ld.shared.u64 	%rd354, [%r1978];
	add.s64 	%rd355, %rd354, %rd25;
	shl.b64 	%rd356, %rd355, 2;
	add.s64 	%rd357, %rd24, %rd356;
	st.global.u32 	[%rd357+16896], %r1976;
	bar.warp.sync 	-1;
	ld.shared.u32 	%r1979, [%r438+18432];
	shl.b32 	%r1980, %r364, 3;
	add.s32 	%r1981, %r1944, %r1980;
	ld.shared.u64 	%rd358, [%r1981];
	add.s64 	%rd359, %rd358, %rd25;
	shl.b64 	%rd360, %rd359, 2;
	add.s64 	%rd361, %rd24, %rd360;
	st.global.u32 	[%rd361+18432], %r1979;
	bar.warp.sync 	-1;
	ld.shared.u32 	%r1982, [%r438+19968];
	shl.b32 	%r1983, %r365, 3;
	add.s32 	%r1984, %r1944, %r1983;
	ld.shared.u64 	%rd362, [%r1984];
	add.s64 	%rd363, %rd362, %rd25;
	shl.b64 	%rd364, %rd363, 2;
	add.s64 	%rd365, %rd24, %rd364;
	st.global.u32 	[%rd365+19968], %r1982;
	bar.warp.sync 	-1;
	ld.shared.u32 	%r1985, [%r438+21504];
	shl.b32 	%r1986, %r366, 3;
	add.s32 	%r1987, %r1944, %r1986;
	ld.shared.u64 	%rd366, [%r1987];
	add.s64 	%rd367, %rd366, %rd25;
	shl.b64 	%rd368, %rd367, 2;
	add.s64 	%rd369, %rd24, %rd368;
	st.global.u32 	[%rd369+21504], %r1985;
	bar.warp.sync 	-1;
	ld.shared.u32 	%r1988, [%r438+23040];
	shl.b32 	%r1989, %r367, 3;
	add.s32 	%r1990, %r1944, %r1989;
	ld.shared.u64 	%rd370, [%r1990];
	add.s64 	%rd371, %rd370, %rd25;
	shl.b64 	%rd372, %rd371, 2;
	add.s64 	%rd373, %rd24, %rd372;
	st.global.u32 	[%rd373+23040], %r1988;
	bar.warp.sync 	-1;
	ld.shared.u32 	%r1991, [%r438+24576];
	shl.b32 	%r1992, %r368, 3;
	add.s32 	%r1993, %r1944, %r1992;
	ld.shared.u64 	%rd374, [%r1993];
	add.s64 	%rd375, %rd374, %rd25;
	shl.b64 	%rd376, %rd375, 2;
	add.s64 	%rd377, %rd24, %rd376;
	st.global.u32 	[%rd377+24576], %r1991;
	bar.warp.sync 	-1;
	bra.uni 	$L__BB10_333;
$L__BB10_298:
	ld.param.u32 	%r2093, [_ZN3cub18CUB_300001_SM_10006detail10radix_sort29DeviceRadixSortOnesweepKernelINS1_5radix10policy_hubIiiyE10Policy1000ELNS0_9SortOrderE1EiiyiiNS1_21identity_decomposer_tEEEvPT5_SB_PT3_PKSC_PT1_PKSG_PT2_PKSK_T4_iiT6__param_8];
	mad.lo.s32 	%r439, %r3, -6528, %r2093;
	shl.b32 	%r1994, %r352, 3;
	add.s32 	%r1996, %r1939, %r1994;
	ld.shared.u64 	%rd26, [%r1996+26112];
	setp.ge.s32 	%p188, %r437, %r439;
	@%p188 bra 	$L__BB10_300;
	ld.shared.u32 	%r1997, [%r438];
	add.s64 	%rd378, %rd26, %rd25;
	shl.b64 	%rd379, %rd378, 2;
	add.s64 	%rd380, %rd24, %rd379;
	st.global.u32 	[%rd380], %r1997;
$L__BB10_300:
	bar.warp.sync 	-1;
	shl.b32 	%r1998, %r353, 3;
	add.s32 	%r2000, %r1939, %r1998;
	ld.shared.u64 	%rd27, [%r2000+26112];
	add.s32 	%r2001, %r437, 384;
	setp.ge.s32 	%p189, %r2001, %r439;
	@%p189 bra 	$L__BB10_302;
	ld.shared.u32 	%r2002, [%r438+1536];
	add.s64 	%rd381, %rd27, %rd25;
	shl.b64 	%rd382, %rd381, 2;
	add.s64 	%rd383, %rd24, %rd382;
	st.global.u32 	[%rd383+1536], %r2002;
$L__BB10_302:
	bar.warp.sync 	-1;
	shl.b32 	%r2003, %r354, 3;
	add.s32 	%r2005, %r1939, %r2003;
	ld.shared.u64 	%rd28, [%r2005+26112];
	add.s32 	%r2006, %r437, 768;
	setp.ge.s32 	%p190, %r2006, %r439;
	@%p190 bra 	$L__BB10_304;
	ld.shared.u32 	%r2007, [%r438+3072];
	add.s64 	%rd384, %rd28, %rd25;
	shl.b64 	%rd385, %rd384, 2;
	add.s64 	%rd386, %rd24, %rd385;
	st.global.u32 	[%rd386+3072], %r2007;
$L__BB10_304:
	bar.warp.sync 	-1;
	shl.b32 	%r2008, %r355, 3;
	add.s32 	%r2010, %r1939, %r2008;
	ld.shared.u64 	%rd29, [%r2010+26112];
	add.s32 	%r2011, %r437, 1152;
	setp.ge.s32 	%p191, %r2011, %r439;
	@%p191 bra 	$L__BB10_306;
	ld.shared.u32 	%r2012, [%r438+4608];
	add.s64 	%rd387, %rd29, %rd25;
	shl.b64 	%rd388, %rd387, 2;
	add.s64 	%rd389, %rd24, %rd388;
	st.global.u32 	[%rd389+4608], %r2012;
$L__BB10_306:
	bar.warp.sync 	-1;
	shl.b32 	%r2013, %r356, 3;
	add.s32 	%r2015, %r1939, %r2013;
	ld.shared.u64 	%rd30, [%r2015+26112];
	add.s32 	%r2016, %r437, 1536;
	setp.ge.s32 	%p192, %r2016, %r439;
	@%p192 bra 	$L__BB10_308;
	ld.shared.u32 	%r2017, [%r438+6144];
	add.s64 	%rd390, %rd30, %rd25;
	shl.b64 	%rd391, %rd390, 2;
	add.s64 	%rd392, %rd24, %rd391;
	st.global.u32 	[%rd392+6144], %r2017;
$L__BB10_308:
	bar.warp.sync 	-1;
	shl.b32 	%r2018, %r357, 3;
	add.s32 	%r2020, %r1939, %r2018;
	ld.shared.u64 	%rd31, [%r2020+26112];
	add.s32 	%r2021, %r437, 1920;
	setp.ge.s32 	%p193, %r2021, %r439;
	@%p193 bra 	$L__BB10_310;
	ld.shared.u32 	%r2022, [%r438+7680];
	add.s64 	%rd393, %rd31, %rd25;
	shl.b64 	%rd394, %rd393, 2;
	add.s64 	%rd395, %rd24, %rd394;
	st.global.u32 	[%rd395+7680], %r2022;
$L__BB10_310:
	bar.warp.sync 	-1;
	shl.b32 	%r2023, %r358, 3;
	add.s32 	%r2025, %r1939, %r2023;
	ld.shared.u64 	%rd32, [%r2025+26112];
	add.s32 	%r2026, %r437, 2304;
	setp.ge.s32 	%p194, %r2026, %r439;
	@%p194 bra 	$L__BB10_312;
	ld.shared.u32 	%r2027, [%r438+9216];
	add.s64 	%rd396, %rd32, %rd25;
	shl.b64 	%rd397, %rd396, 2;
	add.s64 	%rd398, %rd24, %rd397;
	st.global.u32 	[%rd398+9216], %r2027;
$L__BB10_312:
	bar.warp.sync 	-1;
	shl.b32 	%r2028, %r359, 3;
	add.s32 	%r2030, %r1939, %r2028;
	ld.shared.u64 	%rd33, [%r2030+26112];
	add.s32 	%r2031, %r437, 2688;
	setp.ge.s32 	%p195, %r2031, %r439;
	@%p195 bra 	$L__BB10_314;
	ld.shared.u32 	%r2032, [%r438+10752];
	add.s64 	%rd399, %rd33, %rd25;
	shl.b64 	%rd400, %rd399, 2;
	add.s64 	%rd401, %rd24, %rd400;
	st.global.u32 	[%rd401+10752], %r2032;
$L__BB10_314:
	bar.warp.sync 	-1;
	shl.b32 	%r2033, %r360, 3;
	add.s32 	%r2035, %r1939, %r2033;
	ld.shared.u64 	%rd34, [%r2035+26112];
	or.b32  	%r2036, %r437, 3072;
	setp.ge.s32 	%p196, %r2036, %r439;
	@%p196 bra 	$L__BB10_316;
	ld.shared.u32 	%r2037, [%r438+12288];
	add.s64 	%rd402, %rd34, %rd25;
	shl.b64 	%rd403, %rd402, 2;
	add.s64 	%rd404, %rd24, %rd403;
	st.global.u32 	[%rd404+12288], %r2037;
$L__BB10_316:
	bar.warp.sync 	-1;
	shl.b32 	%r2038, %r361, 3;
	add.s32 	%r2040, %r1939, %r2038;
	ld.shared.u64 	%rd35, [%r2040+26112];
	add.s32 	%r2041, %r437, 3456;
	setp.ge.s32 	%p197, %r2041, %r439;
	@%p197 bra 	$L__BB10_318;
	ld.shared.u32 	%r2042, [%r438+13824];
	add.s64 	%rd405, %rd35, %rd25;
	shl.b64 	%rd406, %rd405, 2;
	add.s64 	%rd407, %rd24, %rd406;
	st.global.u32 	[%rd407+13824], %r2042;
$L__BB10_318:
	bar.warp.sync 	-1;
	shl.b32 	%r2043, %r362, 3;
	add.s32 	%r2045, %r1939, %r2043;
	ld.shared.u64 	%rd36, [%r2045+26112];
	add.s32 	%r2046, %r437, 3840;
	setp.ge.s32 	%p198, %r2046, %r439;
	@%p198 bra 	$L__BB10_320;
	ld.shared.u32 	%r2047, [%r438+15360];
	add.s64 	%rd408, %rd36, %rd25;
	shl.b64 	%rd409, %rd408, 2;
	add.s64 	%rd410, %rd24, %rd409;
	st.global.u32 	[%rd410+15360], %r2047;
$L__BB10_320:
	bar.warp.sync 	-1;
	shl.b32 	%r2048, %r363, 3;
	add.s32 	%r2050, %r1939, %r2048;
	ld.shared.u64 	%rd37, [%r2050+26112];
	add.s32 	%r2051, %r437, 4224;
	setp.ge.s32 	%p199, %r2051, %r439;
	@%p199 bra 	$L__BB10_322;
	ld.shared.u32 	%r2052, [%r438+16896];
	add.s64 	%rd411, %rd37, %rd25;
	shl.b64 	%rd412, %rd411, 2;
	add.s64 	%rd413, %rd24, %rd412;
	st.global.u32 	[%rd413+16896], %r2052;
$L__BB10_322:
	bar.warp.sync 	-1;
	shl.b32 	%r2053, %r364, 3;
	add.s32 	%r2055, %r1939, %r2053;
	ld.shared.u64 	%rd38, [%r2055+26112];
	add.s32 	%r2056, %r437, 4608;
	setp.ge.s32 	%p200, %r2056, %r439;
	@%p200 bra 	$L__BB10_324;
	ld.shared.u32 	%r2057, [%r438+18432];
	add.s64 	%rd414, %rd38, %rd25;
	shl.b64 	%rd415, %rd414, 2;
	add.s64 	%rd416, %rd24, %rd415;
	st.global.u32 	[%rd416+18432], %r2057;
$L__BB10_324:
	bar.warp.sync 	-1;
	shl.b32 	%r2058, %r365, 3;
	add.s32 	%r2060, %r1939, %r2058;
	ld.shared.u64 	%rd39, [%r2060+26112];
	add.s32 	%r2061, %r437, 4992;
	setp.ge.s32 	%p201, %r2061, %r439;
	@%p201 bra 	$L__BB10_326;
	ld.shared.u32 	%r2062, [%r438+19968];
	add.s64 	%rd417, %rd39, %rd25;
	shl.b64 	%rd418, %rd417, 2;
	add.s64 	%rd419, %rd24, %rd418;
	st.global.u32 	[%rd419+19968], %r2062;
$L__BB10_326:
	bar.warp.sync 	-1;
	shl.b32 	%r2063, %r366, 3;
	add.s32 	%r2065, %r1939, %r2063;
	ld.shared.u64 	%rd40, [%r2065+26112];
	add.s32 	%r2066, %r437, 5376;
	setp.ge.s32 	%p202, %r2066, %r439;
	@%p202 bra 	$L__BB10_328;
	ld.shared.u32 	%r2067, [%r438+21504];
	add.s64 	%rd420, %rd40, %rd25;
	shl.b64 	%rd421, %rd420, 2;
	add.s64 	%rd422, %rd24, %rd421;
	st.global.u32 	[%rd422+21504], %r2067;
$L__BB10_328:
	bar.warp.sync 	-1;
	shl.b32 	%r2068, %r367, 3;
	add.s32 	%r2070, %r1939, %r2068;
	ld.shared.u64 	%rd41, [%r2070+26112];
	add.s32 	%r2071, %r437, 5760;
	setp.ge.s32 	%p203, %r2071, %r439;
	@%p203 bra 	$L__BB10_330;
	ld.shared.u32 	%r2072, [%r438+23040];
	add.s64 	%rd423, %rd41, %rd25;
	shl.b64 	%rd424, %rd423, 2;
	add.s64 	%rd425, %rd24, %rd424;
	st.global.u32 	[%rd425+23040], %r2072;
$L__BB10_330:
	bar.warp.sync 	-1;
	shl.b32 	%r2073, %r368, 3;
	add.s32 	%r2075, %r1939, %r2073;
	ld.shared.u64 	%rd426, [%r2075+26112];
	add.s64 	%rd42, %rd426, %rd25;
	or.b32  	%r2076, %r437, 6144;
	setp.ge.s32 	%p204, %r2076, %r439;
	@%p204 bra 	$L__BB10_332;
	ld.shared.u32 	%r2077, [%r438+24576];
	shl.b64 	%rd427, %rd42, 2;
	add.s64 	%rd428, %rd24, %rd427;
	st.global.u32 	[%rd428+24576], %r2077;
$L__BB10_332:
	bar.warp.sync 	-1;
$L__BB10_333:
	ret;

}


// ===== COMPILED SASS (sm_100) =====

	.target	sm_100

	.elftype	@"ET_EXEC"


//--------------------- .note.nv.tkinfo           --------------------------
	.section	.note.nv.tkinfo,"",@"SHT_NOTE"
	.sectionflags	@"SHF_NOTE_NV_TKINFO"
	.tkinfo
        /*0018*/ 	.word	0x00000002
        /*0030*/ 	.string	""
        /*0030*/ 	.string	"ptxas"
        /*0030*/ 	.string	"Cuda compilation tools, release 13.0, V13.0.88"
        /*0030*/ 	.string	"Build cuda_13.0.r13.0/compiler.36424714_0"
        /*0030*/ 	.string	"-arch sm_100 -m 64 "



//--------------------- .note.nv.cuinfo           --------------------------
	.section	.note.nv.cuinfo,"",@"SHT_NOTE"
	.sectionflags	@"SHF_NOTE_NV_CUINFO"
        /*0018*/ 	.short	0x0002
        /*001a*/ 	.short	0x0064
        /*001c*/ 	.short	0x0082
	.zero		2


//--------------------- .nv.info                  --------------------------
	.section	.nv.info,"",@"SHT_CUDA_INFO"
	.align	4


	//----- nvinfo : EIATTR_REGCOUNT
	.align		4
        /*0000*/ 	.byte	0x04, 0x2f
        /*0002*/ 	.short	(.L_55 - .L_54)
	.align		4
.L_54:
        /*0004*/ 	.word	index@(_Z8evaluatePfPiS0_i)
        /*0008*/ 	.word	0x00000027


	//----- nvinfo : EIATTR_FRAME_SIZE
	.align		4
.L_55:
        /*000c*/ 	.byte	0x04, 0x11
        /*000e*/ 	.short	(.L_57 - .L_56)
	.align		4
.L_56:
        /*0010*/ 	.word	index@($__internal_2_$__cuda_sm3x_div_rn_noftz_f32_slowpath)
        /*0014*/ 	.word	0x00000400


	//----- nvinfo : EIATTR_FRAME_SIZE
	.align		4
.L_57:
        /*0018*/ 	.byte	0x04, 0x11
        /*001a*/ 	.short	(.L_59 - .L_58)
	.align		4
.L_58:
        /*001c*/ 	.word	index@($__internal_1_$__cuda_sm20_dblrcp_rn_slowpath_v3)
        /*0020*/ 	.word	0x00000400


	//----- nvinfo : EIATTR_FRAME_SIZE
	.align		4
.L_59:
        /*0024*/ 	.byte	0x04, 0x11
        /*0026*/ 	.short	(.L_61 - .L_60)
	.align		4
.L_60:
        /*0028*/ 	.word	index@(_Z8evaluatePfPiS0_i)
        /*002c*/ 	.word	0x00000400


	//----- nvinfo : EIATTR_REGCOUNT
	.align		4
.L_61:
        /*0030*/ 	.byte	0x04, 0x2f
        /*0032*/ 	.short	(.L_63 - .L_62)
	.align		4
.L_62:
        /*0034*/ 	.word	index@(_Z9selectionPfS_Pi)
        /*0038*/ 	.word	0x0000000c


	//----- nvinfo : EIATTR_FRAME_SIZE
	.align		4
.L_63:
        /*003c*/ 	.byte	0x04, 0x11
        /*003e*/ 	.short	(.L_65 - .L_64)
	.align		4
.L_64:
        /*0040*/ 	.word	index@(_Z9selectionPfS_Pi)
        /*0044*/ 	.word	0x00000000


	//----- nvinfo : EIATTR_REGCOUNT
	.align		4
.L_65:
        /*0048*/ 	.byte	0x04, 0x2f
        /*004a*/ 	.short	(.L_67 - .L_66)
	.align		4
.L_66:
        /*004c*/ 	.word	index@(_Z9crossoverPjS_Pfi)
        /*0050*/ 	.word	0x0000000c


	//----- nvinfo : EIATTR_FRAME_SIZE
	.align		4
.L_67:
        /*0054*/ 	.byte	0x04, 0x11
        /*0056*/ 	.short	(.L_69 - .L_68)
	.align		4
.L_68:
        /*0058*/ 	.word	index@(_Z9crossoverPjS_Pfi)
        /*005c*/ 	.word	0x00000000


	//----- nvinfo : EIATTR_REGCOUNT
	.align		4
.L_69:
        /*0060*/ 	.byte	0x04, 0x2f
        /*0062*/ 	.short	(.L_71 - .L_70)
	.align		4
.L_70:
        /*0064*/ 	.word	index@(_Z6mutatePfS_S_f)
        /*0068*/ 	.word	0x00000019


	//----- nvinfo : EIATTR_FRAME_SIZE
	.align		4
.L_71:
        /*006c*/ 	.byte	0x04, 0x11
        /*006e*/ 	.short	(.L_73 - .L_72)
	.align		4
.L_72:
        /*0070*/ 	.word	index@($__internal_0_$__cuda_sm20_div_rn_f64_full)
        /*0074*/ 	.word	0x00000000


	//----- nvinfo : EIATTR_FRAME_SIZE
	.align		4
.L_73:
        /*0078*/ 	.byte	0x04, 0x11
        /*007a*/ 	.short	(.L_75 - .L_74)
	.align		4
.L_74:
        /*007c*/ 	.word	index@(_Z6mutatePfS_S_f)
        /*0080*/ 	.word	0x00000000


	//----- nvinfo : EIATTR_REGCOUNT
	.align		4
.L_75:
        /*0084*/ 	.byte	0x04, 0x2f
        /*0086*/ 	.short	(.L_77 - .L_76)
	.align		4
.L_76:
        /*0088*/ 	.word	index@(_Z5scalePfff)
        /*008c*/ 	.word	0x0000000c


	//----- nvinfo : EIATTR_FRAME_SIZE
	.align		4
.L_77:
        /*0090*/ 	.byte	0x04, 0x11
        /*0092*/ 	.short	(.L_79 - .L_78)
	.align		4
.L_78:
        /*0094*/ 	.word	index@(_Z5scalePfff)
        /*0098*/ 	.word	0x00000000


	//----- nvinfo : EIATTR_REGCOUNT
	.align		4
.L_79:
        /*009c*/ 	.byte	0x04, 0x2f
        /*009e*/ 	.short	(.L_81 - .L_80)
	.align		4
.L_80:
        /*00a0*/ 	.word	index@(_ZN3cub18CUB_300001_SM_10006detail11EmptyKernelIvEEvv)
        /*00a4*/ 	.word	0x00000004


	//----- nvinfo : EIATTR_FRAME_SIZE
	.align		4
.L_81:
        /*00a8*/ 	.byte	0x04, 0x11
        /*00aa*/ 	.short	(.L_83 - .L_82)
	.align		4
.L_82:
        /*00ac*/ 	.word	index@(_ZN3cub18CUB_300001_SM_10006detail11EmptyKernelIvEEvv)
        /*00b0*/ 	.word	0x00000000


	//----- nvinfo : EIATTR_REGCOUNT
	.align		4
.L_83:
        /*00b4*/ 	.byte	0x04, 0x2f
        /*00b6*/ 	.short	(.L_85 - .L_84)
	.align		4
.L_84:
        /*00b8*/ 	.word	index@(_ZN3cub18CUB_300001_SM_10006detail8for_each13static_kernelINS2_12policy_hub_t12policy_500_tElN6thrust24THRUST_300001_SM_1000_NS8cuda_cub10__tabulate7functorINS7_10device_ptrIiEENS7_6system6detail7generic6detail22compute_sequence_valueIivEElEEEEvT0_T1_)
        /*00bc*/ 	.word	0x0000000a


	//----- nvinfo : EIATTR_FRAME_SIZE
	.align		4
.L_85:
        /*00c0*/ 	.byte	0x04, 0x11
        /*00c2*/ 	.short	(.L_87 - .L_86)
	.align		4
.L_86:
        /*00c4*/ 	.word	index@(_ZN3cub18CUB_300001_SM_10006detail8for_each13static_kernelINS2_12policy_hub_t12policy_500_tElN6thrust24THRUST_300001_SM_1000_NS8cuda_cub10__tabulate7functorINS7_10device_ptrIiEENS7_6system6detail7generic6detail22compute_sequence_valueIivEElEEEEvT0_T1_)
        /*00c8*/ 	.word	0x00000000


	//----- nvinfo : EIATTR_REGCOUNT
	.align		4
.L_87:
        /*00cc*/ 	.byte	0x04, 0x2f
        /*00ce*/ 	.short	(.L_89 - .L_88)
	.align		4
.L_88:
        /*00d0*/ 	.word	index@(_ZN3cub18CUB_300001_SM_10006detail10radix_sort31DeviceRadixSortSingleTileKernelINS1_5radix10policy_hubIiiyE10Policy1000ELNS0_9SortOrderE1EiiyNS1_21identity_decomposer_tEEEvPKT1_PSA_PKT2_PSE_T3_iiT4_)
        /*00d4*/ 	.word	0x00000099


	//----- nvinfo : EIATTR_FRAME_SIZE
	.align		4
.L_89:
        /*00d8*/ 	.byte	0x04, 0x11
        /*00da*/ 	.short	(.L_91 - .L_90)
	.align		4
.L_90:
        /*00dc*/ 	.word	index@(_ZN3cub18CUB_300001_SM_10006detail10radix_sort31DeviceRadixSortSingleTileKernelINS1_5radix10policy_hubIiiyE10Policy1000ELNS0_9SortOrderE1EiiyNS1_21identity_decomposer_tEEEvPKT1_PSA_PKT2_PSE_T3_iiT4_)
        /*00e0*/ 	.word	0x00000000


	//----- nvinfo : EIATTR_REGCOUNT
	.align		4
.L_91:
        /*00e4*/ 	.byte	0x04, 0x2f
        /*00e6*/ 	.short	(.L_93 - .L_92)
	.align		4
.L_92:
        /*00e8*/ 	.word	index@(_ZN3cub18CUB_300001_SM_10006detail10radix_sort30DeviceRadixSortHistogramKernelINS1_5radix10policy_hubIiiyE10Policy1000ELNS0_9SortOrderE1EiyNS1_21identity_decomposer_tEEEvPT2_PKT1_SA_iiT3_)
        /*00ec*/ 	.word	0x00000020


	//----- nvinfo : EIATTR_FRAME_SIZE
	.align		4
.L_93:
        /*00f0*/ 	.byte	0x04, 0x11
        /*00f2*/ 	.short	(.L_95 - .L_94)
	.align		4
.L_94:
        /*00f4*/ 	.word	index@(_ZN3cub18CUB_300001_SM_10006detail10radix_sort30DeviceRadixSortHistogramKernelINS1_5radix10policy_hubIiiyE10Policy1000ELNS0_9SortOrderE1EiyNS1_21identity_decomposer_tEEEvPT2_PKT1_SA_iiT3_)
        /*00f8*/ 	.word	0x00000000


	//----- nvinfo : EIATTR_REGCOUNT
	.align		4
.L_95:
        /*00fc*/ 	.byte	0x04, 0x2f
        /*00fe*/ 	.short	(.L_97 - .L_96)
	.align		4
.L_96:
        /*0100*/ 	.word	index@(_ZN3cub18CUB_300001_SM_10006detail10radix_sort33DeviceRadixSortExclusiveSumKernelINS1_5radix10policy_hubIiiyE10Policy1000EyEEvPT0_)
        /*0104*/ 	.word	0x00000020


	//----- nvinfo : EIATTR_FRAME_SIZE
	.align		4
.L_97:
        /*0108*/ 	.byte	0x04, 0x11
        /*010a*/ 	.short	(.L_99 - .L_98)
	.align		4
.L_98:
        /*010c*/ 	.word	index@(_ZN3cub18CUB_300001_SM_10006detail10radix_sort33DeviceRadixSortExclusiveSumKernelINS1_5radix10policy_hubIiiyE10Policy1000EyEEvPT0_)
        /*0110*/ 	.word	0x00000000


	//----- nvinfo : EIATTR_REGCOUNT
	.align		4
.L_99:
        /*0114*/ 	.byte	0x04, 0x2f
        /*0116*/ 	.short	(.L_101 - .L_100)
	.align		4
.L_100:
        /*0118*/ 	.word	index@(_ZN3cub18CUB_300001_SM_10006detail10radix_sort29DeviceRadixSortOnesweepKernelINS1_5radix10policy_hubIiiyE10Policy1000ELNS0_9SortOrderE1EiiyiiNS1_21identity_decomposer_tEEEvPT5_SB_PT3_PKSC_PT1_PKSG_PT2_PKSK_T4_iiT6_)
        /*011c*/ 	.word	0x00000049


	//----- nvinfo : EIATTR_FRAME_SIZE
	.align		4
.L_101:
        /*0120*/ 	.byte	0x04, 0x11
        /*0122*/ 	.short	(.L_103 - .L_102)
	.align		4
.L_102:
        /*0124*/ 	.word	index@(_ZN3cub18CUB_300001_SM_10006detail10radix_sort29DeviceRadixSortOnesweepKernelINS1_5radix10policy_hubIiiyE10Policy1000ELNS0_9SortOrderE1EiiyiiNS1_21identity_decomposer_tEEEvPT5_SB_PT3_PKSC_PT1_PKSG_PT2_PKSK_T4_iiT6_)
        /*0128*/ 	.word	0x00000000


	//----- nvinfo : EIATTR_MIN_STACK_SIZE
	.align		4
.L_103:
        /*012c*/ 	.byte	0x04, 0x12
        /*012e*/ 	.short	(.L_105 - .L_104)
	.align		4
.L_104:
        /*0130*/ 	.word	index@(_ZN3cub18CUB_300001_SM_10006detail10radix_sort29DeviceRadixSortOnesweepKernelINS1_5radix10policy_hubIiiyE10Policy1000ELNS0_9SortOrderE1EiiyiiNS1_21identity_decomposer_tEEEvPT5_SB_PT3_PKSC_PT1_PKSG_PT2_PKSK_T4_iiT6_)
        /*0134*/ 	.word	0x00000000


	//----- nvinfo : EIATTR_MIN_STACK_SIZE
	.align		4
.L_105:
        /*0138*/ 	.byte	0x04, 0x12
        /*013a*/ 	.short	(.L_107 - .L_106)
	.align		4
.L_106:
        /*013c*/ 	.word	index@(_ZN3cub18CUB_300001_SM_10006detail10radix_sort33DeviceRadixSortExclusiveSumKernelINS1_5radix10policy_hubIiiyE10Policy1000EyEEvPT0_)
        /*0140*/ 	.word	0x00000000


	//----- nvinfo : EIATTR_MIN_STACK_SIZE
	.align		4
.L_107:
        /*0144*/ 	.byte	0x04, 0x12
        /*0146*/ 	.short	(.L_109 - .L_108)
	.align		4
.L_108:
        /*0148*/ 	.word	index@(_ZN3cub18CUB_300001_SM_10006detail10radix_sort30DeviceRadixSortHistogramKernelINS1_5radix10policy_hubIiiyE10Policy1000ELNS0_9SortOrderE1EiyNS1_21identity_decomposer_tEEEvPT2_PKT1_SA_iiT3_)
        /*014c*/ 	.word	0x00000000


	//----- nvinfo : EIATTR_MIN_STACK_SIZE
	.align		4
.L_109:
        /*0150*/ 	.byte	0x04, 0x12
        /*0152*/ 	.short	(.L_111 - .L_110)
	.align		4
.L_110:
        /*0154*/ 	.word	index@(_ZN3cub18CUB_300001_SM_10006detail10radix_sort31DeviceRadixSortSingleTileKernelINS1_5radix10policy_hubIiiyE10Policy1000ELNS0_9SortOrderE1EiiyNS1_21identity_decomposer_tEEEvPKT1_PSA_PKT2_PSE_T3_iiT4_)
        /*0158*/ 	.word	0x00000000


	//----- nvinfo : EIATTR_MIN_STACK_SIZE
	.align		4
.L_111:
        /*015c*/ 	.byte	0x04, 0x12
        /*015e*/ 	.short	(.L_113 - .L_112)
	.align		4
.L_112:
        /*0160*/ 	.word	index@(_ZN3cub18CUB_300001_SM_10006detail8for_each13static_kernelINS2_12policy_hub_t12policy_500_tElN6thrust24THRUST_300001_SM_1000_NS8cuda_cub10__tabulate7functorINS7_10device_ptrIiEENS7_6system6detail7generic6detail22compute_sequence_valueIivEElEEEEvT0_T1_)
        /*0164*/ 	.word	0x00000000


	//----- nvinfo : EIATTR_MIN_STACK_SIZE
	.align		4
.L_113:
        /*0168*/ 	.byte	0x04, 0x12
        /*016a*/ 	.short	(.L_115 - .L_114)
	.align		4
.L_114:
        /*016c*/ 	.word	index@(_ZN3cub18CUB_300001_SM_10006detail11EmptyKernelIvEEvv)
        /*0170*/ 	.word	0x00000000


	//----- nvinfo : EIATTR_MIN_STACK_SIZE
	.align		4
.L_115:
        /*0174*/ 	.byte	0x04, 0x12
        /*0176*/ 	.short	(.L_117 - .L_116)
	.align		4
.L_116:
        /*0178*/ 	.word	index@(_Z5scalePfff)
        /*017c*/ 	.word	0x00000000


	//----- nvinfo : EIATTR_MIN_STACK_SIZE
	.align		4
.L_117:
        /*0180*/ 	.byte	0x04, 0x12
        /*0182*/ 	.short	(.L_119 - .L_118)
	.align		4
.L_118:
        /*0184*/ 	.word	index@(_Z6mutatePfS_S_f)
        /*0188*/ 	.word	0x00000000


	//----- nvinfo : EIATTR_MIN_STACK_SIZE
	.align		4
.L_119:
        /*018c*/ 	.byte	0x04, 0x12
        /*018e*/ 	.short	(.L_121 - .L_120)
	.align		4
.L_120:
        /*0190*/ 	.word	index@(_Z9crossoverPjS_Pfi)
        /*0194*/ 	.word	0x00000000


	//----- nvinfo : EIATTR_MIN_STACK_SIZE
	.align		4
.L_121:
        /*0198*/ 	.byte	0x04, 0x12
        /*019a*/ 	.short	(.L_123 - .L_122)
	.align		4
.L_122:
        /*019c*/ 	.word	index@(_Z9selectionPfS_Pi)
        /*01a0*/ 	.word	0x00000000


	//----- nvinfo : EIATTR_MIN_STACK_SIZE
	.align		4
.L_123:
        /*01a4*/ 	.byte	0x04, 0x12
        /*01a6*/ 	.short	(.L_125 - .L_124)
	.align		4
.L_124:
        /*01a8*/ 	.word	index@(_Z8evaluatePfPiS0_i)
        /*01ac*/ 	.word	0x00000400
.L_125:


//--------------------- .nv.compat                --------------------------
	.section	.nv.compat,"",@"SHT_CUDA_COMPAT_INFO"
	.align	4
        /*0000*/ 	.byte	0x02, 0x09, 0x00, 0x00, 0x02, 0x02, 0x01, 0x00, 0x02, 0x05, 0x05, 0x00, 0x03, 0x07, 0x01, 0x01
        /*0010*/ 	.byte	0x02, 0x03, 0x00, 0x00, 0x02, 0x06, 0x01, 0x00, 0x04, 0x0b, 0x08, 0x00, 0x01, 0x00, 0x00, 0x00
        /*0020*/ 	.byte	0x00, 0x00, 0x00, 0x00


//--------------------- .nv.info._ZN3cub18CUB_300001_SM_10006detail10radix_sort29DeviceRadixSortOnesweepKernelINS1_5radix10policy_hubIiiyE10Policy1000ELNS0_9SortOrderE1EiiyiiNS1_21identity_decomposer_tEEEvPT5_SB_PT3_PKSC_PT1_PKSG_PT2_PKSK_T4_iiT6_ --------------------------
	.section	.nv.info._ZN3cub18CUB_300001_SM_10006detail10radix_sort29DeviceRadixSortOnesweepKernelINS1_5radix10policy_hubIiiyE10Policy1000ELNS0_9SortOrderE1EiiyiiNS1_21identity_decomposer_tEEEvPT5_SB_PT3_PKSC_PT1_PKSG_PT2_PKSK_T4_iiT6_,"",@"SHT_CUDA_INFO"
	.sectionflags	@""
	.align	4


	//----- nvinfo : EIATTR_CUDA_API_VERSION
	.align		4
        /*0000*/ 	.byte	0x04, 0x37
        /*0002*/ 	.short	(.L_127 - .L_126)
.L_126:
        /*0004*/ 	.word	0x00000082


	//----- nvinfo : EIATTR_KPARAM_INFO
	.align		4
.L_127:
        /*0008*/ 	.byte	0x04, 0x17
        /*000a*/ 	.short	(.L_129 - .L_128)
.L_128:
        /*000c*/ 	.word	0x00000000
        /*0010*/ 	.short	0x000b
        /*0012*/ 	.short	0x004c
        /*0014*/ 	.byte	0x00, 0xf0, 0x05, 0x00


	//----- nvinfo : EIATTR_KPARAM_INFO
	.align		4
.L_129:
        /*0018*/ 	.byte	0x04, 0x17
        /*001a*/ 	.short	(.L_131 - .L_130)
.L_130:
        /*001c*/ 	.word	0x00000000
        /*0020*/ 	.short	0x000a
        /*0022*/ 	.short	0x0048
        /*0024*/ 	.byte	0x00, 0xf0, 0x11, 0x00


	//----- nvinfo : EIATTR_KPARAM_INFO
	.align		4
.L_131:
        /*0028*/ 	.byte	0x04, 0x17
        /*002a*/ 	.short	(.L_133 - .L_132)
.L_132:
        /*002c*/ 	.word	0x00000000
        /*0030*/ 	.short	0x0009
        /*0032*/ 	.short	0x0044
        /*0034*/ 	.byte	0x00, 0xf0, 0x11, 0x00


	//----- nvinfo : EIATTR_KPARAM_INFO
	.align		4
.L_133:
        /*0038*/ 	.byte	0x04, 0x17
        /*003a*/ 	.short	(.L_135 - .L_134)
.L_134:
        /*003c*/ 	.word	0x00000000
        /*0040*/ 	.short	0x0008
        /*0042*/ 	.short	0x0040
        /*0044*/ 	.byte	0x00, 0xf0, 0x11, 0x00


	//----- nvinfo : EIATTR_KPARAM_INFO
	.align		4
.L_135:
        /*0048*/ 	.byte	0x04, 0x17
        /*004a*/ 	.short	(.L_137 - .L_136)
.L_136:
        /*004c*/ 	.word	0x00000000
        /*0050*/ 	.short	0x0007
        /*0052*/ 	.short	0x0038
        /*0054*/ 	.byte	0x00, 0xf5, 0x21, 0x00


	//----- nvinfo : EIATTR_KPARAM_INFO
	.align		4
.L_137:
        /*0058*/ 	.byte	0x04, 0x17
        /*005a*/ 	.short	(.L_139 - .L_138)
.L_138:
        /*005c*/ 	.word	0x00000000
        /*0060*/ 	.short	0x0006
        /*0062*/ 	.short	0x0030
        /*0064*/ 	.byte	0x00, 0xf5, 0x21, 0x00


	//----- nvinfo : EIATTR_KPARAM_INFO
	.align		4
.L_139:
        /*0068*/ 	.byte	0x04, 0x17
        /*006a*/ 	.short	(.L_141 - .L_140)
.L_140:
        /*006c*/ 	.word	0x00000000
        /*0070*/ 	.short	0x0005
        /*0072*/ 	.short	0x0028
        /*0074*/ 	.byte	0x00, 0xf5, 0x21, 0x00


	//----- nvinfo : EIATTR_KPARAM_INFO
	.align		4
.L_141:
        /*0078*/ 	.byte	0x04, 0x17
        /*007a*/ 	.short	(.L_143 - .L_142)
.L_142:
        /*007c*/ 	.word	0x00000000
        /*0080*/ 	.short	0x0004
        /*0082*/ 	.short	0x0020
        /*0084*/ 	.byte	0x00, 0xf5, 0x21, 0x00


	//----- nvinfo : EIATTR_KPARAM_INFO
	.align		4
.L_143:
        /*0088*/ 	.byte	0x04, 0x17
        /*008a*/ 	.short	(.L_145 - .L_144)
.L_144:
        /*008c*/ 	.word	0x00000000
        /*0090*/ 	.short	0x0003
        /*0092*/ 	.short	0x0018
        /*0094*/ 	.byte	0x00, 0xf5, 0x21, 0x00


	//----- nvinfo : EIATTR_KPARAM_INFO
	.align		4
.L_145:
        /*0098*/ 	.byte	0x04, 0x17
        /*009a*/ 	.short	(.L_147 - .L_146)
.L_146:
        /*009c*/ 	.word	0x00000000
        /*00a0*/ 	.short	0x0002
        /*00a2*/ 	.short	0x0010
        /*00a4*/ 	.byte	0x00, 0xf5, 0x21, 0x00


	//----- nvinfo : EIATTR_KPARAM_INFO
	.align		4
.L_147:
        /*00a8*/ 	.byte	0x04, 0x17
        /*00aa*/ 	.short	(.L_149 - .L_148)
.L_148:
        /*00ac*/ 	.word	0x00000000
        /*00b0*/ 	.short	0x0001
        /*00b2*/ 	.short	0x0008
        /*00b4*/ 	.byte	0x00, 0xf5, 0x21, 0x00


	//----- nvinfo : EIATTR_KPARAM_INFO
	.align		4
.L_149:
        /*00b8*/ 	.byte	0x04, 0x17
        /*00ba*/ 	.short	(.L_151 - .L_150)
.L_150:
        /*00bc*/ 	.word	0x00000000
        /*00c0*/ 	.short	0x0000
        /*00c2*/ 	.short	0x0000
        /*00c4*/ 	.byte	0x00, 0xf5, 0x21, 0x00


	//----- nvinfo : EIATTR_SPARSE_MMA_MASK
	.align		4
.L_151:
        /*00c8*/ 	.byte	0x03, 0x50
        /*00ca*/ 	.short	0x0000


	//----- nvinfo : EIATTR_MAXREG_COUNT
	.align		4
        /*00cc*/ 	.byte	0x03, 0x1b
        /*00ce*/ 	.short	0x00a8


	//----- nvinfo : EIATTR_NUM_BARRIERS
	.align		4
        /*00d0*/ 	.byte	0x02, 0x4c
        /*00d2*/ 	.byte	0x01
	.zero		1


	//----- nvinfo : EIATTR_MERCURY_ISA_VERSION
	.align		4
        /*00d4*/ 	.byte	0x03, 0x5f
        /*00d6*/ 	.short	0x0101


	//----- nvinfo : EIATTR_COOP_GROUP_MASK_REGIDS
	.align		4
        /*00d8*/ 	.byte	0x04, 0x29
        /*00da*/ 	.short	(.L_153 - .L_152)


	//   ....[0]....
.L_152:
        /*00dc*/ 	.word	0xffffffff


	//   ....[1]....
        /*00e0*/ 	.word	0x05000006


	//   ....[2]....
        /*00e4*/ 	.word	0xffffffff


	//   ....[3]....
        /*00e8*/ 	.word	0xffffffff


	//   ....[4]....
        /*00ec*/ 	.word	0xffffffff


	//   ....[5]....
        /*00f0*/ 	.word	0xffffffff


	//   ....[6]....
        /*00f4*/ 	.word	0xffffffff


	//   ....[7]....
        /*00f8*/ 	.word	0xffffffff


	//   ....[8]....
        /*00fc*/ 	.word	0xffffffff


	//   ....[9]....
        /*0100*/ 	.word	0xffffffff


	//   ....[10]....
        /*0104*/ 	.word	0xffffffff


	//   ....[11]....
        /*0108*/ 	.word	0xffffffff


	//   ....[12]....
        /*010c*/ 	.word	0xffffffff


	//   ....[13]....
        /*0110*/ 	.word	0xffffffff


	//   ....[14]....
        /*0114*/ 	.word	0xffffffff


	//   ....[15]....
        /*0118*/ 	.word	0xffffffff


	//   ....[16]....
        /*011c*/ 	.word	0xffffffff


	//   ....[17]....
        /*0120*/ 	.word	0xffffffff


	//   ....[18]....
        /*0124*/ 	.word	0xffffffff


	//   ....[19]....
        /*0128*/ 	.word	0xffffffff


	//   ....[20]....
        /*012c*/ 	.word	0xffffffff


	//   ....[21]....
        /*0130*/ 	.word	0xffffffff


	//   ....[22]....
        /*0134*/ 	.word	0xffffffff


	//   ....[23]....
        /*0138*/ 	.word	0xffffffff


	//   ....[24]....
        /*013c*/ 	.word	0xffffffff


	//   ....[25]....
        /*0140*/ 	.word	0xffffffff


	//   ....[26]....
        /*0144*/ 	.word	0xffffffff


	//   ....[27]....
        /*0148*/ 	.word	0xffffffff


	//   ....[28]....
        /*014c*/ 	.word	0xffffffff


	//   ....[29]....
        /*0150*/ 	.word	0xffffffff


	//   ....[30]....
        /*0154*/ 	.word	0xffffffff


	//   ....[31]....
        /*0158*/ 	.word	0xffffffff


	//   ....[32]....
        /*015c*/ 	.word	0xffffffff


	//   ....[33]....
        /*0160*/ 	.word	0xffffffff


	//   ....[34]....
        /*0164*/ 	.word	0xffffffff


	//   ....[35]....
        /*0168*/ 	.word	0xffffffff


	//   ....[36]....
        /*016c*/ 	.word	0xffffffff


	//   ....[37]....
        /*0170*/ 	.word	0xffffffff


	//   ....[38]....
        /*0174*/ 	.word	0xffffffff


	//   ....[39]....
        /*0178*/ 	.word	0xffffffff


	//   ....[40]....
        /*017c*/ 	.word	0xffffffff


	//   ....[41]....
        /*0180*/ 	.word	0xffffffff


	//   ....[42]....
        /*0184*/ 	.word	0xffffffff


	//   ....[43]....
        /*0188*/ 	.word	0xffffffff


	//   ....[44]....
        /*018c*/ 	.word	0xffffffff


	//   ....[45]....
        /*0190*/ 	.word	0xffffffff


	//   ....[46]....
        /*0194*/ 	.word	0xffffffff


	//   ....[47]....
        /*0198*/ 	.word	0xffffffff


	//   ....[48]....
        /*019c*/ 	.word	0xffffffff


	//   ....[49]....
        /*01a0*/ 	.word	0xffffffff


	//   ....[50]....
        /*01a4*/ 	.word	0xffffffff


	//   ....[51]....
        /*01a8*/ 	.word	0xffffffff


	//   ....[52]....
        /*01ac*/ 	.word	0xffffffff


	//   ....[53]....
        /*01b0*/ 	.word	0xffffffff


	//   ....[54]....
        /*01b4*/ 	.word	0xffffffff


	//   ....[55]....
        /*01b8*/ 	.word	0xffffffff


	//   ....[56]....
        /*01bc*/ 	.word	0xffffffff


	//   ....[57]....
        /*01c0*/ 	.word	0xffffffff


	//   ....[58]....
        /*01c4*/ 	.word	0xffffffff


	//   ....[59]....
        /*01c8*/ 	.word	0xffffffff


	//   ....[60]....
        /*01cc*/ 	.word	0xffffffff


	//   ....[61]....
        /*01d0*/ 	.word	0xffffffff


	//   ....[62]....
        /*01d4*/ 	.word	0xffffffff


	//   ....[63]....
        /*01d8*/ 	.word	0xffffffff


	//   ....[64]....
        /*01dc*/ 	.word	0xffffffff


	//   ....[65]....
        /*01e0*/ 	.word	0xffffffff


	//   ....[66]....
        /*01e4*/ 	.word	0xffffffff


	//   ....[67]....
        /*01e8*/ 	.word	0xffffffff


	//   ....[68]....
        /*01ec*/ 	.word	0xffffffff


	//   ....[69]....
        /*01f0*/ 	.word	0xffffffff


	//   ....[70]....
        /*01f4*/ 	.word	0xffffffff


	//   ....[71]....
        /*01f8*/ 	.word	0xffffffff


	//   ....[72]....
        /*01fc*/ 	.word	0xffffffff


	//   ....[73]....
        /*0200*/ 	.word	0xffffffff


	//   ....[74]....
        /*0204*/ 	.word	0xffffffff


	//   ....[75]....
        /*0208*/ 	.word	0xffffffff


	//   ....[76]....
        /*020c*/ 	.word	0xffffffff


	//   ....[77]....
        /*0210*/ 	.word	0xffffffff


	//   ....[78]....
        /*0214*/ 	.word	0xffffffff


	//   ....[79]....
        /*0218*/ 	.word	0xffffffff


	//   ....[80]....
        /*021c*/ 	.word	0xffffffff


	//   ....[81]....
        /*0220*/ 	.word	0xffffffff


	//   ....[82]....
        /*0224*/ 	.word	0xffffffff


	//   ....[83]....
        /*0228*/ 	.word	0xffffffff


	//   ....[84]....
        /*022c*/ 	.word	0xffffffff


	//   ....[85]....
        /*0230*/ 	.word	0xffffffff


	//   ....[86]....
        /*0234*/ 	.word	0xffffffff


	//   ....[87]....
        /*0238*/ 	.word	0xffffffff


	//   ....[88]....
        /*023c*/ 	.word	0xffffffff


	//   ....[89]....
        /*0240*/ 	.word	0xffffffff


	//   ....[90]....
        /*0244*/ 	.word	0xffffffff


	//   ....[91]....
        /*0248*/ 	.word	0xffffffff


	//   ....[92]....
        /*024c*/ 	.word	0xffffffff


	//   ....[93]....
        /*0250*/ 	.word	0xffffffff


	//   ....[94]....
        /*0254*/ 	.word	0xffffffff


	//   ....[95]....
        /*0258*/ 	.word	0xffffffff


	//   ....[96]....
        /*025c*/ 	.word	0xffffffff


	//   ....[97]....
        /*0260*/ 	.word	0xffffffff


	//   ....[98]....
        /*0264*/ 	.word	0xffffffff


	//   ....[99]....
        /*0268*/ 	.word	0xffffffff


	//   ....[100]....
        /*026c*/ 	.word	0xffffffff


	//   ....[101]....
        /*0270*/ 	.word	0xffffffff


	//   ....[102]....
        /*0274*/ 	.word	0xffffffff


	//   ....[103]....
        /*0278*/ 	.word	0xffffffff


	//   ....[104]....
        /*027c*/ 	.word	0xffffffff


	//   ....[105]....
        /*0280*/ 	.word	0xffffffff


	//   ....[106]....
        /*0284*/ 	.word	0xffffffff


	//   ....[107]....
        /*0288*/ 	.word	0xffffffff


	//   ....[108]....
        /*028c*/ 	.word	0xffffffff


	//   ....[109]....
        /*0290*/ 	.word	0xffffffff


	//   ....[110]....
        /*0294*/ 	.word	0xffffffff


	//   ....[111]....
        /*0298*/ 	.word	0xffffffff


	//   ....[112]....
        /*029c*/ 	.word	0xffffffff


	//   ....[113]....
        /*02a0*/ 	.word	0xffffffff


	//   ....[114]....
        /*02a4*/ 	.word	0xffffffff


	//   ....[115]....
        /*02a8*/ 	.word	0xffffffff


	//   ....[116]....
        /*02ac*/ 	.word	0xffffffff


	//   ....[117]....
        /*02b0*/ 	.word	0xffffffff


	//   ....[118]....
        /*02b4*/ 	.word	0xffffffff


	//   ....[119]....
        /*02b8*/ 	.word	0xffffffff


	//   ....[120]....
        /*02bc*/ 	.word	0xffffffff


	//   ....[121]....
        /*02c0*/ 	.word	0xffffffff


	//   ....[122]....
        /*02c4*/ 	.word	0xffffffff


	//   ....[123]....
        /*02c8*/ 	.word	0xffffffff


	//   ....[124]....
        /*02cc*/ 	.word	0xffffffff


	//   ....[125]....
        /*02d0*/ 	.word	0xffffffff


	//   ....[126]....
        /*02d4*/ 	.word	0xffffffff


	//   ....[127]....
        /*02d8*/ 	.word	0xffffffff


	//   ....[128]....
        /*02dc*/ 	.word	0xffffffff


	//   ....[129]....
        /*02e0*/ 	.word	0xffffffff


	//   ....[130]....
        /*02e4*/ 	.word	0xffffffff


	//   ....[131]....
        /*02e8*/ 	.word	0xffffffff


	//   ....[132]....
        /*02ec*/ 	.word	0xffffffff


	//   ....[133]....
        /*02f0*/ 	.word	0xffffffff


	//   ....[134]....
        /*02f4*/ 	.word	0xffffffff


	//   ....[135]....
        /*02f8*/ 	.word	0xffffffff


	//   ....[136]....
        /*02fc*/ 	.word	0xffffffff


	//   ....[137]....
        /*0300*/ 	.word	0xffffffff


	//   ....[138]....
        /*0304*/ 	.word	0xffffffff


	//   ....[139]....
        /*0308*/ 	.word	0xffffffff


	//   ....[140]....
        /*030c*/ 	.word	0xffffffff


	//   ....[141]....
        /*0310*/ 	.word	0xffffffff


	//   ....[142]....
        /*0314*/ 	.word	0xffffffff


	//   ....[143]....
        /*0318*/ 	.word	0xffffffff


	//   ....[144]....
        /*031c*/ 	.word	0xffffffff


	//   ....[145]....
        /*0320*/ 	.word	0xffffffff


	//   ....[146]....
        /*0324*/ 	.word	0xffffffff


	//   ....[147]....
        /*0328*/ 	.word	0xffffffff


	//   ....[148]....
        /*032c*/ 	.word	0xffffffff


	//   ....[149]....
        /*0330*/ 	.word	0xffffffff


	//   ....[150]....
        /*0334*/ 	.word	0xffffffff


	//   ....[151]....
        /*0338*/ 	.word	0xffffffff


	//   ....[152]....
        /*033c*/ 	.word	0xffffffff


	//   ....[153]....
        /*0340*/ 	.word	0xffffffff


	//   ....[154]....
        /*0344*/ 	.word	0xffffffff


	//   ....[155]....
        /*0348*/ 	.word	0xffffffff


	//   ....[156]....
        /*034c*/ 	.word	0xffffffff


	//   ....[157]....
        /*0350*/ 	.word	0xffffffff


	//   ....[158]....
        /*0354*/ 	.word	0xffffffff


	//   ....[159]....
        /*0358*/ 	.word	0xffffffff


	//   ....[160]....
        /*035c*/ 	.word	0x05000006


	//   ....[161]....
        /*0360*/ 	.word	0xffffffff


	//   ....[162]....
        /*0364*/ 	.word	0xffffffff


	//   ....[163]....
        /*0368*/ 	.word	0xffffffff


	//   ....[164]....
        /*036c*/ 	.word	0xffffffff


	//   ....[165]....
        /*0370*/ 	.word	0xffffffff


	//   ....[166]....
        /*0374*/ 	.word	0xffffffff


	//   ....[167]....
        /*0378*/ 	.word	0xffffffff


	//   ....[168]....
        /*037c*/ 	.word	0xffffffff


	//   ....[169]....
        /*0380*/ 	.word	0xffffffff


	//   ....[170]....
        /*0384*/ 	.word	0xffffffff


	//   ....[171]....
        /*0388*/ 	.word	0xffffffff


	//   ....[172]....
        /*038c*/ 	.word	0xffffffff


	//   ....[173]....
        /*0390*/ 	.word	0xffffffff


	//   ....[174]....
        /*0394*/ 	.word	0xffffffff


	//   ....[175]....
        /*0398*/ 	.word	0xffffffff


	//   ....[176]....
        /*039c*/ 	.word	0xffffffff


	//   ....[177]....
        /*03a0*/ 	.word	0xffffffff


	//   ....[178]....
        /*03a4*/ 	.word	0xffffffff


	//   ....[179]....
        /*03a8*/ 	.word	0xffffffff


	//   ....[180]....
        /*03ac*/ 	.word	0xffffffff


	//   ....[181]....
        /*03b0*/ 	.word	0xffffffff


	//   ....[182]....
        /*03b4*/ 	.word	0xffffffff


	//   ....[183]....
        /*03b8*/ 	.word	0xffffffff


	//   ....[184]....
        /*03bc*/ 	.word	0xffffffff


	//   ....[185]....
        /*03c0*/ 	.word	0xffffffff


	//   ....[186]....
        /*03c4*/ 	.word	0xffffffff


	//   ....[187]....
        /*03c8*/ 	.word	0xffffffff


	//   ....[188]....
        /*03cc*/ 	.word	0xffffffff


	//   ....[189]....
        /*03d0*/ 	.word	0xffffffff


	//   ....[190]....
        /*03d4*/ 	.word	0xffffffff


	//   ....[191]....
        /*03d8*/ 	.word	0xffffffff


	//   ....[192]....
        /*03dc*/ 	.word	0xffffffff


	//   ....[193]....
        /*03e0*/ 	.word	0xffffffff


	//   ....[194]....
        /*03e4*/ 	.word	0xffffffff


	//   ....[195]....
        /*03e8*/ 	.word	0xffffffff


	//   ....[196]....
        /*03ec*/ 	.word	0xffffffff


	//   ....[197]....
        /*03f0*/ 	.word	0xffffffff


	//   ....[198]....
        /*03f4*/ 	.word	0xffffffff


	//   ....[199]....
        /*03f8*/ 	.word	0xffffffff


	//   ....[200]....
        /*03fc*/ 	.word	0xffffffff


	//   ....[201]....
        /*0400*/ 	.word	0xffffffff


	//   ....[202]....
        /*0404*/ 	.word	0xffffffff


	//   ....[203]....
        /*0408*/ 	.word	0xffffffff


	//   ....[204]....
        /*040c*/ 	.word	0xffffffff


	//   ....[205]....
        /*0410*/ 	.word	0xffffffff


	//   ....[206]....
        /*0414*/ 	.word	0xffffffff


	//   ....[207]....
        /*0418*/ 	.word	0xffffffff


	//   ....[208]....
        /*041c*/ 	.word	0xffffffff


	//   ....[209]....
        /*0420*/ 	.word	0xffffffff


	//   ....[210]....
        /*0424*/ 	.word	0xffffffff


	//   ....[211]....
        /*0428*/ 	.word	0xffffffff


	//   ....[212]....
        /*042c*/ 	.word	0xffffffff


	//   ....[213]....
        /*0430*/ 	.word	0xffffffff


	//   ....[214]....
        /*0434*/ 	.word	0xffffffff


	//   ....[215]....
        /*0438*/ 	.word	0xffffffff


	//   ....[216]....
        /*043c*/ 	.word	0xffffffff


	//   ....[217]....
        /*0440*/ 	.word	0xffffffff


	//   ....[218]....
        /*0444*/ 	.word	0xffffffff


	//   ....[219]....
        /*0448*/ 	.word	0xffffffff


	//   ....[220]....
        /*044c*/ 	.word	0xffffffff


	//   ....[221]....
        /*0450*/ 	.word	0xffffffff


	//   ....[222]....
        /*0454*/ 	.word	0xffffffff


	//   ....[223]....
        /*0458*/ 	.word	0xffffffff


	//   ....[224]....
        /*045c*/ 	.word	0xffffffff


	//   ....[225]....
        /*0460*/ 	.word	0xffffffff


	//   ....[226]....
        /*0464*/ 	.word	0xffffffff


	//   ....[227]....
        /*0468*/ 	.word	0xffffffff


	//   ....[228]....
        /*046c*/ 	.word	0xffffffff


	//   ....[229]....
        /*0470*/ 	.word	0x0500002f


	//   ....[230]....
        /*0474*/ 	.word	0x0500002f


	//   ....[231]....
        /*0478*/ 	.word	0x0500002f


	//   ....[232]....
        /*047c*/ 	.word	0x0500002f


	//   ....[233]....
        /*0480*/ 	.word	0x0500002f


	//----- nvinfo : EIATTR_COOP_GROUP_INSTR_OFFSETS
	.align		4
.L_153:
        /*0484*/ 	.byte	0x04, 0x28
        /*0486*/ 	.short	(.L_155 - .L_154)


	//   ....[0]....
.L_154:
        /*0488*/ 	.word	0x00000e40


	//   ....[1]....
        /*048c*/ 	.word	0x00001890


	//   ....[2]....
        /*0490*/ 	.word	0x00002ad0


	//   ....[3]....
        /*0494*/ 	.word	0x00002af0


	//   ....[4]....
        /*0498*/ 	.word	0x00002b10


	//   ....[5]....
        /*049c*/ 	.word	0x00002b30


	//   ....[6]....
        /*04a0*/ 	.word	0x00002b50


	//   ....[7]....
        /*04a4*/ 	.word	0x00003000


	//   ....[8]....
        /*04a8*/ 	.word	0x00003010


	//   ....[9]....
        /*04ac*/ 	.word	0x00003030


	//   ....[10]....
        /*04b0*/ 	.word	0x00003050


	//   ....[11]....
        /*04b4*/ 	.word	0x000030a0


	//   ....[12]....
        /*04b8*/ 	.word	0x000030d0


	//   ....[13]....
        /*04bc*/ 	.word	0x00003120


	//   ....[14]....
        /*04c0*/ 	.word	0x00003160


	//   ....[15]....
        /*04c4*/ 	.word	0x00003250


	//   ....[16]....
        /*04c8*/ 	.word	0x00003280


	//   ....[17]....
        /*04cc*/ 	.word	0x00003290


	//   ....[18]....
        /*04d0*/ 	.word	0x000032b0


	//   ....[19]....
        /*04d4*/ 	.word	0x000032f0


	//   ....[20]....
        /*04d8*/ 	.word	0x00003320


	//   ....[21]....
        /*04dc*/ 	.word	0x00003360


	//   ....[22]....
        /*04e0*/ 	.word	0x00003380


	//   ....[23]....
        /*04e4*/ 	.word	0x000033a0


	//   ....[24]....
        /*04e8*/ 	.word	0x00003490


	//   ....[25]....
        /*04ec*/ 	.word	0x000034c0


	//   ....[26]....
        /*04f0*/ 	.word	0x000034d0


	//   ....[27]....
        /*04f4*/ 	.word	0x000034f0


	//   ....[28]....
        /*04f8*/ 	.word	0x00003530


	//   ....[29]....
        /*04fc*/ 	.word	0x00003560


	//   ....[30]....
        /*0500*/ 	.word	0x000035a0


	//   ....[31]....
        /*0504*/ 	.word	0x000035c0


	//   ....[32]....
        /*0508*/ 	.word	0x000035e0


	//   ....[33]....
        /*050c*/ 	.word	0x000036d0


	//   ....[34]....
        /*0510*/ 	.word	0x00003700


	//   ....[35]....
        /*0514*/ 	.word	0x00003710


	//   ....[36]....
        /*0518*/ 	.word	0x00003730


	//   ....[37]....
        /*051c*/ 	.word	0x00003770


	//   ....[38]....
        /*0520*/ 	.word	0x000037a0


	//   ....[39]....
        /*0524*/ 	.word	0x000037e0


	//   ....[40]....
        /*0528*/ 	.word	0x00003800


	//   ....[41]....
        /*052c*/ 	.word	0x00003820


	//   ....[42]....
        /*0530*/ 	.word	0x00003930


	//   ....[43]....
        /*0534*/ 	.word	0x00003960


	//   ....[44]....
        /*0538*/ 	.word	0x00003970


	//   ....[45]....
        /*053c*/ 	.word	0x00003990


	//   ....[46]....
        /*0540*/ 	.word	0x000039d0


	//   ....[47]....
        /*0544*/ 	.word	0x00003a00


	//   ....[48]....
        /*0548*/ 	.word	0x00003a40


	//   ....[49]....
        /*054c*/ 	.word	0x00003a60


	//   ....[50]....
        /*0550*/ 	.word	0x00003a80


	//   ....[51]....
        /*0554*/ 	.word	0x00003b90


	//   ....[52]....
        /*0558*/ 	.word	0x00003bc0


	//   ....[53]....
        /*055c*/ 	.word	0x00003bd0


	//   ....[54]....
        /*0560*/ 	.word	0x00003bf0


	//   ....[55]....
        /*0564*/ 	.word	0x00003c30


	//   ....[56]....
        /*0568*/ 	.word	0x00003c60


	//   ....[57]....
        /*056c*/ 	.word	0x00003ca0


	//   ....[58]....
        /*0570*/ 	.word	0x00003cc0


	//   ....[59]....
        /*0574*/ 	.word	0x00003ce0


	//   ....[60]....
        /*0578*/ 	.word	0x00003df0


	//   ....[61]....
        /*057c*/ 	.word	0x00003e20


	//   ....[62]....
        /*0580*/ 	.word	0x00003e30


	//   ....[63]....
        /*0584*/ 	.word	0x00003e50


	//   ....[64]....
        /*0588*/ 	.word	0x00003e90


	//   ....[65]....
        /*058c*/ 	.word	0x00003ec0


	//   ....[66]....
        /*0590*/ 	.word	0x00003f00


	//   ....[67]....
        /*0594*/ 	.word	0x00003f20


	//   ....[68]....
        /*0598*/ 	.word	0x00003f40


	//   ....[69]....
        /*059c*/ 	.word	0x00004050


	//   ....[70]....
        /*05a0*/ 	.word	0x00004080


	//   ....[71]....
        /*05a4*/ 	.word	0x00004090


	//   ....[72]....
        /*05a8*/ 	.word	0x000040b0


	//   ....[73]....
        /*05ac*/ 	.word	0x000040f0


	//   ....[74]....
        /*05b0*/ 	.word	0x00004120


	//   ....[75]....
        /*05b4*/ 	.word	0x00004160


	//   ....[76]....
        /*05b8*/ 	.word	0x00004180


	//   ....[77]....
        /*05bc*/ 	.word	0x000041a0


	//   ....[78]....
        /*05c0*/ 	.word	0x000042b0


	//   ....[79]....
        /*05c4*/ 	.word	0x00004300


	//   ....[80]....
        /*05c8*/ 	.word	0x00004310


	//   ....[81]....
        /*05cc*/ 	.word	0x00004330


	//   ....[82]....
        /*05d0*/ 	.word	0x00004370


	//   ....[83]....
        /*05d4*/ 	.word	0x000043a0


	//   ....[84]....
        /*05d8*/ 	.word	0x000043e0


	//   ....[85]....
        /*05dc*/ 	.word	0x00004400


	//   ....[86]....
        /*05e0*/ 	.word	0x00004420


	//   ....[87]....
        /*05e4*/ 	.word	0x00004510


	//   ....[88]....
        /*05e8*/ 	.word	0x00004560


	//   ....[89]....
        /*05ec*/ 	.word	0x00004570


	//   ....[90]....
        /*05f0*/ 	.word	0x000045a0


	//   ....[91]....
        /*05f4*/ 	.word	0x000045c0


	//   ....[92]....
        /*05f8*/ 	.word	0x00004610


	//   ....[93]....
        /*05fc*/ 	.word	0x00004630


	//   ....[94]....
        /*0600*/ 	.word	0x00004670


	//   ....[95]....
        /*0604*/ 	.word	0x00004690


	//   ....[96]....
        /*0608*/ 	.word	0x00004770


	//   ....[97]....
        /*060c*/ 	.word	0x000047c0


	//   ....[98]....
        /*0610*/ 	.word	0x000047d0


	//   ....[99]....
        /*0614*/ 	.word	0x00004820


	//   ....[100]....
        /*0618*/ 	.word	0x00004850


	//   ....[101]....
        /*061c*/ 	.word	0x00004880


	//   ....[102]....
        /*0620*/ 	.word	0x000048b0


	//   ....[103]....
        /*0624*/ 	.word	0x000048e0


	//   ....[104]....
        /*0628*/ 	.word	0x00004910


	//   ....[105]....
        /*062c*/ 	.word	0x000049d0


	//   ....[106]....
        /*0630*/ 	.word	0x00004a20


	//   ....[107]....
        /*0634*/ 	.word	0x00004a30


	//   ....[108]....
        /*0638*/ 	.word	0x00004a80


	//   ....[109]....
        /*063c*/ 	.word	0x00004ab0


	//   ....[110]....
        /*0640*/ 	.word	0x00004ae0


	//   ....[111]....
        /*0644*/ 	.word	0x00004b10


	//   ....[112]....
        /*0648*/ 	.word	0x00004b40


	//   ....[113]....
        /*064c*/ 	.word	0x00004b70


	//   ....[114]....
        /*0650*/ 	.word	0x00004c60


	//   ....[115]....
        /*0654*/ 	.word	0x00004c80


	//   ....[116]....
        /*0658*/ 	.word	0x00004c90


	//   ....[117]....
        /*065c*/ 	.word	0x00004ce0


	//   ....[118]....
        /*0660*/ 	.word	0x00004d10


	//   ....[119]....
        /*0664*/ 	.word	0x00004d40


	//   ....[120]....
        /*0668*/ 	.word	0x00004d70


	//   ....[121]....
        /*066c*/ 	.word	0x00004da0


	//   ....[122]....
        /*0670*/ 	.word	0x00004dd0


	//   ....[123]....
        /*0674*/ 	.word	0x00004ec0


	//   ....[124]....
        /*0678*/ 	.word	0x00004f00


	//   ....[125]....
        /*067c*/ 	.word	0x00004f10


	//   ....[126]....
        /*0680*/ 	.word	0x00004f60


	//   ....[127]....
        /*0684*/ 	.word	0x00004f90


	//   ....[128]....
        /*0688*/ 	.word	0x00004fc0


	//   ....[129]....
        /*068c*/ 	.word	0x00004ff0


	//   ....[130]....
        /*0690*/ 	.word	0x00005020


	//   ....[131]....
        /*0694*/ 	.word	0x00005050


	//   ....[132]....
        /*0698*/ 	.word	0x00005140


	//   ....[133]....
        /*069c*/ 	.word	0x00005170


	//   ....[134]....
        /*06a0*/ 	.word	0x00005180


	//   ....[135]....
        /*06a4*/ 	.word	0x000051d0


	//   ....[136]....
        /*06a8*/ 	.word	0x00005200


	//   ....[137]....
        /*06ac*/ 	.word	0x00005230


	//   ....[138]....
        /*06b0*/ 	.word	0x00005260


	//   ....[139]....
        /*06b4*/ 	.word	0x00005290


	//   ....[140]....
        /*06b8*/ 	.word	0x000052c0


	//   ....[141]....
        /*06bc*/ 	.word	0x000053e0


	//   ....[142]....
        /*06c0*/ 	.word	0x000053f0


	//   ....[143]....
        /*06c4*/ 	.word	0x00005440


	//   ....[144]....
        /*06c8*/ 	.word	0x00005470


	//   ....[145]....
        /*06cc*/ 	.word	0x000054a0


	//   ....[146]....
        /*06d0*/ 	.word	0x000054d0


	//   ....[147]....
        /*06d4*/ 	.word	0x00005500


	//   ....[148]....
        /*06d8*/ 	.word	0x00005530


	//   ....[149]....
        /*06dc*/ 	.word	0x00005560


	//   ....[150]....
        /*06e0*/ 	.word	0x00005600


	//   ....[151]....
        /*06e4*/ 	.word	0x00005620


	//   ....[152]....
        /*06e8*/ 	.word	0x00005630


	//   ....[153]....
        /*06ec*/ 	.word	0x00005680


	//   ....[154]....
        /*06f0*/ 	.word	0x000056b0


	//   ....[155]....
        /*06f4*/ 	.word	0x000056e0


	//   ....[156]....
        /*06f8*/ 	.word	0x00005710


	//   ....[157]....
        /*06fc*/ 	.word	0x00005740


	//   ....[158]....
        /*0700*/ 	.word	0x00005770


	//   ....[159]....
        /*0704*/ 	.word	0x000058a0


	//   ....[160]....
        /*0708*/ 	.word	0x00005d40


	//   ....[161]....
        /*070c*/ 	.word	0x00006070


	//   ....[162]....
        /*0710*/ 	.word	0x00006130


	//   ....[163]....
        /*0714*/ 	.word	0x000061f0


	//   ....[164]....
        /*0718*/ 	.word	0x000062b0


	//   ....[165]....
        /*071c*/ 	.word	0x00006370


	//   ....[166]....
        /*0720*/ 	.word	0x00006430


	//   ....[167]....
        /*0724*/ 	.word	0x000064f0


	//   ....[168]....
        /*0728*/ 	.word	0x000065b0


	//   ....[169]....
        /*072c*/ 	.word	0x00006670


	//   ....[170]....
        /*0730*/ 	.word	0x00006730


	//   ....[171]....
        /*0734*/ 	.word	0x000067f0


	//   ....[172]....
        /*0738*/ 	.word	0x000068b0


	//   ....[173]....
        /*073c*/ 	.word	0x00006970


	//   ....[174]....
        /*0740*/ 	.word	0x00006a30


	//   ....[175]....
        /*0744*/ 	.word	0x00006af0


	//   ....[176]....
        /*0748*/ 	.word	0x00006bb0


	//   ....[177]....
        /*074c*/ 	.word	0x00006c70


	//   ....[178]....
        /*0750*/ 	.word	0x00006e60


	//   ....[179]....
        /*0754*/ 	.word	0x00006f90


	//   ....[180]....
        /*0758*/ 	.word	0x000070c0


	//   ....[181]....
        /*075c*/ 	.word	0x000071f0


	//   ....[182]....
        /*0760*/ 	.word	0x00007320


	//   ....[183]....
        /*0764*/ 	.word	0x00007450


	//   ....[184]....
        /*0768*/ 	.word	0x00007580


	//   ....[185]....
        /*076c*/ 	.word	0x000076b0


	//   ....[186]....
        /*0770*/ 	.word	0x000077e0


	//   ....[187]....
        /*0774*/ 	.word	0x00007910


	//   ....[188]....
        /*0778*/ 	.word	0x00007a40


	//   ....[189]....
        /*077c*/ 	.word	0x00007b60


	//   ....[190]....
        /*0780*/ 	.word	0x00007c70


	//   ....[191]....
        /*0784*/ 	.word	0x00007d80


	//   ....[192]....
        /*0788*/ 	.word	0x00007e90


	//   ....[193]....
        /*078c*/ 	.word	0x00007fa0


	//   ....[194]....
        /*0790*/ 	.word	0x000080b0


	//   ....[195]....
        /*0794*/ 	.word	0x00008eb0


	//   ....[196]....
        /*0798*/ 	.word	0x00008f40


	//   ....[197]....
        /*079c*/ 	.word	0x00008fc0


	//   ....[198]....
        /*07a0*/ 	.word	0x00009050


	//   ....[199]....
        /*07a4*/ 	.word	0x000090d0


	//   ....[200]....
        /*07a8*/ 	.word	0x00009160


	//   ....[201]....
        /*07ac*/ 	.word	0x000091e0


	//   ....[202]....
        /*07b0*/ 	.word	0x00009270


	//   ....[203]....
        /*07b4*/ 	.word	0x000092f0


	//   ....[204]....
        /*07b8*/ 	.word	0x00009380


	//   ....[205]....
        /*07bc*/ 	.word	0x00009400


	//   ....[206]....
        /*07c0*/ 	.word	0x00009490


	//   ....[207]....
        /*07c4*/ 	.word	0x00009510


	//   ....[208]....
        /*07c8*/ 	.word	0x000095a0


	//   ....[209]....
        /*07cc*/ 	.word	0x00009620


	//   ....[210]....
        /*07d0*/ 	.word	0x000096b0


	//   ....[211]....
        /*07d4*/ 	.word	0x00009730


	//   ....[212]....
        /*07d8*/ 	.word	0x00009890


	//   ....[213]....
        /*07dc*/ 	.word	0x00009960


	//   ....[214]....
        /*07e0*/ 	.word	0x00009a10


	//   ....[215]....
        /*07e4*/ 	.word	0x00009ad0


	//   ....[216]....
        /*07e8*/ 	.word	0x00009b80


	//   ....[217]....
        /*07ec*/ 	.word	0x00009c40


	//   ....[218]....
        /*07f0*/ 	.word	0x00009cf0


	//   ....[219]....
        /*07f4*/ 	.word	0x00009db0


	//   ....[220]....
        /*07f8*/ 	.word	0x00009e60


	//   ....[221]....
        /*07fc*/ 	.word	0x00009f20


	//   ....[222]....
        /*0800*/ 	.word	0x00009fd0


	//   ....[223]....
        /*0804*/ 	.word	0x0000a090


	//   ....[224]....
        /*0808*/ 	.word	0x0000a140


	//   ....[225]....
        /*080c*/ 	.word	0x0000a200


	//   ....[226]....
        /*0810*/ 	.word	0x0000a2a0


	//   ....[227]....
        /*0814*/ 	.word	0x0000a360


	//   ....[228]....
        /*0818*/ 	.word	0x0000a400


	//   ....[229]....
        /*081c*/ 	.word	0x0000a470


	//   ....[230]....
        /*0820*/ 	.word	0x0000a4e0


	//   ....[231]....
        /*0824*/ 	.word	0x0000a550


	//   ....[232]....
        /*0828*/ 	.word	0x0000a5c0


	//   ....[233]....
        /*082c*/ 	.word	0x0000a630


	//----- nvinfo : EIATTR_VRC_CTA_INIT_COUNT
	.align		4
.L_155:
        /*0830*/ 	.byte	0x02, 0x4a
	.zero		1
	.zero		1


	//----- nvinfo : EIATTR_EXIT_INSTR_OFFSETS
	.align		4
        /*0834*/ 	.byte	0x04, 0x1c
        /*0836*/ 	.short	(.L_157 - .L_156)


	//   ....[0]....
.L_156:
        /*0838*/ 	.word	0x00002570


	//   ....[1]....
        /*083c*/ 	.word	0x000028d0


	//   ....[2]....
        /*0840*/ 	.word	0x000028f0


	//   ....[3]....
        /*0844*/ 	.word	0x00009740


	//   ....[4]....
        /*0848*/ 	.word	0x0000a410


	//----- nvinfo : EIATTR_MAX_THREADS
	.align		4
.L_157:
        /*084c*/ 	.byte	0x04, 0x05
        /*084e*/ 	.short	(.L_159 - .L_158)
.L_158:
        /*0850*/ 	.word	0x00000180
        /*0854*/ 	.word	0x00000001
        /*0858*/ 	.word	0x00000001


	//----- nvinfo : EIATTR_CRS_STACK_SIZE
	.align		4
.L_159:
        /*085c*/ 	.byte	0x04, 0x1e
        /*085e*/ 	.short	(.L_161 - .L_160)
.L_160:
        /*0860*/ 	.word	0x00000000


	//----- nvinfo : EIATTR_CBANK_PARAM_SIZE
	.align		4
.L_161:
        /*0864*/ 	.byte	0x03, 0x19
        /*0866*/ 	.short	0x004d


	//----- nvinfo : EIATTR_PARAM_CBANK
	.align		4
        /*0868*/ 	.byte	0x04, 0x0a
        /*086a*/ 	.short	(.L_163 - .L_162)
	.align		4
.L_162:
        /*086c*/ 	.word	index@(.nv.constant0._ZN3cub18CUB_300001_SM_10006detail10radix_sort29DeviceRadixSortOnesweepKernelINS1_5radix10policy_hubIiiyE10Policy1000ELNS0_9SortOrderE1EiiyiiNS1_21identity_decomposer_tEEEvPT5_SB_PT3_PKSC_PT1_PKSG_PT2_PKSK_T4_iiT6_)
        /*0870*/ 	.short	0x0380
        /*0872*/ 	.short	0x004d


	//----- nvinfo : EIATTR_SW_WAR
	.align		4
.L_163:
        /*0874*/ 	.byte	0x04, 0x36
        /*0876*/ 	.short	(.L_165 - .L_164)
.L_164:
        /*0878*/ 	.word	0x00000008
.L_165:


//--------------------- .nv.info._ZN3cub18CUB_300001_SM_10006detail10radix_sort33DeviceRadixSortExclusiveSumKernelINS1_5radix10policy_hubIiiyE10Policy1000EyEEvPT0_ --------------------------
	.section	.nv.info._ZN3cub18CUB_300001_SM_10006detail10radix_sort33DeviceRadixSortExclusiveSumKernelINS1_5radix10policy_hubIiiyE10Policy1000EyEEvPT0_,"",@"SHT_CUDA_INFO"
	.sectionflags	@""
	.align	4


	//----- nvinfo : EIATTR_CUDA_API_VERSION
	.align		4
        /*0000*/ 	.byte	0x04, 0x37
        /*0002*/ 	.short	(.L_167 - .L_166)
.L_166:
        /*0004*/ 	.word	0x00000082


	//----- nvinfo : EIATTR_KPARAM_INFO
	.align		4
.L_167:
        /*0008*/ 	.byte	0x04, 0x17
        /*000a*/ 	.short	(.L_169 - .L_168)
.L_168:
        /*000c*/ 	.word	0x00000000
        /*0010*/ 	.short	0x0000
        /*0012*/ 	.short	0x0000
        /*0014*/ 	.byte	0x00, 0xf5, 0x21, 0x00


	//----- nvinfo : EIATTR_SPARSE_MMA_MASK
	.align		4
.L_169:
        /*0018*/ 	.byte	0x03, 0x50
        /*001a*/ 	.short	0x0000


	//----- nvinfo : EIATTR_MAXREG_COUNT
	.align		4
        /*001c*/ 	.byte	0x03, 0x1b
        /*001e*/ 	.short	0x00ff


	//----- nvinfo : EIATTR_NUM_BARRIERS
	.align		4
        /*0020*/ 	.byte	0x02, 0x4c
        /*0022*/ 	.byte	0x01
	.zero		1


	//----- nvinfo : EIATTR_MERCURY_ISA_VERSION
	.align		4
        /*0024*/ 	.byte	0x03, 0x5f
        /*0026*/ 	.short	0x0101


	//----- nvinfo : EIATTR_COOP_GROUP_MASK_REGIDS
	.align		4
        /*0028*/ 	.byte	0x04, 0x29
        /*002a*/ 	.short	(.L_171 - .L_170)


	//   ....[0]....
.L_170:
        /*002c*/ 	.word	0xffffffff


	//   ....[1]....
        /*0030*/ 	.word	0xffffffff


	//   ....[2]....
        /*0034*/ 	.word	0xffffffff


	//   ....[3]....
        /*0038*/ 	.word	0xffffffff


	//   ....[4]....
        /*003c*/ 	.word	0xffffffff


	//   ....[5]....
        /*0040*/ 	.word	0xffffffff


	//   ....[6]....
        /*0044*/ 	.word	0xffffffff


	//   ....[7]....
        /*0048*/ 	.word	0xffffffff


	//   ....[8]....
        /*004c*/ 	.word	0xffffffff


	//   ....[9]....
        /*0050*/ 	.word	0xffffffff


	//   ....[10]....
        /*0054*/ 	.word	0x05000015


	//   ....[11]....
        /*0058*/ 	.word	0x05000015


	//   ....[12]....
        /*005c*/ 	.word	0x05000015


	//   ....[13]....
        /*0060*/ 	.word	0x05000015


	//   ....[14]....
        /*0064*/ 	.word	0x05000015


	//   ....[15]....
        /*0068*/ 	.word	0x05000015


	//   ....[16]....
        /*006c*/ 	.word	0x05000015


	//   ....[17]....
        /*0070*/ 	.word	0x05000015


	//   ....[18]....
        /*0074*/ 	.word	0x05000015


	//   ....[19]....
        /*0078*/ 	.word	0x05000015


	//----- nvinfo : EIATTR_COOP_GROUP_INSTR_OFFSETS
	.align		4
.L_171:
        /*007c*/ 	.byte	0x04, 0x28
        /*007e*/ 	.short	(.L_173 - .L_172)


	//   ....[0]....
.L_172:
        /*0080*/ 	.word	0x00000250


	//   ....[1]....
        /*0084*/ 	.word	0x00000260


	//   ....[2]....
        /*0088*/ 	.word	0x000002a0


	//   ....[3]....
        /*008c*/ 	.word	0x000002c0


	//   ....[4]....
        /*0090*/ 	.word	0x00000310


	//   ....[5]....
        /*0094*/ 	.word	0x00000320


	//   ....[6]....
        /*0098*/ 	.word	0x00000360


	//   ....[7]....
        /*009c*/ 	.word	0x00000380


	//   ....[8]....
        /*00a0*/ 	.word	0x000003d0


	//   ....[9]....
        /*00a4*/ 	.word	0x000003e0


	//   ....[10]....
        /*00a8*/ 	.word	0x00000660


	//   ....[11]....
        /*00ac*/ 	.word	0x000006b0


	//   ....[12]....
        /*00b0*/ 	.word	0x00000740


	//   ....[13]....
        /*00b4*/ 	.word	0x00000790


	//   ....[14]....
        /*00b8*/ 	.word	0x00000820


	//   ....[15]....
        /*00bc*/ 	.word	0x00000870


	//   ....[16]....
        /*00c0*/ 	.word	0x00000900


	//   ....[17]....
        /*00c4*/ 	.word	0x00000950


	//   ....[18]....
        /*00c8*/ 	.word	0x000009e0


	//   ....[19]....
        /*00cc*/ 	.word	0x00000a30


	//----- nvinfo : EIATTR_VRC_CTA_INIT_COUNT
	.align		4
.L_173:
        /*00d0*/ 	.byte	0x02, 0x4a
	.zero		1
	.zero		1


	//----- nvinfo : EIATTR_EXIT_INSTR_OFFSETS
	.align		4
        /*00d4*/ 	.byte	0x04, 0x1c
        /*00d6*/ 	.short	(.L_175 - .L_174)


	//   ....[0]....
.L_174:
        /*00d8*/ 	.word	0x000005d0


	//   ....[1]....
        /*00dc*/ 	.word	0x00000600


	//----- nvinfo : EIATTR_CRS_STACK_SIZE
	.align		4
.L_175:
        /*00e0*/ 	.byte	0x04, 0x1e
        /*00e2*/ 	.short	(.L_177 - .L_176)
.L_176:
        /*00e4*/ 	.word	0x00000000


	//----- nvinfo : EIATTR_CBANK_PARAM_SIZE
	.align		4
.L_177:
        /*00e8*/ 	.byte	0x03, 0x19
        /*00ea*/ 	.short	0x0008


	//----- nvinfo : EIATTR_PARAM_CBANK
	.align		4
        /*00ec*/ 	.byte	0x04, 0x0a
        /*00ee*/ 	.short	(.L_179 - .L_178)
	.align		4
.L_178:
        /*00f0*/ 	.word	index@(.nv.constant0._ZN3cub18CUB_300001_SM_10006detail10radix_sort33DeviceRadixSortExclusiveSumKernelINS1_5radix10policy_hubIiiyE10Policy1000EyEEvPT0_)
        /*00f4*/ 	.short	0x0380
        /*00f6*/ 	.short	0x0008


	//----- nvinfo : EIATTR_SW_WAR
	.align		4
.L_179:
        /*00f8*/ 	.byte	0x04, 0x36
        /*00fa*/ 	.short	(.L_181 - .L_180)
.L_180:
        /*00fc*/ 	.word	0x00000008
.L_181:


//--------------------- .nv.info._ZN3cub18CUB_300001_SM_10006detail10radix_sort30DeviceRadixSortHistogramKernelINS1_5radix10policy_hubIiiyE10Policy1000ELNS0_9SortOrderE1EiyNS1_21identity_decomposer_tEEEvPT2_PKT1_SA_iiT3_ --------------------------
	.section	.nv.info._ZN3cub18CUB_300001_SM_10006detail10radix_sort30DeviceRadixSortHistogramKernelINS1_5radix10policy_hubIiiyE10Policy1000ELNS0_9SortOrderE1EiyNS1_21identity_decomposer_tEEEvPT2_PKT1_SA_iiT3_,"",@"SHT_CUDA_INFO"
	.sectionflags	@""
	.align	4


	//----- nvinfo : EIATTR_CUDA_API_VERSION
	.align		4
        /*0000*/ 	.byte	0x04, 0x37
        /*0002*/ 	.short	(.L_183 - .L_182)
.L_182:
        /*0004*/ 	.word	0x00000082


	//----- nvinfo : EIATTR_KPARAM_INFO
	.align		4
.L_183:
        /*0008*/ 	.byte	0x04, 0x17
        /*000a*/ 	.short	(.L_185 - .L_184)
.L_184:
        /*000c*/ 	.word	0x00000000
        /*0010*/ 	.short	0x0005
        /*0012*/ 	.short	0x0020
        /*0014*/ 	.byte	0x00, 0xf0, 0x05, 0x00


	//----- nvinfo : EIATTR_KPARAM_INFO
	.align		4
.L_185:
        /*0018*/ 	.byte	0x04, 0x17
        /*001a*/ 	.short	(.L_187 - .L_186)
.L_186:
        /*001c*/ 	.word	0x00000000
        /*0020*/ 	.short	0x0004
        /*0022*/ 	.short	0x001c
        /*0024*/ 	.byte	0x00, 0xf0, 0x11, 0x00


	//----- nvinfo : EIATTR_KPARAM_INFO
	.align		4
.L_187:
        /*0028*/ 	.byte	0x04, 0x17
        /*002a*/ 	.short	(.L_189 - .L_188)
.L_188:
        /*002c*/ 	.word	0x00000000
        /*0030*/ 	.short	0x0003
        /*0032*/ 	.short	0x0018
        /*0034*/ 	.byte	0x00, 0xf0, 0x11, 0x00


	//----- nvinfo : EIATTR_KPARAM_INFO
	.align		4
.L_189:
        /*0038*/ 	.byte	0x04, 0x17
        /*003a*/ 	.short	(.L_191 - .L_190)
.L_190:
        /*003c*/ 	.word	0x00000000
        /*0040*/ 	.short	0x0002
        /*0042*/ 	.short	0x0010
        /*0044*/ 	.byte	0x00, 0xf0, 0x21, 0x00


	//----- nvinfo : EIATTR_KPARAM_INFO
	.align		4
.L_191:
        /*0048*/ 	.byte	0x04, 0x17
        /*004a*/ 	.short	(.L_193 - .L_192)
.L_192:
        /*004c*/ 	.word	0x00000000
        /*0050*/ 	.short	0x0001
        /*0052*/ 	.short	0x0008
        /*0054*/ 	.byte	0x00, 0xf5, 0x21, 0x00


	//----- nvinfo : EIATTR_KPARAM_INFO
	.align		4
.L_193:
        /*0058*/ 	.byte	0x04, 0x17
        /*005a*/ 	.short	(.L_195 - .L_194)
.L_194:
        /*005c*/ 	.word	0x00000000
        /*0060*/ 	.short	0x0000
        /*0062*/ 	.short	0x0000
        /*0064*/ 	.byte	0x00, 0xf5, 0x21, 0x00


	//----- nvinfo : EIATTR_SPARSE_MMA_MASK
	.align		4
.L_195:
        /*0068*/ 	.byte	0x03, 0x50
        /*006a*/ 	.short	0x0000


	//----- nvinfo : EIATTR_MAXREG_COUNT
	.align		4
        /*006c*/ 	.byte	0x03, 0x1b
        /*006e*/ 	.short	0x00ff


	//----- nvinfo : EIATTR_NUM_BARRIERS
	.align		4
        /*0070*/ 	.byte	0x02, 0x4c
        /*0072*/ 	.byte	0x01
	.zero		1


	//----- nvinfo : EIATTR_MERCURY_ISA_VERSION
	.align		4
        /*0074*/ 	.byte	0x03, 0x5f
        /*0076*/ 	.short	0x0101


	//----- nvinfo : EIATTR_VRC_CTA_INIT_COUNT
	.align		4
        /*0078*/ 	.byte	0x02, 0x4a
	.zero		1
	.zero		1


	//----- nvinfo : EIATTR_EXIT_INSTR_OFFSETS
	.align		4
        /*007c*/ 	.byte	0x04, 0x1c
        /*007e*/ 	.short	(.L_197 - .L_196)


	//   ....[0]....
.L_196:
        /*0080*/ 	.word	0x00000040


	//   ....[1]....
        /*0084*/ 	.word	0x00002ee0


	//----- nvinfo : EIATTR_MAX_THREADS
	.align		4
.L_197:
        /*0088*/ 	.byte	0x04, 0x05
        /*008a*/ 	.short	(.L_199 - .L_198)
.L_198:
        /*008c*/ 	.word	0x00000080
        /*0090*/ 	.word	0x00000001
        /*0094*/ 	.word	0x00000001


	//----- nvinfo : EIATTR_CRS_STACK_SIZE
	.align		4
.L_199:
        /*0098*/ 	.byte	0x04, 0x1e
        /*009a*/ 	.short	(.L_201 - .L_200)
.L_200:
        /*009c*/ 	.word	0x00000000


	//----- nvinfo : EIATTR_CBANK_PARAM_SIZE
	.align		4
.L_201:
        /*00a0*/ 	.byte	0x03, 0x19
        /*00a2*/ 	.short	0x0021


	//----- nvinfo : EIATTR_PARAM_CBANK
	.align		4
        /*00a4*/ 	.byte	0x04, 0x0a
        /*00a6*/ 	.short	(.L_203 - .L_202)
	.align		4
.L_202:
        /*00a8*/ 	.word	index@(.nv.constant0._ZN3cub18CUB_300001_SM_10006detail10radix_sort30DeviceRadixSortHistogramKernelINS1_5radix10policy_hubIiiyE10Policy1000ELNS0_9SortOrderE1EiyNS1_21identity_decomposer_tEEEvPT2_PKT1_SA_iiT3_)
        /*00ac*/ 	.short	0x0380
        /*00ae*/ 	.short	0x0021


	//----- nvinfo : EIATTR_SW_WAR
	.align		4
.L_203:
        /*00b0*/ 	.byte	0x04, 0x36
        /*00b2*/ 	.short	(.L_205 - .L_204)
.L_204:
        /*00b4*/ 	.word	0x00000008
.L_205:


//--------------------- .nv.info._ZN3cub18CUB_300001_SM_10006detail10radix_sort31DeviceRadixSortSingleTileKernelINS1_5radix10policy_hubIiiyE10Policy1000ELNS0_9SortOrderE1EiiyNS1_21identity_decomposer_tEEEvPKT1_PSA_PKT2_PSE_T3_iiT4_ --------------------------
	.section	.nv.info._ZN3cub18CUB_300001_SM_10006detail10radix_sort31DeviceRadixSortSingleTileKernelINS1_5radix10policy_hubIiiyE10Policy1000ELNS0_9SortOrderE1EiiyNS1_21identity_decomposer_tEEEvPKT1_PSA_PKT2_PSE_T3_iiT4_,"",@"SHT_CUDA_INFO"
	.sectionflags	@""
	.align	4


	//----- nvinfo : EIATTR_CUDA_API_VERSION
	.align		4
        /*0000*/ 	.byte	0x04, 0x37
        /*0002*/ 	.short	(.L_207 - .L_206)
.L_206:
        /*0004*/ 	.word	0x00000082


	//----- nvinfo : EIATTR_KPARAM_INFO
	.align		4
.L_207:
        /*0008*/ 	.byte	0x04, 0x17
        /*000a*/ 	.short	(.L_209 - .L_208)
.L_208:
        /*000c*/ 	.word	0x00000000
        /*0010*/ 	.short	0x0007
        /*0012*/ 	.short	0x0030
        /*0014*/ 	.byte	0x00, 0xf0, 0x05, 0x00


	//----- nvinfo : EIATTR_KPARAM_INFO
	.align		4
.L_209:
        /*0018*/ 	.byte	0x04, 0x17
        /*001a*/ 	.short	(.L_211 - .L_210)
.L_210:
        /*001c*/ 	.word	0x00000000
        /*0020*/ 	.short	0x0006
        /*0022*/ 	.short	0x002c
        /*0024*/ 	.byte	0x00, 0xf0, 0x11, 0x00


	//----- nvinfo : EIATTR_KPARAM_INFO
	.align		4
.L_211:
        /*0028*/ 	.byte	0x04, 0x17
        /*002a*/ 	.short	(.L_213 - .L_212)
.L_212:
        /*002c*/ 	.word	0x00000000
        /*0030*/ 	.short	0x0005
        /*0032*/ 	.short	0x0028
        /*0034*/ 	.byte	0x00, 0xf0, 0x11, 0x00


	//----- nvinfo : EIATTR_KPARAM_INFO
	.align		4
.L_213:
        /*0038*/ 	.byte	0x04, 0x17
        /*003a*/ 	.short	(.L_215 - .L_214)
.L_214:
        /*003c*/ 	.word	0x00000000
        /*0040*/ 	.short	0x0004
        /*0042*/ 	.short	0x0020
        /*0044*/ 	.byte	0x00, 0xf0, 0x21, 0x00


	//----- nvinfo : EIATTR_KPARAM_INFO
	.align		4
.L_215:
        /*0048*/ 	.byte	0x04, 0x17
        /*004a*/ 	.short	(.L_217 - .L_216)
.L_216:
        /*004c*/ 	.word	0x00000000
        /*0050*/ 	.short	0x0003
        /*0052*/ 	.short	0x0018
        /*0054*/ 	.byte	0x00, 0xf5, 0x21, 0x00


	//----- nvinfo : EIATTR_KPARAM_INFO
	.align		4
.L_217:
        /*0058*/ 	.byte	0x04, 0x17
        /*005a*/ 	.short	(.L_219 - .L_218)
.L_218:
        /*005c*/ 	.word	0x00000000
        /*0060*/ 	.short	0x0002
        /*0062*/ 	.short	0x0010
        /*0064*/ 	.byte	0x00, 0xf5, 0x21, 0x00


	//----- nvinfo : EIATTR_KPARAM_INFO
	.align		4
.L_219:
        /*0068*/ 	.byte	0x04, 0x17
        /*006a*/ 	.short	(.L_221 - .L_220)
.L_220:
        /*006c*/ 	.word	0x00000000
        /*0070*/ 	.short	0x0001
        /*0072*/ 	.short	0x0008
        /*0074*/ 	.byte	0x00, 0xf5, 0x21, 0x00


	//----- nvinfo : EIATTR_KPARAM_INFO
	.align		4
.L_221:
        /*0078*/ 	.byte	0x04, 0x17
        /*007a*/ 	.short	(.L_223 - .L_222)
.L_222:
        /*007c*/ 	.word	0x00000000
        /*0080*/ 	.short	0x0000
        /*0082*/ 	.short	0x0000
        /*0084*/ 	.byte	0x00, 0xf5, 0x21, 0x00


	//----- nvinfo : EIATTR_SPARSE_MMA_MASK
	.align		4
.L_223:
        /*0088*/ 	.byte	0x03, 0x50
        /*008a*/ 	.short	0x0000


	//----- nvinfo : EIATTR_MAXREG_COUNT
	.align		4
        /*008c*/ 	.byte	0x03, 0x1b
        /*008e*/ 	.short	0x00ff


	//----- nvinfo : EIATTR_NUM_BARRIERS
	.align		4
        /*0090*/ 	.byte	0x02, 0x4c
        /*0092*/ 	.byte	0x01
	.zero		1


	//----- nvinfo : EIATTR_MERCURY_ISA_VERSION
	.align		4
        /*0094*/ 	.byte	0x03, 0x5f
        /*0096*/ 	.short	0x0101


	//----- nvinfo : EIATTR_COOP_GROUP_MASK_REGIDS
	.align		4
        /*0098*/ 	.byte	0x04, 0x29
        /*009a*/ 	.short	(.L_225 - .L_224)


	//   ....[0]....
.L_224:
        /*009c*/ 	.word	0xffffffff


	//   ....[1]....
        /*00a0*/ 	.word	0xffffffff


	//   ....[2]....
        /*00a4*/ 	.word	0xffffffff


	//   ....[3]....
        /*00a8*/ 	.word	0xffffffff


	//   ....[4]....
        /*00ac*/ 	.word	0xffffffff


	//----- nvinfo : EIATTR_COOP_GROUP_INSTR_OFFSETS
	.align		4
.L_225:
        /*00b0*/ 	.byte	0x04, 0x28
        /*00b2*/ 	.short	(.L_227 - .L_226)


	//   ....[0]....
.L_226:
        /*00b4*/ 	.word	0x00001de0


	//   ....[1]....
        /*00b8*/ 	.word	0x00001e00


	//   ....[2]....
        /*00bc*/ 	.word	0x00001e20


	//   ....[3]....
        /*00c0*/ 	.word	0x00001e40


	//   ....[4]....
        /*00c4*/ 	.word	0x00001e60


	//----- nvinfo : EIATTR_VRC_CTA_INIT_COUNT
	.align		4
.L_227:
        /*00c8*/ 	.byte	0x02, 0x4a
	.zero		1
	.zero		1


	//----- nvinfo : EIATTR_EXIT_INSTR_OFFSETS
	.align		4
        /*00cc*/ 	.byte	0x04, 0x1c
        /*00ce*/ 	.short	(.L_229 - .L_228)


	//   ....[0]....
.L_228:
        /*00d0*/ 	.word	0x00003bb0


	//   ....[1]....
        /*00d4*/ 	.word	0x00003c00


	//----- nvinfo : EIATTR_MAX_THREADS
	.align		4
.L_229:
        /*00d8*/ 	.byte	0x04, 0x05
        /*00da*/ 	.short	(.L_231 - .L_230)
.L_230:
        /*00dc*/ 	.word	0x00000100
        /*00e0*/ 	.word	0x00000001
        /*00e4*/ 	.word	0x00000001


	//----- nvinfo : EIATTR_CBANK_PARAM_SIZE
	.align		4
.L_231:
        /*00e8*/ 	.byte	0x03, 0x19
        /*00ea*/ 	.short	0x0031


	//----- nvinfo : EIATTR_PARAM_CBANK
	.align		4
        /*00ec*/ 	.byte	0x04, 0x0a
        /*00ee*/ 	.short	(.L_233 - .L_232)
	.align		4
.L_232:
        /*00f0*/ 	.word	index@(.nv.constant0._ZN3cub18CUB_300001_SM_10006detail10radix_sort31DeviceRadixSortSingleTileKernelINS1_5radix10policy_hubIiiyE10Policy1000ELNS0_9SortOrderE1EiiyNS1_21identity_decomposer_tEEEvPKT1_PSA_PKT2_PSE_T3_iiT4_)
        /*00f4*/ 	.short	0x0380
        /*00f6*/ 	.short	0x0031


	//----- nvinfo : EIATTR_SW_WAR
	.align		4
.L_233:
        /*00f8*/ 	.byte	0x04, 0x36
        /*00fa*/ 	.short	(.L_235 - .L_234)
.L_234:
        /*00fc*/ 	.word	0x00000008
.L_235:


//--------------------- .nv.info._ZN3cub18CUB_300001_SM_10006detail8for_each13static_kernelINS2_12policy_hub_t12policy_500_tElN6thrust24THRUST_300001_SM_1000_NS8cuda_cub10__tabulate7functorINS7_10device_ptrIiEENS7_6system6detail7generic6detail22compute_sequence_valueIivEElEEEEvT0_T1_ --------------------------
	.section	.nv.info._ZN3cub18CUB_300001_SM_10006detail8for_each13static_kernelINS2_12policy_hub_t12policy_500_tElN6thrust24THRUST_300001_SM_1000_NS8cuda_cub10__tabulate7functorINS7_10device_ptrIiEENS7_6system6detail7generic6detail22compute_sequence_valueIivEElEEEEvT0_T1_,"",@"SHT_CUDA_INFO"
	.sectionflags	@""
	.align	4


	//----- nvinfo : EIATTR_CUDA_API_VERSION
	.align		4
        /*0000*/ 	.byte	0x04, 0x37
        /*0002*/ 	.short	(.L_237 - .L_236)
.L_236:
        /*0004*/ 	.word	0x00000082


	//----- nvinfo : EIATTR_KPARAM_INFO
	.align		4
.L_237:
        /*0008*/ 	.byte	0x04, 0x17
        /*000a*/ 	.short	(.L_239 - .L_238)
.L_238:
        /*000c*/ 	.word	0x00000000
        /*0010*/ 	.short	0x0001
        /*0012*/ 	.short	0x0008
        /*0014*/ 	.byte	0x00, 0xf0, 0x41, 0x00


	//----- nvinfo : EIATTR_KPARAM_INFO
	.align		4
.L_239:
        /*0018*/ 	.byte	0x04, 0x17
        /*001a*/ 	.short	(.L_241 - .L_240)
.L_240:
        /*001c*/ 	.word	0x00000000
        /*0020*/ 	.short	0x0000
        /*0022*/ 	.short	0x0000
        /*0024*/ 	.byte	0x00, 0xf0, 0x21, 0x00


	//----- nvinfo : EIATTR_SPARSE_MMA_MASK
	.align		4
.L_241:
        /*0028*/ 	.byte	0x03, 0x50
        /*002a*/ 	.short	0x0000


	//----- nvinfo : EIATTR_MAXREG_COUNT
	.align		4
        /*002c*/ 	.byte	0x03, 0x1b
        /*002e*/ 	.short	0x00ff


	//----- nvinfo : EIATTR_MERCURY_ISA_VERSION
	.align		4
        /*0030*/ 	.byte	0x03, 0x5f
        /*0032*/ 	.short	0x0101


	//----- nvinfo : EIATTR_VRC_CTA_INIT_COUNT
	.align		4
        /*0034*/ 	.byte	0x02, 0x4a
	.zero		1
	.zero		1


	//----- nvinfo : EIATTR_EXIT_INSTR_OFFSETS
	.align		4
        /*0038*/ 	.byte	0x04, 0x1c
        /*003a*/ 	.short	(.L_243 - .L_242)


	//   ....[0]....
.L_242:
        /*003c*/ 	.word	0x00000160


	//   ....[1]....
        /*0040*/ 	.word	0x000002b0


	//   ....[2]....
        /*0044*/ 	.word	0x00000340


	//----- nvinfo : EIATTR_MAX_THREADS
	.align		4
.L_243:
        /*0048*/ 	.byte	0x04, 0x05
        /*004a*/ 	.short	(.L_245 - .L_244)
.L_244:
        /*004c*/ 	.word	0x00000100
        /*0050*/ 	.word	0x00000001
        /*0054*/ 	.word	0x00000001


	//----- nvinfo : EIATTR_CRS_STACK_SIZE
	.align		4
.L_245:
        /*0058*/ 	.byte	0x04, 0x1e
        /*005a*/ 	.short	(.L_247 - .L_246)
.L_246:
        /*005c*/ 	.word	0x00000000


	//----- nvinfo : EIATTR_CBANK_PARAM_SIZE
	.align		4
.L_247:
        /*0060*/ 	.byte	0x03, 0x19
        /*0062*/ 	.short	0x0018


	//----- nvinfo : EIATTR_PARAM_CBANK
	.align		4
        /*0064*/ 	.byte	0x04, 0x0a
        /*0066*/ 	.short	(.L_249 - .L_248)
	.align		4
.L_248:
        /*0068*/ 	.word	index@(.nv.constant0._ZN3cub18CUB_300001_SM_10006detail8for_each13static_kernelINS2_12policy_hub_t12policy_500_tElN6thrust24THRUST_300001_SM_1000_NS8cuda_cub10__tabulate7functorINS7_10device_ptrIiEENS7_6system6detail7generic6detail22compute_sequence_valueIivEElEEEEvT0_T1_)
        /*006c*/ 	.short	0x0380
        /*006e*/ 	.short	0x0018


	//----- nvinfo : EIATTR_SW_WAR
	.align		4
.L_249:
        /*0070*/ 	.byte	0x04, 0x36
        /*0072*/ 	.short	(.L_251 - .L_250)
.L_250:
        /*0074*/ 	.word	0x00000008
.L_251:


//--------------------- .nv.info._ZN3cub18CUB_300001_SM_10006detail11EmptyKernelIvEEvv --------------------------
	.section	.nv.info._ZN3cub18CUB_300001_SM_10006detail11EmptyKernelIvEEvv,"",@"SHT_CUDA_INFO"
	.sectionflags	@""
	.align	4


	//----- nvinfo : EIATTR_CUDA_API_VERSION
	.align		4
        /*0000*/ 	.byte	0x04, 0x37
        /*0002*/ 	.short	(.L_253 - .L_252)
.L_252:
        /*0004*/ 	.word	0x00000082


	//----- nvinfo : EIATTR_SPARSE_MMA_MASK
	.align		4
.L_253:
        /*0008*/ 	.byte	0x03, 0x50
        /*000a*/ 	.short	0x0000


	//----- nvinfo : EIATTR_MAXREG_COUNT
	.align		4
        /*000c*/ 	.byte	0x03, 0x1b
        /*000e*/ 	.short	0x00ff


	//----- nvinfo : EIATTR_MERCURY_ISA_VERSION
	.align		4
        /*0010*/ 	.byte	0x03, 0x5f
        /*0012*/ 	.short	0x0101


	//----- nvinfo : EIATTR_VRC_CTA_INIT_COUNT
	.align		4
        /*0014*/ 	.byte	0x02, 0x4a
	.zero		1
	.zero		1


	//----- nvinfo : EIATTR_EXIT_INSTR_OFFSETS
	.align		4
        /*0018*/ 	.byte	0x04, 0x1c
        /*001a*/ 	.short	(.L_255 - .L_254)


	//   ....[0]....
.L_254:
        /*001c*/ 	.word	0x00000010


	//----- nvinfo : EIATTR_SW_WAR
	.align		4
.L_255:
        /*0020*/ 	.byte	0x04, 0x36
        /*0022*/ 	.short	(.L_257 - .L_256)
.L_256:
        /*0024*/ 	.word	0x00000008
.L_257:


//--------------------- .nv.info._Z5scalePfff     --------------------------
	.section	.nv.info._Z5scalePfff,"",@"SHT_CUDA_INFO"
	.sectionflags	@""
	.align	4


	//----- nvinfo : EIATTR_CUDA_API_VERSION
	.align		4
        /*0000*/ 	.byte	0x04, 0x37
        /*0002*/ 	.short	(.L_259 - .L_258)
.L_258:
        /*0004*/ 	.word	0x00000082


	//----- nvinfo : EIATTR_KPARAM_INFO
	.align		4
.L_259:
        /*0008*/ 	.byte	0x04, 0x17
        /*000a*/ 	.short	(.L_261 - .L_260)
.L_260:
        /*000c*/ 	.word	0x00000000
        /*0010*/ 	.short	0x0002
        /*0012*/ 	.short	0x000c
        /*0014*/ 	.byte	0x00, 0xf0, 0x11, 0x00


	//----- nvinfo : EIATTR_KPARAM_INFO
	.align		4
.L_261:
        /*0018*/ 	.byte	0x04, 0x17
        /*001a*/ 	.short	(.L_263 - .L_262)
.L_262:
        /*001c*/ 	.word	0x00000000
        /*0020*/ 	.short	0x0001
        /*0022*/ 	.short	0x0008
        /*0024*/ 	.byte	0x00, 0xf0, 0x11, 0x00


	//----- nvinfo : EIATTR_KPARAM_INFO
	.align		4
.L_263:
        /*0028*/ 	.byte	0x04, 0x17
        /*002a*/ 	.short	(.L_265 - .L_264)
.L_264:
        /*002c*/ 	.word	0x00000000
        /*0030*/ 	.short	0x0000
        /*0032*/ 	.short	0x0000
        /*0034*/ 	.byte	0x00, 0xf5, 0x21, 0x00


	//----- nvinfo : EIATTR_SPARSE_MMA_MASK
	.align		4
.L_265:
        /*0038*/ 	.byte	0x03, 0x50
        /*003a*/ 	.short	0x0000


	//----- nvinfo : EIATTR_MAXREG_COUNT
	.align		4
        /*003c*/ 	.byte	0x03, 0x1b
        /*003e*/ 	.short	0x00ff


	//----- nvinfo : EIATTR_MERCURY_ISA_VERSION
	.align		4
        /*0040*/ 	.byte	0x03, 0x5f
        /*0042*/ 	.short	0x0101


	//----- nvinfo : EIATTR_VRC_CTA_INIT_COUNT
	.align		4
        /*0044*/ 	.byte	0x02, 0x4a
	.zero		1
	.zero		1


	//----- nvinfo : EIATTR_EXIT_INSTR_OFFSETS
	.align		4
        /*0048*/ 	.byte	0x04, 0x1c
        /*004a*/ 	.short	(.L_267 - .L_266)


	//   ....[0]....
.L_266:
        /*004c*/ 	.word	0x00000140


	//----- nvinfo : EIATTR_CBANK_PARAM_SIZE
	.align		4
.L_267:
        /*0050*/ 	.byte	0x03, 0x19
        /*0052*/ 	.short	0x0010


	//----- nvinfo : EIATTR_PARAM_CBANK
	.align		4
        /*0054*/ 	.byte	0x04, 0x0a
        /*0056*/ 	.short	(.L_269 - .L_268)
	.align		4
.L_268:
        /*0058*/ 	.word	index@(.nv.constant0._Z5scalePfff)
        /*005c*/ 	.short	0x0380
        /*005e*/ 	.short	0x0010


	//----- nvinfo : EIATTR_SW_WAR
	.align		4
.L_269:
        /*0060*/ 	.byte	0x04, 0x36
        /*0062*/ 	.short	(.L_271 - .L_270)
.L_270:
        /*0064*/ 	.word	0x00000008
.L_271:


//--------------------- .nv.info._Z6mutatePfS_S_f --------------------------
	.section	.nv.info._Z6mutatePfS_S_f,"",@"SHT_CUDA_INFO"
	.sectionflags	@""
	.align	4


	//----- nvinfo : EIATTR_CUDA_API_VERSION
	.align		4
        /*0000*/ 	.byte	0x04, 0x37
        /*0002*/ 	.short	(.L_273 - .L_272)
.L_272:
        /*0004*/ 	.word	0x00000082


	//----- nvinfo : EIATTR_KPARAM_INFO
	.align		4
.L_273:
        /*0008*/ 	.byte	0x04, 0x17
        /*000a*/ 	.short	(.L_275 - .L_274)
.L_274:
        /*000c*/ 	.word	0x00000000
        /*0010*/ 	.short	0x0003
        /*0012*/ 	.short	0x0018
        /*0014*/ 	.byte	0x00, 0xf0, 0x11, 0x00


	//----- nvinfo : EIATTR_KPARAM_INFO
	.align		4
.L_275:
        /*0018*/ 	.byte	0x04, 0x17
        /*001a*/ 	.short	(.L_277 - .L_276)
.L_276:
        /*001c*/ 	.word	0x00000000
        /*0020*/ 	.short	0x0002
        /*0022*/ 	.short	0x0010
        /*0024*/ 	.byte	0x00, 0xf5, 0x21, 0x00


	//----- nvinfo : EIATTR_KPARAM_INFO
	.align		4
.L_277:
        /*0028*/ 	.byte	0x04, 0x17
        /*002a*/ 	.short	(.L_279 - .L_278)
.L_278:
        /*002c*/ 	.word	0x00000000
        /*0030*/ 	.short	0x0001
        /*0032*/ 	.short	0x0008
        /*0034*/ 	.byte	0x00, 0xf5, 0x21, 0x00


	//----- nvinfo : EIATTR_KPARAM_INFO
	.align		4
.L_279:
        /*0038*/ 	.byte	0x04, 0x17
        /*003a*/ 	.short	(.L_281 - .L_280)
.L_280:
        /*003c*/ 	.word	0x00000000
        /*0040*/ 	.short	0x0000
        /*0042*/ 	.short	0x0000
        /*0044*/ 	.byte	0x00, 0xf5, 0x21, 0x00


	//----- nvinfo : EIATTR_SPARSE_MMA_MASK
	.align		4
.L_281:
        /*0048*/ 	.byte	0x03, 0x50
        /*004a*/ 	.short	0x0000


	//----- nvinfo : EIATTR_MAXREG_COUNT
	.align		4
        /*004c*/ 	.byte	0x03, 0x1b
        /*004e*/ 	.short	0x00ff


	//----- nvinfo : EIATTR_MERCURY_ISA_VERSION
	.align		4
        /*0050*/ 	.byte	0x03, 0x5f
        /*0052*/ 	.short	0x0101


	//----- nvinfo : EIATTR_VRC_CTA_INIT_COUNT
	.align		4
        /*0054*/ 	.byte	0x02, 0x4a
	.zero		1
	.zero		1


	//----- nvinfo : EIATTR_EXIT_INSTR_OFFSETS
	.align		4
        /*0058*/ 	.byte	0x04, 0x1c
        /*005a*/ 	.short	(.L_283 - .L_282)


	//   ....[0]....
.L_282:
        /*005c*/ 	.word	0x00000310


	//----- nvinfo : EIATTR_CRS_STACK_SIZE
	.align		4
.L_283:
        /*0060*/ 	.byte	0x04, 0x1e
        /*0062*/ 	.short	(.L_285 - .L_284)
.L_284:
        /*0064*/ 	.word	0x00000000


	//----- nvinfo : EIATTR_CBANK_PARAM_SIZE
	.align		4
.L_285:
        /*0068*/ 	.byte	0x03, 0x19
        /*006a*/ 	.short	0x001c


	//----- nvinfo : EIATTR_PARAM_CBANK
	.align		4
        /*006c*/ 	.byte	0x04, 0x0a
        /*006e*/ 	.short	(.L_287 - .L_286)
	.align		4
.L_286:
        /*0070*/ 	.word	index@(.nv.constant0._Z6mutatePfS_S_f)
        /*0074*/ 	.short	0x0380
        /*0076*/ 	.short	0x001c


	//----- nvinfo : EIATTR_SW_WAR
	.align		4
.L_287:
        /*0078*/ 	.byte	0x04, 0x36
        /*007a*/ 	.short	(.L_289 - .L_288)
.L_288:
        /*007c*/ 	.word	0x00000008
.L_289:


//--------------------- .nv.info._Z9crossoverPjS_Pfi --------------------------
	.section	.nv.info._Z9crossoverPjS_Pfi,"",@"SHT_CUDA_INFO"
	.sectionflags	@""
	.align	4


	//----- nvinfo : EIATTR_CUDA_API_VERSION
	.align		4
        /*0000*/ 	.byte	0x04, 0x37
        /*0002*/ 	.short	(.L_291 - .L_290)
.L_290:
        /*0004*/ 	.word	0x00000082


	//----- nvinfo : EIATTR_KPARAM_INFO
	.align		4
.L_291:
        /*0008*/ 	.byte	0x04, 0x17
        /*000a*/ 	.short	(.L_293 - .L_292)
.L_292:
        /*000c*/ 	.word	0x00000000
        /*0010*/ 	.short	0x0003
        /*0012*/ 	.short	0x0018
        /*0014*/ 	.byte	0x00, 0xf0, 0x11, 0x00


	//----- nvinfo : EIATTR_KPARAM_INFO
	.align		4
.L_293:
        /*0018*/ 	.byte	0x04, 0x17
        /*001a*/ 	.short	(.L_295 - .L_294)
.L_294:
        /*001c*/ 	.word	0x00000000
        /*0020*/ 	.short	0x0002
        /*0022*/ 	.short	0x0010
        /*0024*/ 	.byte	0x00, 0xf5, 0x21, 0x00


	//----- nvinfo : EIATTR_KPARAM_INFO
	.align		4
.L_295:
        /*0028*/ 	.byte	0x04, 0x17
        /*002a*/ 	.short	(.L_297 - .L_296)
.L_296:
        /*002c*/ 	.word	0x00000000
        /*0030*/ 	.short	0x0001
        /*0032*/ 	.short	0x0008
        /*0034*/ 	.byte	0x00, 0xf5, 0x21, 0x00


	//----- nvinfo : EIATTR_KPARAM_INFO
	.align		4
.L_297:
        /*0038*/ 	.byte	0x04, 0x17
        /*003a*/ 	.short	(.L_299 - .L_298)
.L_298:
        /*003c*/ 	.word	0x00000000
        /*0040*/ 	.short	0x0000
        /*0042*/ 	.short	0x0000
        /*0044*/ 	.byte	0x00, 0xf5, 0x21, 0x00


	//----- nvinfo : EIATTR_SPARSE_MMA_MASK
	.align		4
.L_299:
        /*0048*/ 	.byte	0x03, 0x50
        /*004a*/ 	.short	0x0000


	//----- nvinfo : EIATTR_MAXREG_COUNT
	.align		4
        /*004c*/ 	.byte	0x03, 0x1b
        /*004e*/ 	.short	0x00ff


	//----- nvinfo : EIATTR_MERCURY_ISA_VERSION
	.align		4
        /*0050*/ 	.byte	0x03, 0x5f
        /*0052*/ 	.short	0x0101


	//----- nvinfo : EIATTR_VRC_CTA_INIT_COUNT
	.align		4
        /*0054*/ 	.byte	0x02, 0x4a
	.zero		1
	.zero		1


	//----- nvinfo : EIATTR_EXIT_INSTR_OFFSETS
	.align		4
        /*0058*/ 	.byte	0x04, 0x1c
        /*005a*/ 	.short	(.L_301 - .L_300)


	//   ....[0]....
.L_300:
        /*005c*/ 	.word	0x000003a0


	//----- nvinfo : EIATTR_CBANK_PARAM_SIZE
	.align		4
.L_301:
        /*0060*/ 	.byte	0x03, 0x19
        /*0062*/ 	.short	0x001c


	//----- nvinfo : EIATTR_PARAM_CBANK
	.align		4
        /*0064*/ 	.byte	0x04, 0x0a
        /*0066*/ 	.short	(.L_303 - .L_302)
	.align		4
.L_302:
        /*0068*/ 	.word	index@(.nv.constant0._Z9crossoverPjS_Pfi)
        /*006c*/ 	.short	0x0380
        /*006e*/ 	.short	0x001c


	//----- nvinfo : EIATTR_SW_WAR
	.align		4
.L_303:
        /*0070*/ 	.byte	0x04, 0x36
        /*0072*/ 	.short	(.L_305 - .L_304)
.L_304:
        /*0074*/ 	.word	0x00000008
.L_305:


//--------------------- .nv.info._Z9selectionPfS_Pi --------------------------
	.section	.nv.info._Z9selectionPfS_Pi,"",@"SHT_CUDA_INFO"
	.sectionflags	@""
	.align	4


	//----- nvinfo : EIATTR_CUDA_API_VERSION
	.align		4
        /*0000*/ 	.byte	0x04, 0x37
        /*0002*/ 	.short	(.L_307 - .L_306)
.L_306:
        /*0004*/ 	.word	0x00000082


	//----- nvinfo : EIATTR_KPARAM_INFO
	.align		4
.L_307:
        /*0008*/ 	.byte	0x04, 0x17
        /*000a*/ 	.short	(.L_309 - .L_308)
.L_308:
        /*000c*/ 	.word	0x00000000
        /*0010*/ 	.short	0x0002
        /*0012*/ 	.short	0x0010
        /*0014*/ 	.byte	0x00, 0xf5, 0x21, 0x00


	//----- nvinfo : EIATTR_KPARAM_INFO
	.align		4
.L_309:
        /*0018*/ 	.byte	0x04, 0x17
        /*001a*/ 	.short	(.L_311 - .L_310)
.L_310:
        /*001c*/ 	.word	0x00000000
        /*0020*/ 	.short	0x0001
        /*0022*/ 	.short	0x0008
        /*0024*/ 	.byte	0x00, 0xf5, 0x21, 0x00


	//----- nvinfo : EIATTR_KPARAM_INFO
	.align		4
.L_311:
        /*0028*/ 	.byte	0x04, 0x17
        /*002a*/ 	.short	(.L_313 - .L_312)
.L_312:
        /*002c*/ 	.word	0x00000000
        /*0030*/ 	.short	0x0000
        /*0032*/ 	.short	0x0000
        /*0034*/ 	.byte	0x00, 0xf5, 0x21, 0x00


	//----- nvinfo : EIATTR_SPARSE_MMA_MASK
	.align		4
.L_313:
        /*0038*/ 	.byte	0x03, 0x50
        /*003a*/ 	.short	0x0000


	//----- nvinfo : EIATTR_MAXREG_COUNT
	.align		4
        /*003c*/ 	.byte	0x03, 0x1b
        /*003e*/ 	.short	0x00ff


	//----- nvinfo : EIATTR_MERCURY_ISA_VERSION
	.align		4
        /*0040*/ 	.byte	0x03, 0x5f
        /*0042*/ 	.short	0x0101


	//----- nvinfo : EIATTR_VRC_CTA_INIT_COUNT
	.align		4
        /*0044*/ 	.byte	0x02, 0x4a
	.zero		1
	.zero		1


	//----- nvinfo : EIATTR_EXIT_INSTR_OFFSETS
	.align		4
        /*0048*/ 	.byte	0x04, 0x1c
        /*004a*/ 	.short	(.L_315 - .L_314)


	//   ....[0]....
.L_314:
        /*004c*/ 	.word	0x00000100


	//----- nvinfo : EIATTR_CBANK_PARAM_SIZE
	.align		4
.L_315:
        /*0050*/ 	.byte	0x03, 0x19
        /*0052*/ 	.short	0x0018


	//----- nvinfo : EIATTR_PARAM_CBANK
	.align		4
        /*0054*/ 	.byte	0x04, 0x0a
        /*0056*/ 	.short	(.L_317 - .L_316)
	.align		4
.L_316:
        /*0058*/ 	.word	index@(.nv.constant0._Z9selectionPfS_Pi)
        /*005c*/ 	.short	0x0380
        /*005e*/ 	.short	0x0018


	//----- nvinfo : EIATTR_SW_WAR
	.align		4
.L_317:
        /*0060*/ 	.byte	0x04, 0x36
        /*0062*/ 	.short	(.L_319 - .L_318)
.L_318:
        /*0064*/ 	.word	0x00000008
.L_319:


//--------------------- .nv.info._Z8evaluatePfPiS0_i --------------------------
	.section	.nv.info._Z8evaluatePfPiS0_i,"",@"SHT_CUDA_INFO"
	.sectionflags	@""
	.align	4


	//----- nvinfo : EIATTR_CUDA_API_VERSION
	.align		4
        /*0000*/ 	.byte	0x04, 0x37
        /*0002*/ 	.short	(.L_321 - .L_320)
.L_320:
        /*0004*/ 	.word	0x00000082


	//----- nvinfo : EIATTR_KPARAM_INFO
	.align		4
.L_321:
        /*0008*/ 	.byte	0x04, 0x17
        /*000a*/ 	.short	(.L_323 - .L_322)
.L_322:
        /*000c*/ 	.word	0x00000000
        /*0010*/ 	.short	0x0003
        /*0012*/ 	.short	0x0018
        /*0014*/ 	.byte	0x00, 0xf0, 0x11, 0x00


	//----- nvinfo : EIATTR_KPARAM_INFO
	.align		4
.L_323:
        /*0018*/ 	.byte	0x04, 0x17
        /*001a*/ 	.short	(.L_325 - .L_324)
.L_324:
        /*001c*/ 	.word	0x00000000
        /*0020*/ 	.short	0x0002
        /*0022*/ 	.short	0x0010
        /*0024*/ 	.byte	0x00, 0xf5, 0x21, 0x00


	//----- nvinfo : EIATTR_KPARAM_INFO
	.align		4
.L_325:
        /*0028*/ 	.byte	0x04, 0x17
        /*002a*/ 	.short	(.L_327 - .L_326)
.L_326:
        /*002c*/ 	.word	0x00000000
        /*0030*/ 	.short	0x0001
        /*0032*/ 	.short	0x0008
        /*0034*/ 	.byte	0x00, 0xf5, 0x21, 0x00


	//----- nvinfo : EIATTR_KPARAM_INFO
	.align		4
.L_327:
        /*0038*/ 	.byte	0x04, 0x17
        /*003a*/ 	.short	(.L_329 - .L_328)
.L_328:
        /*003c*/ 	.word	0x00000000
        /*0040*/ 	.short	0x0000
        /*0042*/ 	.short	0x0000
        /*0044*/ 	.byte	0x00, 0xf5, 0x21, 0x00


	//----- nvinfo : EIATTR_SPARSE_MMA_MASK
	.align		4
.L_329:
        /*0048*/ 	.byte	0x03, 0x50
        /*004a*/ 	.short	0x0000


	//----- nvinfo : EIATTR_MAXREG_COUNT
	.align		4
        /*004c*/ 	.byte	0x03, 0x1b
        /*004e*/ 	.short	0x00ff


	//----- nvinfo : EIATTR_NUM_BARRIERS
	.align		4
        /*0050*/ 	.byte	0x02, 0x4c
        /*0052*/ 	.byte	0x01
	.zero		1


	//----- nvinfo : EIATTR_MERCURY_ISA_VERSION
	.align		4
        /*0054*/ 	.byte	0x03, 0x5f
        /*0056*/ 	.short	0x0101


	//----- nvinfo : EIATTR_VRC_CTA_INIT_COUNT
	.align		4
        /*0058*/ 	.byte	0x02, 0x4a
	.zero		1
	.zero		1


	//----- nvinfo : EIATTR_EXIT_INSTR_OFFSETS
	.align		4
        /*005c*/ 	.byte	0x04, 0x1c
        /*005e*/ 	.short	(.L_331 - .L_330)


	//   ....[0]....
.L_330:
        /*0060*/ 	.word	0x00003f80


	//   ....[1]....
        /*0064*/ 	.word	0x00003fd0


	//----- nvinfo : EIATTR_CRS_STACK_SIZE
	.align		4
.L_331:
        /*0068*/ 	.byte	0x04, 0x1e
        /*006a*/ 	.short	(.L_333 - .L_332)
.L_332:
        /*006c*/ 	.word	0x00000000


	//----- nvinfo : EIATTR_CBANK_PARAM_SIZE
	.align		4
.L_333:
        /*0070*/ 	.byte	0x03, 0x19
        /*0072*/ 	.short	0x001c


	//----- nvinfo : EIATTR_PARAM_CBANK
	.align		4
        /*0074*/ 	.byte	0x04, 0x0a
        /*0076*/ 	.short	(.L_335 - .L_334)
	.align		4
.L_334:
        /*0078*/ 	.word	index@(.nv.constant0._Z8evaluatePfPiS0_i)
        /*007c*/ 	.short	0x0380
        /*007e*/ 	.short	0x001c


	//----- nvinfo : EIATTR_SW_WAR
	.align		4
.L_335:
        /*0080*/ 	.byte	0x04, 0x36
        /*0082*/ 	.short	(.L_337 - .L_336)
.L_336:
        /*0084*/ 	.word	0x00000008
.L_337:


//--------------------- .nv.callgraph             --------------------------
	.section	.nv.callgraph,"",@"SHT_CUDA_CALLGRAPH"
	.align	4
	.sectionentsize	8
	.align		4
        /*0000*/ 	.word	0x00000000
	.align		4
        /*0004*/ 	.word	0xffffffff
	.align		4
        /*0008*/ 	.word	0x00000000
	.align		4
        /*000c*/ 	.word	0xfffffffe
	.align		4
        /*0010*/ 	.word	0x00000000
	.align		4
        /*0014*/ 	.word	0xfffffffd
	.align		4
        /*0018*/ 	.word	0x00000000
	.align		4
        /*001c*/ 	.word	0xfffffffc


//--------------------- .nv.constant4             --------------------------
	.section	.nv.constant4,"a",@progbits
	.align	8
	.align		8
.nv.constant4:
        /*0000*/ 	.dword	precalc_xorwow_matrix
	.align		8
        /*0008*/ 	.dword	precalc_xorwow_offset_matrix
	.align		8
        /*0010*/ 	.dword	mrg32k3aM1
	.align		8
        /*0018*/ 	.dword	mrg32k3aM2
	.align		8
        /*0020*/ 	.dword	mrg32k3aM1SubSeq
	.align		8
        /*0028*/ 	.dword	mrg32k3aM2SubSeq
	.align		8
        /*0030*/ 	.dword	mrg32k3aM1Seq
	.align		8
        /*0038*/ 	.dword	mrg32k3aM2Seq
	.align		8
        /*0040*/ 	.dword	_ZN32_INTERNAL_8164742b_4_k_cu_oracle4cuda3std3__45__cpo5beginE
	.align		8
        /*0048*/ 	.dword	_ZN32_INTERNAL_8164742b_4_k_cu_oracle4cuda3std3__45__cpo3endE
	.align		8
        /*0050*/ 	.dword	_ZN32_INTERNAL_8164742b_4_k_cu_oracle4cuda3std3__45__cpo6cbeginE
	.align		8
        /*0058*/ 	.dword	_ZN32_INTERNAL_8164742b_4_k_cu_oracle4cuda3std3__45__cpo4cendE
	.align		8
        /*0060*/ 	.dword	_ZN32_INTERNAL_8164742b_4_k_cu_oracle4cuda3std3__45__cpo6rbeginE
	.align		8
        /*0068*/ 	.dword	_ZN32_INTERNAL_8164742b_4_k_cu_oracle4cuda3std3__45__cpo4rendE
	.align		8
        /*0070*/ 	.dword	_ZN32_INTERNAL_8164742b_4_k_cu_oracle4cuda3std3__45__cpo7crbeginE
	.align		8
        /*0078*/ 	.dword	_ZN32_INTERNAL_8164742b_4_k_cu_oracle4cuda3std3__45__cpo5crendE
	.align		8
        /*0080*/ 	.dword	_ZN32_INTERNAL_8164742b_4_k_cu_oracle4cuda3std3__434_GLOBAL__N__8164742b_4_k_cu_oracle6ignoreE
	.align		8
        /*0088*/ 	.dword	_ZN32_INTERNAL_8164742b_4_k_cu_oracle4cuda3std3__419piecewise_constructE
	.align		8
        /*0090*/ 	.dword	_ZN32_INTERNAL_8164742b_4_k_cu_oracle4cuda3std3__48in_placeE
	.align		8
        /*0098*/ 	.dword	_ZN32_INTERNAL_8164742b_4_k_cu_oracle4cuda3std3__420unreachable_sentinelE
	.align		8
        /*00a0*/ 	.dword	_ZN32_INTERNAL_8164742b_4_k_cu_oracle4cuda3std3__47nulloptE
	.align		8
        /*00a8*/ 	.dword	_ZN32_INTERNAL_8164742b_4_k_cu_oracle4cuda3std3__48unexpectE
	.align		8
        /*00b0*/ 	.dword	_ZN32_INTERNAL_8164742b_4_k_cu_oracle4cuda3std6ranges3__45__cpo4swapE
	.align		8
        /*00b8*/ 	.dword	_ZN32_INTERNAL_8164742b_4_k_cu_oracle4cuda3std6ranges3__45__cpo9iter_moveE
	.align		8
        /*00c0*/ 	.dword	_ZN32_INTERNAL_8164742b_4_k_cu_oracle4cuda3std6ranges3__45__cpo5beginE
	.align		8
        /*00c8*/ 	.dword	_ZN32_INTERNAL_8164742b_4_k_cu_oracle4cuda3std6ranges3__45__cpo3endE
	.align		8
        /*00d0*/ 	.dword	_ZN32_INTERNAL_8164742b_4_k_cu_oracle4cuda3std6ranges3__45__cpo6cbeginE
	.align		8
        /*00d8*/ 	.dword	_ZN32_INTERNAL_8164742b_4_k_cu_oracle4cuda3std6ranges3__45__cpo4cendE
	.align		8
        /*00e0*/ 	.dword	_ZN32_INTERNAL_8164742b_4_k_cu_oracle4cuda3std6ranges3__45__cpo7advanceE
	.align		8
        /*00e8*/ 	.dword	_ZN32_INTERNAL_8164742b_4_k_cu_oracle4cuda3std6ranges3__45__cpo9iter_swapE
	.align		8
        /*00f0*/ 	.dword	_ZN32_INTERNAL_8164742b_4_k_cu_oracle4cuda3std6ranges3__45__cpo4nextE
	.align		8
        /*00f8*/ 	.dword	_ZN32_INTERNAL_8164742b_4_k_cu_oracle4cuda3std6ranges3__45__cpo4prevE
	.align		8
        /*0100*/ 	.dword	_ZN32_INTERNAL_8164742b_4_k_cu_oracle4cuda3std6ranges3__45__cpo4dataE
	.align		8
        /*0108*/ 	.dword	_ZN32_INTERNAL_8164742b_4_k_cu_oracle4cuda3std6ranges3__45__cpo5cdataE
	.align		8
        /*0110*/ 	.dword	_ZN32_INTERNAL_8164742b_4_k_cu_oracle4cuda3std6ranges3__45__cpo4sizeE
	.align		8
        /*0118*/ 	.dword	_ZN32_INTERNAL_8164742b_4_k_cu_oracle4cuda3std6ranges3__45__cpo5ssizeE
	.align		8
        /*0120*/ 	.dword	_ZN32_INTERNAL_8164742b_4_k_cu_oracle4cuda3std6ranges3__45__cpo8distanceE
	.align		8
        /*0128*/ 	.dword	_ZN32_INTERNAL_8164742b_4_k_cu_oracle6thrust24THRUST_300001_SM_1000_NS8cuda_cub3parE
	.align		8
        /*0130*/ 	.dword	_ZN32_INTERNAL_8164742b_4_k_cu_oracle6thrust24THRUST_300001_SM_1000_NS8cuda_cub10par_nosyncE
	.align		8
        /*0138*/ 	.dword	_ZN32_INTERNAL_8164742b_4_k_cu_oracle6thrust24THRUST_300001_SM_1000_NS6system6detail10sequential3seqE
	.align		8
        /*0140*/ 	.dword	_ZN32_INTERNAL_8164742b_4_k_cu_oracle6thrust24THRUST_300001_SM_1000_NS6system3cpp3parE
	.align		8
        /*0148*/ 	.dword	_ZN32_INTERNAL_8164742b_4_k_cu_oracle6thrust24THRUST_300001_SM_1000_NS12placeholders2_1E
	.align		8
        /*0150*/ 	.dword	_ZN32_INTERNAL_8164742b_4_k_cu_oracle6thrust24THRUST_300001_SM_1000_NS12placeholders2_2E
	.align		8
        /*0158*/ 	.dword	_ZN32_INTERNAL_8164742b_4_k_cu_oracle6thrust24THRUST_300001_SM_1000_NS12placeholders2_3E
	.align		8
        /*0160*/ 	.dword	_ZN32_INTERNAL_8164742b_4_k_cu_oracle6thrust24THRUST_300001_SM_1000_NS12placeholders2_4E
	.align		8
        /*0168*/ 	.dword	_ZN32_INTERNAL_8164742b_4_k_cu_oracle6thrust24THRUST_300001_SM_1000_NS12placeholders2_5E
	.align		8
        /*0170*/ 	.dword	_ZN32_INTERNAL_8164742b_4_k_cu_oracle6thrust24THRUST_300001_SM_1000_NS12placeholders2_6E
	.align		8
        /*0178*/ 	.dword	_ZN32_INTERNAL_8164742b_4_k_cu_oracle6thrust24THRUST_300001_SM_1000_NS12placeholders2_7E
	.align		8
        /*0180*/ 	.dword	_ZN32_INTERNAL_8164742b_4_k_cu_oracle6thrust24THRUST_300001_SM_1000_NS12placeholders2_8E
	.align		8
        /*0188*/ 	.dword	_ZN32_INTERNAL_8164742b_4_k_cu_oracle6thrust24THRUST_300001_SM_1000_NS12placeholders2_9E
	.align		8
        /*0190*/ 	.dword	_ZN32_INTERNAL_8164742b_4_k_cu_oracle6thrust24THRUST_300001_SM_1000_NS12placeholders3_10E
	.align		8
        /*0198*/ 	.dword	_ZN32_INTERNAL_8164742b_4_k_cu_oracle6thrust24THRUST_300001_SM_1000_NS3seqE
	.align		8
        /*01a0*/ 	.dword	_ZN32_INTERNAL_8164742b_4_k_cu_oracle6thrust24THRUST_300001_SM_1000_NS6deviceE


//--------------------- .nv.constant3             --------------------------
	.section	.nv.constant3,"a",@progbits
	.align	8
.nv.constant3:
	.type		__cr_lgamma_table,@object
	.size		__cr_lgamma_table,(.L_8 - __cr_lgamma_table)
__cr_lgamma_table:
        /*0000*/ 	.byte	0x00, 0x00, 0x00, 0x00, 0x00, 0x00, 0x00, 0x00, 0x00, 0x00, 0x00, 0x00, 0x00, 0x00, 0x00, 0x00
        /*0010*/ 	.byte	0xef, 0x39, 0xfa, 0xfe, 0x42, 0x2e, 0xe6, 0x3f, 0x02, 0x20, 0x2a, 0xfa, 0x0b, 0xab, 0xfc, 0x3f
        /*0020*/ 	.byte	0xf9, 0x2c, 0x92, 0x7c, 0xa7, 0x6c, 0x09, 0x40, 0xc9, 0x79, 0x44, 0x3c, 0x64, 0x26, 0x13, 0x40
        /*0030*/ 	.byte	0xca, 0x01, 0xcf, 0x3a, 0x27, 0x51, 0x1a, 0x40, 0x30, 0xcc, 0x2d, 0xf3, 0xe1, 0x0c, 0x21, 0x40
        /*0040*/ 	.byte	0x0d, 0xb7, 0xfc, 0x82, 0x8e, 0x35, 0x25, 0x40
.L_8:


//--------------------- .text._ZN3cub18CUB_300001_SM_10006detail10radix_sort29DeviceRadixSortOnesweepKernelINS1_5radix10policy_hubIiiyE10Policy1000ELNS0_9SortOrderE1EiiyiiNS1_21identity_decomposer_tEEEvPT5_SB_PT3_PKSC_PT1_PKSG_PT2_PKSK_T4_iiT6_ --------------------------
	.section	.text._ZN3cub18CUB_300001_SM_10006detail10radix_sort29DeviceRadixSortOnesweepKernelINS1_5radix10policy_hubIiiyE10Policy1000ELNS0_9SortOrderE1EiiyiiNS1_21identity_decomposer_tEEEvPT5_SB_PT3_PKSC_PT1_PKSG_PT2_PKSK_T4_iiT6_,"ax",@progbits
	.align	128
        .global         _ZN3cub18CUB_300001_SM_10006detail10radix_sort29DeviceRadixSortOnesweepKernelINS1_5radix10policy_hubIiiyE10Policy1000ELNS0_9SortOrderE1EiiyiiNS1_21identity_decomposer_tEEEvPT5_SB_PT3_PKSC_PT1_PKSG_PT2_PKSK_T4_iiT6_
        .type           _ZN3cub18CUB_300001_SM_10006detail10radix_sort29DeviceRadixSortOnesweepKernelINS1_5radix10policy_hubIiiyE10Policy1000ELNS0_9SortOrderE1EiiyiiNS1_21identity_decomposer_tEEEvPT5_SB_PT3_PKSC_PT1_PKSG_PT2_PKSK_T4_iiT6_,@function
        .size           _ZN3cub18CUB_300001_SM_10006detail10radix_sort29DeviceRadixSortOnesweepKernelINS1_5radix10policy_hubIiiyE10Policy1000ELNS0_9SortOrderE1EiiyiiNS1_21identity_decomposer_tEEEvPT5_SB_PT3_PKSC_PT1_PKSG_PT2_PKSK_T4_iiT6_,(.L_x_321 - _ZN3cub18CUB_300001_SM_10006detail10radix_sort29DeviceRadixSortOnesweepKernelINS1_5radix10policy_hubIiiyE10Policy1000ELNS0_9SortOrderE1EiiyiiNS1_21identity_decomposer_tEEEvPT5_SB_PT3_PKSC_PT1_PKSG_PT2_PKSK_T4_iiT6_)
        .other          _ZN3cub18CUB_300001_SM_10006detail10radix_sort29DeviceRadixSortOnesweepKernelINS1_5radix10policy_hubIiiyE10Policy1000ELNS0_9SortOrderE1EiiyiiNS1_21identity_decomposer_tEEEvPT5_SB_PT3_PKSC_PT1_PKSG_PT2_PKSK_T4_iiT6_,@"STO_CUDA_ENTRY STV_DEFAULT"
_ZN3cub18CUB_300001_SM_10006detail10radix_sort29DeviceRadixSortOnesweepKernelINS1_5radix10policy_hubIiiyE10Policy1000ELNS0_9SortOrderE1EiiyiiNS1_21identity_decomposer_tEEEvPT5_SB_PT3_PKSC_PT1_PKSG_PT2_PKSK_T4_iiT6_:
.text._ZN3cub18CUB_300001_SM_10006detail10radix_sort29DeviceRadixSortOnesweepKernelINS1_5radix10policy_hubIiiyE10Policy1000ELNS0_9SortOrderE1EiiyiiNS1_21identity_decomposer_tEEEvPT5_SB_PT3_PKSC_PT1_PKSG_PT2_PKSK_T4_iiT6_:
[----:B------:R-:W-:Y:S01]  /*0000*/  LDC R1, c[0x0][0x37c] ;  /* 0x0000df00ff017b82 */ /* 0x000fe20000000800 */
[----:B------:R-:W0:Y:S01]  /*0010*/  S2R R3, SR_TID.X ;  /* 0x0000000000037919 */ /* 0x000e220000002100 */
[----:B------:R-:W-:Y:S01]  /*0020*/  MOV R7, 0x400 ;  /* 0x0000040000077802 */ /* 0x000fe20000000f00 */
[----:B------:R-:W1:Y:S01]  /*0030*/  LDCU.64 UR6, c[0x0][0x358] ;  /* 0x00006b00ff0677ac */ /* 0x000e620008000a00 */
[----:B------:R-:W-:Y:S01]  /*0040*/  BSSY.RECONVERGENT B0, `(.L_x_0) ;  /* 0x000000c000007945 */ /* 0x000fe20003800200 */
[----:B------:R-:W2:Y:S01]  /*0050*/  S2R R0, SR_CgaCtaId ;  /* 0x0000000000007919 */ /* 0x000ea20000008800 */
[----:B0-----:R-:W-:Y:S02]  /*0060*/  ISETP.NE.AND P0, PT, R3, RZ, PT ;  /* 0x000000ff0300720c */ /* 0x001fe40003f05270 */
[----:B--2---:R-:W-:-:S11]  /*0070*/  LEA R7, R0, R7, 0x18 ;  /* 0x0000000700077211 */ /* 0x004fd600078ec0ff */
[----:B-1----:R-:W-:Y:S05]  /*0080*/  @P0 BRA `(.L_x_1) ;  /* 0x00000000001c0947 */ /* 0x002fea0003800000 */
[----:B------:R-:W0:Y:S01]  /*0090*/  LDC.64 R4, c[0x0][0x388] ;  /* 0x0000e200ff047b82 */ /* 0x000e220000000a00 */
[----:B------:R-:W-:-:S05]  /*00a0*/  IMAD.MOV.U32 R9, RZ, RZ, 0x1 ;  /* 0x00000001ff097424 */ /* 0x000fca00078e00ff */
[----:B0-----:R-:W2:Y:S02]  /*00b0*/  ATOMG.E.ADD.STRONG.GPU PT, R4, desc[UR6][R4.64], R9 ;  /* 0x80000009040479a8 */ /* 0x001ea400081ef106 */
[----:B------:R-:W0:Y:S01]  /*00c0*/  S2UR UR5, SR_CgaCtaId ;  /* 0x00000000000579c3 */ /* 0x000e220000008800 */
[----:B------:R-:W-:Y:S02]  /*00d0*/  UMOV UR4, 0x400 ;  /* 0x0000040000047882 */ /* 0x000fe40000000000 */
[----:B0-----:R-:W-:-:S09]  /*00e0*/  ULEA UR4, UR5, UR4, 0x18 ;  /* 0x0000000405047291 */ /* 0x001fd2000f8ec0ff */
[----:B--2---:R0:W-:Y:S03]  /*00f0*/  STS [UR4+0x6600], R4 ;  /* 0x00660004ff007988 */ /* 0x0041e60008000804 */
.L_x_1:
[----:B------:R-:W-:Y:S05]  /*0100*/  BSYNC.RECONVERGENT B0 ;  /* 0x0000000000007941 */ /* 0x000fea0003800200 */
.L_x_0:
[----:B------:R-:W-:Y:S06]  /*0110*/  BAR.SYNC.DEFER_BLOCKING 0x0 ;  /* 0x0000000000007b1d */ /* 0x000fec0000010000 */
[----:B------:R-:W1:Y:S01]  /*0120*/  LDCU UR4, c[0x0][0x3c0] ;  /* 0x00007800ff0477ac */ /* 0x000e620008000800 */
[----:B------:R-:W2:Y:S01]  /*0130*/  S2R R24, SR_LANEID ;  /* 0x0000000000187919 */ /* 0x000ea20000000000 */
[----:B------:R-:W3:Y:S02]  /*0140*/  LDS R42, [R7+0x6600] ;  /* 0x00660000072a7984 */ /* 0x000ee40000000800 */
[----:B---3--:R-:W-:-:S04]  /*0150*/  IMAD R0, R42, 0x1980, RZ ;  /* 0x000019802a007824 */ /* 0x008fc800078e02ff */
[----:B------:R-:W-:Y:S01]  /*0160*/  VIADD R47, R0, 0x1980 ;  /* 0x00001980002f7836 */ /* 0x000fe20000000000 */
[----:B------:R-:W-:-:S04]  /*0170*/  SHF.R.S32.HI R9, RZ, 0x1f, R0 ;  /* 0x0000001fff097819 */ /* 0x000fc80000011400 */
[----:B-1----:R-:W-:-:S13]  /*0180*/  ISETP.GT.AND P0, PT, R47, UR4, PT ;  /* 0x000000042f007c0c */ /* 0x002fda000bf04270 */
[----:B--2---:R-:W-:Y:S05]  /*0190*/  @P0 BRA `(.L_x_2) ;  /* 0x0000000000680947 */ /* 0x004fea0003800000 */
[----:B------:R-:W1:Y:S01]  /*01a0*/  LDCU.64 UR4, c[0x0][0x3a8] ;  /* 0x00007500ff0477ac */ /* 0x000e620008000a00 */
[C---:B0-----:R-:W-:Y:S02]  /*01b0*/  LOP3.LUT R4, R3.reuse, 0x1f, RZ, 0xc0, !PT ;  /* 0x0000001f03047812 */ /* 0x041fe400078ec0ff */
[----:B------:R-:W-:-:S05]  /*01c0*/  LOP3.LUT R41, R3, 0x3e0, RZ, 0xc0, !PT ;  /* 0x000003e003297812 */ /* 0x000fca00078ec0ff */
[----:B------:R-:W-:-:S05]  /*01d0*/  IMAD R5, R41, 0x11, R4 ;  /* 0x0000001129057824 */ /* 0x000fca00078e0204 */
[----:B------:R-:W-:-:S05]  /*01e0*/  IADD3 R5, P0, PT, R0, R5, RZ ;  /* 0x0000000500057210 */ /* 0x000fca0007f1e0ff */
[----:B------:R-:W-:Y:S01]  /*01f0*/  IMAD.X R0, RZ, RZ, R9, P0 ;  /* 0x000000ffff007224 */ /* 0x000fe200000e0609 */
[----:B-1----:R-:W-:-:S04]  /*0200*/  LEA R8, P0, R5, UR4, 0x2 ;  /* 0x0000000405087c11 */ /* 0x002fc8000f8010ff */
[----:B------:R-:W-:-:S05]  /*0210*/  LEA.HI.X R9, R5, UR5, R0, 0x2, P0 ;  /* 0x0000000505097c11 */ /* 0x000fca00080f1400 */
[----:B------:R0:W5:Y:S04]  /*0220*/  LDG.E R28, desc[UR6][R8.64] ;  /* 0x00000006081c7981 */ /* 0x000168000c1e1900 */
        /* <DEDUP_REMOVED lines=15> */
[----:B------:R0:W5:Y:S01]  /*0320*/  LDG.E R46, desc[UR6][R8.64+0x800] ;  /* 0x00080006082e7981 */ /* 0x000162000c1e1900 */
[----:B------:R-:W-:Y:S05]  /*0330*/  BRA `(.L_x_3) ;  /* 0x0000000400307947 */ /* 0x000fea0003800000 */
.L_x_2:
[----:B------:R-:W1:Y:S01]  /*0340*/  LDCU.64 UR8, c[0x0][0x3a8] ;  /* 0x00007500ff0877ac */ /* 0x000e620008000a00 */
[C---:B0-----:R-:W-:Y:S01]  /*0350*/  LOP3.LUT R4, R3.reuse, 0x1f, RZ, 0xc0, !PT ;  /* 0x0000001f03047812 */ /* 0x041fe200078ec0ff */
[----:B------:R-:W-:Y:S01]  /*0360*/  IMAD.MOV.U32 R28, RZ, RZ, -0x80000000 ;  /* 0x80000000ff1c7424 */ /* 0x000fe200078e00ff */
[----:B------:R-:W-:Y:S02]  /*0370*/  LOP3.LUT R41, R3, 0x3e0, RZ, 0xc0, !PT ;  /* 0x000003e003297812 */ /* 0x000fe400078ec0ff */
[----:B------:R-:W-:-:S03]  /*0380*/  IADD3 R5, PT, PT, -R0, UR4, RZ ;  /* 0x0000000400057c10 */ /* 0x000fc6000fffe1ff */
[----:B------:R-:W-:-:S04]  /*0390*/  IMAD R10, R41, 0x11, R4 ;  /* 0x00000011290a7824 */ /* 0x000fc800078e0204 */
[----:B------:R-:W-:Y:S01]  /*03a0*/  VIADD R8, R10, 0x40 ;  /* 0x000000400a087836 */ /* 0x000fe20000000000 */
[----:B------:R-:W-:Y:S01]  /*03b0*/  IADD3 R11, P0, PT, R0, R10, RZ ;  /* 0x0000000a000b7210 */ /* 0x000fe20007f1e0ff */
[C---:B------:R-:W-:Y:S01]  /*03c0*/  VIADD R0, R10.reuse, 0x60 ;  /* 0x000000600a007836 */ /* 0x040fe20000000000 */
[CC--:B------:R-:W-:Y:S01]  /*03d0*/  ISETP.GE.AND P2, PT, R10.reuse, R5.reuse, PT ;  /* 0x000000050a00720c */ /* 0x0c0fe20003f46270 */
[----:B------:R-:W-:Y:S01]  /*03e0*/  VIADD R6, R10, 0x20 ;  /* 0x000000200a067836 */ /* 0x000fe20000000000 */
[-C--:B------:R-:W-:Y:S01]  /*03f0*/  ISETP.GE.AND P4, PT, R8, R5.reuse, PT ;  /* 0x000000050800720c */ /* 0x080fe20003f86270 */
[----:B------:R-:W-:Y:S01]  /*0400*/  IMAD.X R12, RZ, RZ, R9, P0 ;  /* 0x000000ffff0c7224 */ /* 0x000fe200000e0609 */
[-C--:B------:R-:W-:Y:S01]  /*0410*/  ISETP.GE.AND P5, PT, R0, R5.reuse, PT ;  /* 0x000000050000720c */ /* 0x080fe20003fa6270 */
[----:B------:R-:W-:Y:S01]  /*0420*/  VIADD R0, R10, 0xa0 ;  /* 0x000000a00a007836 */ /* 0x000fe20000000000 */
[C---:B-1----:R-:W-:Y:S02]  /*0430*/  LEA R8, P0, R11.reuse, UR8, 0x2 ;  /* 0x000000080b087c11 */ /* 0x042fe4000f8010ff */
[----:B------:R-:W-:Y:S01]  /*0440*/  ISETP.GE.AND P3, PT, R6, R5, PT ;  /* 0x000000050600720c */ /* 0x000fe20003f66270 */
[----:B------:R-:W-:Y:S01]  /*0450*/  VIADD R6, R10, 0x80 ;  /* 0x000000800a067836 */ /* 0x000fe20000000000 */
[----:B------:R-:W-:-:S02]  /*0460*/  LEA.HI.X R9, R11, UR9, R12, 0x2, P0 ;  /* 0x000000090b097c11 */ /* 0x000fc400080f140c */
[-C--:B------:R-:W-:Y:S01]  /*0470*/  ISETP.GE.AND P0, PT, R0, R5.reuse, PT ;  /* 0x000000050000720c */ /* 0x080fe20003f06270 */
[----:B------:R-:W-:Y:S01]  /*0480*/  VIADD R0, R10, 0xe0 ;  /* 0x000000e00a007836 */ /* 0x000fe20000000000 */
[-C--:B------:R-:W-:Y:S01]  /*0490*/  ISETP.GE.AND P6, PT, R6, R5.reuse, PT ;  /* 0x000000050600720c */ /* 0x080fe20003fc6270 */
[----:B------:R1:W5:Y:S01]  /*04a0*/  @!P2 LDG.E R28, desc[UR6][R8.64] ;  /* 0x00000006081ca981 */ /* 0x000362000c1e1900 */
[----:B------:R-:W-:Y:S02]  /*04b0*/  IMAD.MOV.U32 R29, RZ, RZ, -0x80000000 ;  /* 0x80000000ff1d7424 */ /* 0x000fe400078e00ff */
[-C--:B------:R-:W-:Y:S01]  /*04c0*/  ISETP.GE.AND P2, PT, R0, R5.reuse, PT ;  /* 0x000000050000720c */ /* 0x080fe20003f46270 */
[C---:B------:R-:W-:Y:S02]  /*04d0*/  VIADD R0, R10.reuse, 0x100 ;  /* 0x000001000a007836 */ /* 0x040fe40000000000 */
[----:B------:R-:W-:Y:S01]  /*04e0*/  VIADD R6, R10, 0xc0 ;  /* 0x000000c00a067836 */ /* 0x000fe20000000000 */
[----:B------:R1:W5:Y:S01]  /*04f0*/  @!P3 LDG.E R29, desc[UR6][R8.64+0x80] ;  /* 0x00008006081db981 */ /* 0x000362000c1e1900 */
[----:B------:R-:W-:Y:S01]  /*0500*/  IMAD.MOV.U32 R31, RZ, RZ, -0x80000000 ;  /* 0x80000000ff1f7424 */ /* 0x000fe200078e00ff */
[-C--:B------:R-:W-:Y:S01]  /*0510*/  ISETP.GE.AND P3, PT, R0, R5.reuse, PT ;  /* 0x000000050000720c */ /* 0x080fe20003f66270 */
[----:B------:R-:W-:Y:S01]  /*0520*/  VIADD R0, R10, 0x140 ;  /* 0x000001400a007836 */ /* 0x000fe20000000000 */
[----:B------:R-:W-:Y:S01]  /*0530*/  ISETP.GE.AND P1, PT, R6, R5, PT ;  /* 0x000000050600720c */ /* 0x000fe20003f26270 */
[----:B------:R-:W-:-:S02]  /*0540*/  IMAD.MOV.U32 R32, RZ, RZ, -0x80000000 ;  /* 0x80000000ff207424 */ /* 0x000fc400078e00ff */
[----:B------:R1:W5:Y:S01]  /*0550*/  @!P5 LDG.E R31, desc[UR6][R8.64+0x180] ;  /* 0x00018006081fd981 */ /* 0x000362000c1e1900 */
[-C--:B------:R-:W-:Y:S01]  /*0560*/  ISETP.GE.AND P5, PT, R0, R5.reuse, PT ;  /* 0x000000050000720c */ /* 0x080fe20003fa6270 */
[C---:B------:R-:W-:Y:S02]  /*0570*/  VIADD R0, R10.reuse, 0x160 ;  /* 0x000001600a007836 */ /* 0x040fe40000000000 */
[----:B------:R-:W-:Y:S01]  /*0580*/  IMAD.MOV.U32 R30, RZ, RZ, -0x80000000 ;  /* 0x80000000ff1e7424 */ /* 0x000fe200078e00ff */
[----:B------:R1:W5:Y:S01]  /*0590*/  @!P6 LDG.E R32, desc[UR6][R8.64+0x200] ;  /* 0x000200060820e981 */ /* 0x000362000c1e1900 */
[----:B------:R-:W-:Y:S01]  /*05a0*/  VIADD R6, R10, 0x120 ;  /* 0x000001200a067836 */ /* 0x000fe20000000000 */
[-C--:B------:R-:W-:Y:S01]  /*05b0*/  ISETP.GE.AND P6, PT, R0, R5.reuse, PT ;  /* 0x000000050000720c */ /* 0x080fe20003fc6270 */
[----:B------:R-:W-:Y:S02]  /*05c0*/  IMAD.MOV.U32 R34, RZ, RZ, -0x80000000 ;  /* 0x80000000ff227424 */ /* 0x000fe400078e00ff */
[----:B------:R-:W-:Y:S01]  /*05d0*/  VIADD R0, R10, 0x1a0 ;  /* 0x000001a00a007836 */ /* 0x000fe20000000000 */
[----:B------:R1:W5:Y:S01]  /*05e0*/  @!P4 LDG.E R30, desc[UR6][R8.64+0x100] ;  /* 0x00010006081ec981 */ /* 0x000362000c1e1900 */
[----:B------:R-:W-:Y:S01]  /*05f0*/  ISETP.GE.AND P4, PT, R6, R5, PT ;  /* 0x000000050600720c */ /* 0x000fe20003f86270 */
[----:B------:R-:W-:-:S02]  /*0600*/  IMAD.MOV.U32 R33, RZ, RZ, -0x80000000 ;  /* 0x80000000ff217424 */ /* 0x000fc400078e00ff */
[----:B------:R1:W5:Y:S01]  /*0610*/  @!P1 LDG.E R34, desc[UR6][R8.64+0x300] ;  /* 0x0003000608229981 */ /* 0x000362000c1e1900 */
[----:B------:R-:W-:Y:S01]  /*0620*/  IMAD.MOV.U32 R35, RZ, RZ, -0x80000000 ;  /* 0x80000000ff237424 */ /* 0x000fe200078e00ff */
[-C--:B------:R-:W-:Y:S01]  /*0630*/  ISETP.GE.AND P1, PT, R0, R5.reuse, PT ;  /* 0x000000050000720c */ /* 0x080fe20003f26270 */
[C---:B------:R-:W-:Y:S01]  /*0640*/  VIADD R6, R10.reuse, 0x180 ;  /* 0x000001800a067836 */ /* 0x040fe20000000000 */
[----:B------:R1:W5:Y:S01]  /*0650*/  @!P0 LDG.E R33, desc[UR6][R8.64+0x280] ;  /* 0x0002800608218981 */ /* 0x000362000c1e1900 */
[----:B------:R-:W-:Y:S02]  /*0660*/  VIADD R0, R10, 0x1c0 ;  /* 0x000001c00a007836 */ /* 0x000fe40000000000 */
[----:B------:R-:W-:Y:S01]  /*0670*/  IMAD.MOV.U32 R36, RZ, RZ, -0x80000000 ;  /* 0x80000000ff247424 */ /* 0x000fe200078e00ff */
[----:B------:R1:W5:Y:S01]  /*0680*/  @!P2 LDG.E R35, desc[UR6][R8.64+0x380] ;  /* 0x000380060823a981 */ /* 0x000362000c1e1900 */
[----:B------:R-:W-:Y:S01]  /*0690*/  IMAD.MOV.U32 R37, RZ, RZ, -0x80000000 ;  /* 0x80000000ff257424 */ /* 0x000fe200078e00ff */
[-C--:B------:R-:W-:Y:S01]  /*06a0*/  ISETP.GE.AND P0, PT, R6, R5.reuse, PT ;  /* 0x000000050600720c */ /* 0x080fe20003f06270 */
[----:B------:R-:W-:Y:S01]  /*06b0*/  VIADD R6, R10, 0x1e0 ;  /* 0x000001e00a067836 */ /* 0x000fe20000000000 */
[-C--:B------:R-:W-:Y:S01]  /*06c0*/  ISETP.GE.AND P2, PT, R0, R5.reuse, PT ;  /* 0x000000050000720c */ /* 0x080fe20003f46270 */
[----:B------:R-:W-:Y:S01]  /*06d0*/  VIADD R0, R10, 0x200 ;  /* 0x000002000a007836 */ /* 0x000fe20000000000 */
[----:B------:R1:W5:Y:S02]  /*06e0*/  @!P3 LDG.E R36, desc[UR6][R8.64+0x400] ;  /* 0x000400060824b981 */ /* 0x000364000c1e1900 */
[----:B------:R-:W-:-:S02]  /*06f0*/  ISETP.GE.AND P3, PT, R6, R5, PT ;  /* 0x000000050600720c */ /* 0x000fc40003f66270 */
[----:B------:R1:W5:Y:S01]  /*0700*/  @!P4 LDG.E R37, desc[UR6][R8.64+0x480] ;  /* 0x000480060825c981 */ /* 0x000362000c1e1900 */
[----:B------:R-:W-:Y:S01]  /*0710*/  ISETP.GE.AND P4, PT, R0, R5, PT ;  /* 0x000000050000720c */ /* 0x000fe20003f86270 */
[----:B------:R-:W-:Y:S02]  /*0720*/  IMAD.MOV.U32 R38, RZ, RZ, -0x80000000 ;  /* 0x80000000ff267424 */ /* 0x000fe400078e00ff */
[----:B------:R-:W-:Y:S02]  /*0730*/  IMAD.MOV.U32 R39, RZ, RZ, -0x80000000 ;  /* 0x80000000ff277424 */ /* 0x000fe400078e00ff */
[----:B------:R-:W-:Y:S02]  /*0740*/  IMAD.MOV.U32 R40, RZ, RZ, -0x80000000 ;  /* 0x80000000ff287424 */ /* 0x000fe400078e00ff */
[----:B------:R-:W-:Y:S01]  /*0750*/  IMAD.MOV.U32 R43, RZ, RZ, -0x80000000 ;  /* 0x80000000ff2b7424 */ /* 0x000fe200078e00ff */
[----:B------:R1:W5:Y:S01]  /*0760*/  @!P5 LDG.E R38, desc[UR6][R8.64+0x500] ;  /* 0x000500060826d981 */ /* 0x000362000c1e1900 */
[----:B------:R-:W-:-:S02]  /*0770*/  IMAD.MOV.U32 R44, RZ, RZ, -0x80000000 ;  /* 0x80000000ff2c7424 */ /* 0x000fc400078e00ff */
[----:B------:R-:W-:Y:S01]  /*0780*/  IMAD.MOV.U32 R45, RZ, RZ, -0x80000000 ;  /* 0x80000000ff2d7424 */ /* 0x000fe200078e00ff */
[----:B------:R1:W5:Y:S01]  /*0790*/  @!P6 LDG.E R39, desc[UR6][R8.64+0x580] ;  /* 0x000580060827e981 */ /* 0x000362000c1e1900 */
[----:B------:R-:W-:-:S03]  /*07a0*/  IMAD.MOV.U32 R46, RZ, RZ, -0x80000000 ;  /* 0x80000000ff2e7424 */ /* 0x000fc600078e00ff */
[----:B------:R1:W5:Y:S04]  /*07b0*/  @!P0 LDG.E R40, desc[UR6][R8.64+0x600] ;  /* 0x0006000608288981 */ /* 0x000368000c1e1900 */
[----:B------:R1:W5:Y:S04]  /*07c0*/  @!P1 LDG.E R43, desc[UR6][R8.64+0x680] ;  /* 0x00068006082b9981 */ /* 0x000368000c1e1900 */
[----:B------:R1:W5:Y:S04]  /*07d0*/  @!P2 LDG.E R44, desc[UR6][R8.64+0x700] ;  /* 0x00070006082ca981 */ /* 0x000368000c1e1900 */
[----:B------:R1:W5:Y:S04]  /*07e0*/  @!P3 LDG.E R45, desc[UR6][R8.64+0x780] ;  /* 0x00078006082db981 */ /* 0x000368000c1e1900 */
[----:B------:R1:W5:Y:S02]  /*07f0*/  @!P4 LDG.E R46, desc[UR6][R8.64+0x800] ;  /* 0x00080006082ec981 */ /* 0x000364000c1e1900 */
.L_x_3:
[----:B------:R-:W-:Y:S01]  /*0800*/  VIMNMX R5, PT, PT, R24, 0xe0, !PT ;  /* 0x000000e018057848 */ /* 0x000fe20007fe0100 */
[----:B------:R-:W2:Y:S01]  /*0810*/  LDCU UR4, c[0x0][0x3c8] ;  /* 0x00007900ff0477ac */ /* 0x000ea20008000800 */
[----:B------:R-:W-:Y:S01]  /*0820*/  SHF.R.U32.HI R0, RZ, 0x5, R3 ;  /* 0x00000005ff007819 */ /* 0x000fe20000011603 */
[----:B------:R-:W-:Y:S01]  /*0830*/  BSSY.RECONVERGENT B0, `(.L_x_4) ;  /* 0x0000025000007945 */ /* 0x000fe20003800200 */
[--C-:B------:R-:W-:Y:S01]  /*0840*/  IADD3 R5, PT, PT, R5, 0x1f, -R24.reuse ;  /* 0x0000001f05057810 */ /* 0x100fe20007ffe818 */
[----:B------:R-:W-:Y:S01]  /*0850*/  UMOV UR5, 0xffffffff ;  /* 0xffffffff00057882 */ /* 0x000fe20000000000 */
[----:B01----:R-:W-:Y:S02]  /*0860*/  IMAD.MOV.U32 R8, RZ, RZ, R24 ;  /* 0x000000ffff087224 */ /* 0x003fe400078e0018 */
[C---:B------:R-:W-:Y:S01]  /*0870*/  ISETP.GE.U32.AND P0, PT, R5.reuse, 0x1e0, PT ;  /* 0x000001e00500780c */ /* 0x040fe20003f06070 */
[----:B------:R-:W-:Y:S01]  /*0880*/  IMAD.SHL.U32 R0, R0, 0x400, RZ ;  /* 0x0000040000007824 */ /* 0x000fe200078e00ff */
[----:B------:R-:W-:-:S04]  /*0890*/  LEA.HI R6, R5, 0x1, RZ, 0x1b ;  /* 0x0000000105067811 */ /* 0x000fc800078fd8ff */
[----:B------:R-:W-:-:S04]  /*08a0*/  LOP3.LUT R9, R6, 0xf, RZ, 0xc0, !PT ;  /* 0x0000000f06097812 */ /* 0x000fc800078ec0ff */
[----:B------:R-:W-:Y:S01]  /*08b0*/  ISETP.NE.AND P1, PT, R9, RZ, PT ;  /* 0x000000ff0900720c */ /* 0x000fe20003f25270 */
[----:B--2---:R-:W-:Y:S02]  /*08c0*/  USHF.L.U32 UR4, UR5, UR4, URZ ;  /* 0x0000000405047299 */ /* 0x004fe400080006ff */
[----:B------:R-:W-:Y:S10]  /*08d0*/  @!P0 BRA `(.L_x_5) ;  /* 0x0000000000688947 */ /* 0x000ff40003800000 */
[----:B------:R-:W-:Y:S01]  /*08e0*/  IMAD R10, R24, 0x4, R0 ;  /* 0x00000004180a7824 */ /* 0x000fe200078e0200 */
[----:B------:R-:W-:Y:S01]  /*08f0*/  LOP3.LUT R5, R6, 0xffffff0, RZ, 0xc0, !PT ;  /* 0x0ffffff006057812 */ /* 0x000fe200078ec0ff */
[----:B------:R-:W-:-:S03]  /*0900*/  IMAD.MOV.U32 R8, RZ, RZ, R24 ;  /* 0x000000ffff087224 */ /* 0x000fc600078e0018 */
[----:B------:R-:W-:Y:S01]  /*0910*/  IADD3 R10, PT, PT, R10, 0x400, R7 ;  /* 0x000004000a0a7810 */ /* 0x000fe20007ffe007 */
[----:B------:R-:W-:-:S07]  /*0920*/  IMAD.MOV R5, RZ, RZ, -R5 ;  /* 0x000000ffff057224 */ /* 0x000fce00078e0a05 */
.L_x_6:
[----:B------:R-:W-:Y:S01]  /*0930*/  VIADD R5, R5, 0x10 ;  /* 0x0000001005057836 */ /* 0x000fe20000000000 */
[----:B------:R-:W-:Y:S01]  /*0940*/  STS [R10+-0x400], RZ ;  /* 0xfffc00ff0a007388 */ /* 0x000fe20000000800 */
[----:B------:R-:W-:-:S03]  /*0950*/  VIADD R8, R8, 0x200 ;  /* 0x0000020008087836 */ /* 0x000fc60000000000 */
[----:B------:R-:W-:Y:S01]  /*0960*/  ISETP.NE.AND P0, PT, R5, RZ, PT ;  /* 0x000000ff0500720c */ /* 0x000fe20003f05270 */
[----:B------:R-:W-:Y:S04]  /*0970*/  STS [R10+-0x380], RZ ;  /* 0xfffc80ff0a007388 */ /* 0x000fe80000000800 */
[----:B------:R-:W-:Y:S04]  /*0980*/  STS [R10+-0x300], RZ ;  /* 0xfffd00ff0a007388 */ /* 0x000fe80000000800 */
[----:B------:R-:W-:Y:S04]  /*0990*/  STS [R10+-0x280], RZ ;  /* 0xfffd80ff0a007388 */ /* 0x000fe80000000800 */
[----:B------:R-:W-:Y:S04]  /*09a0*/  STS [R10+-0x200], RZ ;  /* 0xfffe00ff0a007388 */ /* 0x000fe80000000800 */
[----:B------:R-:W-:Y:S04]  /*09b0*/  STS [R10+-0x180], RZ ;  /* 0xfffe80ff0a007388 */ /* 0x000fe80000000800 */
[----:B------:R-:W-:Y:S04]  /*09c0*/  STS [R10+-0x100], RZ ;  /* 0xffff00ff0a007388 */ /* 0x000fe80000000800 */
[----:B------:R-:W-:Y:S04]  /*09d0*/  STS [R10+-0x80], RZ ;  /* 0xffff80ff0a007388 */ /* 0x000fe80000000800 */
[----:B------:R-:W-:Y:S04]  /*09e0*/  STS [R10], RZ ;  /* 0x000000ff0a007388 */ /* 0x000fe80000000800 */
[----:B------:R-:W-:Y:S04]  /*09f0*/  STS [R10+0x80], RZ ;  /* 0x000080ff0a007388 */ /* 0x000fe80000000800 */
[----:B------:R-:W-:Y:S04]  /*0a00*/  STS [R10+0x100], RZ ;  /* 0x000100ff0a007388 */ /* 0x000fe80000000800 */
[----:B------:R-:W-:Y:S04]  /*0a10*/  STS [R10+0x180], RZ ;  /* 0x000180ff0a007388 */ /* 0x000fe80000000800 */
[----:B------:R-:W-:Y:S04]  /*0a20*/  STS [R10+0x200], RZ ;  /* 0x000200ff0a007388 */ /* 0x000fe80000000800 */
[----:B------:R-:W-:Y:S04]  /*0a30*/  STS [R10+0x280], RZ ;  /* 0x000280ff0a007388 */ /* 0x000fe80000000800 */
[----:B------:R-:W-:Y:S04]  /*0a40*/  STS [R10+0x300], RZ ;  /* 0x000300ff0a007388 */ /* 0x000fe80000000800 */
[----:B------:R0:W-:Y:S02]  /*0a50*/  STS [R10+0x380], RZ ;  /* 0x000380ff0a007388 */ /* 0x0001e40000000800 */
[----:B0-----:R-:W-:Y:S01]  /*0a60*/  VIADD R10, R10, 0x800 ;  /* 0x000008000a0a7836 */ /* 0x001fe20000000000 */
[----:B------:R-:W-:Y:S06]  /*0a70*/  @P0 BRA `(.L_x_6) ;  /* 0xfffffffc00ac0947 */ /* 0x000fec000383ffff */
.L_x_5:
[----:B------:R-:W-:Y:S05]  /*0a80*/  BSYNC.RECONVERGENT B0 ;  /* 0x0000000000007941 */ /* 0x000fea0003800200 */
.L_x_4:
[----:B------:R-:W-:Y:S01]  /*0a90*/  BSSY.RECONVERGENT B0, `(.L_x_7) ;  /* 0x0000026000007945 */ /* 0x000fe20003800200 */
[----:B------:R-:W-:-:S03]  /*0aa0*/  IMAD.IADD R5, R7, 0x1, R0 ;  /* 0x0000000107057824 */ /* 0x000fc600078e0200 */
[----:B------:R-:W-:Y:S05]  /*0ab0*/  @!P1 BRA `(.L_x_8) ;  /* 0x00000000008c9947 */ /* 0x000fea0003800000 */
[----:B------:R-:W-:Y:S01]  /*0ac0*/  ISETP.GE.U32.AND P0, PT, R9, 0x8, PT ;  /* 0x000000080900780c */ /* 0x000fe20003f06070 */
[----:B------:R-:W-:Y:S01]  /*0ad0*/  BSSY.RECONVERGENT B1, `(.L_x_9) ;  /* 0x000000e000017945 */ /* 0x000fe20003800200 */
[----:B------:R-:W-:-:S04]  /*0ae0*/  LOP3.LUT R10, R6, 0x7, RZ, 0xc0, !PT ;  /* 0x00000007060a7812 */ /* 0x000fc800078ec0ff */
[----:B------:R-:W-:-:S07]  /*0af0*/  ISETP.NE.AND P1, PT, R10, RZ, PT ;  /* 0x000000ff0a00720c */ /* 0x000fce0003f25270 */
[----:B------:R-:W-:Y:S06]  /*0b00*/  @!P0 BRA `(.L_x_10) ;  /* 0x0000000000288947 */ /* 0x000fec0003800000 */
[C---:B------:R-:W-:Y:S02]  /*0b10*/  IMAD R9, R8.reuse, 0x4, R5 ;  /* 0x0000000408097824 */ /* 0x040fe400078e0205 */
[----:B------:R-:W-:-:S03]  /*0b20*/  VIADD R8, R8, 0x100 ;  /* 0x0000010008087836 */ /* 0x000fc60000000000 */
[----:B------:R0:W-:Y:S04]  /*0b30*/  STS [R9], RZ ;  /* 0x000000ff09007388 */ /* 0x0001e80000000800 */
[----:B------:R0:W-:Y:S04]  /*0b40*/  STS [R9+0x80], RZ ;  /* 0x000080ff09007388 */ /* 0x0001e80000000800 */
[----:B------:R0:W-:Y:S04]  /*0b50*/  STS [R9+0x100], RZ ;  /* 0x000100ff09007388 */ /* 0x0001e80000000800 */
[----:B------:R0:W-:Y:S04]  /*0b60*/  STS [R9+0x180], RZ ;  /* 0x000180ff09007388 */ /* 0x0001e80000000800 */
[----:B------:R0:W-:Y:S04]  /*0b70*/  STS [R9+0x200], RZ ;  /* 0x000200ff09007388 */ /* 0x0001e80000000800 */
[----:B------:R0:W-:Y:S04]  /*0b80*/  STS [R9+0x280], RZ ;  /* 0x000280ff09007388 */ /* 0x0001e80000000800 */
[----:B------:R0:W-:Y:S04]  /*0b90*/  STS [R9+0x300], RZ ;  /* 0x000300ff09007388 */ /* 0x0001e80000000800 */
[----:B------:R0:W-:Y:S02]  /*0ba0*/  STS [R9+0x380], RZ ;  /* 0x000380ff09007388 */ /* 0x0001e40000000800 */
.L_x_10:
[----:B------:R-:W-:Y:S05]  /*0bb0*/  BSYNC.RECONVERGENT B1 ;  /* 0x0000000000017941 */ /* 0x000fea0003800200 */
.L_x_9:
[----:B------:R-:W-:Y:S05]  /*0bc0*/  @!P1 BRA `(.L_x_8) ;  /* 0x0000000000489947 */ /* 0x000fea0003800000 */
[----:B------:R-:W-:Y:S02]  /*0bd0*/  ISETP.GE.U32.AND P0, PT, R10, 0x4, PT ;  /* 0x000000040a00780c */ /* 0x000fe40003f06070 */
[----:B------:R-:W-:-:S04]  /*0be0*/  LOP3.LUT R6, R6, 0x3, RZ, 0xc0, !PT ;  /* 0x0000000306067812 */ /* 0x000fc800078ec0ff */
[----:B------:R-:W-:-:S07]  /*0bf0*/  ISETP.NE.AND P1, PT, R6, RZ, PT ;  /* 0x000000ff0600720c */ /* 0x000fce0003f25270 */
[C---:B0-----:R-:W-:Y:S02]  /*0c00*/  @P0 IMAD R9, R8.reuse, 0x4, R5 ;  /* 0x0000000408090824 */ /* 0x041fe400078e0205 */
[----:B------:R-:W-:-:S03]  /*0c10*/  @P0 VIADD R8, R8, 0x80 ;  /* 0x0000008008080836 */ /* 0x000fc60000000000 */
[----:B------:R1:W-:Y:S04]  /*0c20*/  @P0 STS [R9], RZ ;  /* 0x000000ff09000388 */ /* 0x0003e80000000800 */
[----:B------:R1:W-:Y:S04]  /*0c30*/  @P0 STS [R9+0x80], RZ ;  /* 0x000080ff09000388 */ /* 0x0003e80000000800 */
[----:B------:R1:W-:Y:S04]  /*0c40*/  @P0 STS [R9+0x100], RZ ;  /* 0x000100ff09000388 */ /* 0x0003e80000000800 */
[----:B------:R1:W-:Y:S01]  /*0c50*/  @P0 STS [R9+0x180], RZ ;  /* 0x000180ff09000388 */ /* 0x0003e20000000800 */
[----:B------:R-:W-:Y:S05]  /*0c60*/  @!P1 BRA `(.L_x_8) ;  /* 0x0000000000209947 */ /* 0x000fea0003800000 */
[----:B------:R-:W-:Y:S02]  /*0c70*/  IMAD R0, R8, 0x4, R0 ;  /* 0x0000000408007824 */ /* 0x000fe400078e0200 */
[----:B------:R-:W-:Y:S02]  /*0c80*/  IMAD.MOV R6, RZ, RZ, -R6 ;  /* 0x000000ffff067224 */ /* 0x000fe400078e0a06 */
[----:B------:R-:W-:-:S07]  /*0c90*/  IMAD.IADD R0, R7, 0x1, R0 ;  /* 0x0000000107007824 */ /* 0x000fce00078e0200 */
.L_x_11:
[----:B------:R-:W-:Y:S01]  /*0ca0*/  VIADD R6, R6, 0x1 ;  /* 0x0000000106067836 */ /* 0x000fe20000000000 */
[----:B------:R0:W-:Y:S04]  /*0cb0*/  STS [R0], RZ ;  /* 0x000000ff00007388 */ /* 0x0001e80000000800 */
[----:B------:R-:W-:Y:S01]  /*0cc0*/  ISETP.NE.AND P0, PT, R6, RZ, PT ;  /* 0x000000ff0600720c */ /* 0x000fe20003f05270 */
[----:B0-----:R-:W-:-:S12]  /*0cd0*/  VIADD R0, R0, 0x80 ;  /* 0x0000008000007836 */ /* 0x001fd80000000000 */
[----:B------:R-:W-:Y:S05]  /*0ce0*/  @P0 BRA `(.L_x_11) ;  /* 0xfffffffc00ec0947 */ /* 0x000fea000383ffff */
.L_x_8:
[----:B------:R-:W-:Y:S05]  /*0cf0*/  BSYNC.RECONVERGENT B0 ;  /* 0x0000000000007941 */ /* 0x000fea0003800200 */
.L_x_7:
[----:B------:R-:W2:Y:S01]  /*0d00*/  LDCU UR5, c[0x0][0x3c4] ;  /* 0x00007880ff0577ac */ /* 0x000ea20008000800 */
[----:B-----5:R-:W-:Y:S01]  /*0d10*/  LOP3.LUT R27, R28, 0x7fffffff, RZ, 0x3c, !PT ;  /* 0x7fffffff1c1b7812 */ /* 0x020fe200078e3cff */
[----:B------:R-:W-:Y:S01]  /*0d20*/  BSSY.RECONVERGENT B0, `(.L_x_12) ;  /* 0x0000080000007945 */ /* 0x000fe20003800200 */
[----:B------:R-:W-:Y:S02]  /*0d30*/  LOP3.LUT R22, R29, 0x7fffffff, RZ, 0x3c, !PT ;  /* 0x7fffffff1d167812 */ /* 0x000fe400078e3cff */
[----:B------:R-:W-:Y:S02]  /*0d40*/  LOP3.LUT R21, R30, 0x7fffffff, RZ, 0x3c, !PT ;  /* 0x7fffffff1e157812 */ /* 0x000fe400078e3cff */
[----:B------:R-:W-:Y:S02]  /*0d50*/  LOP3.LUT R18, R31, 0x7fffffff, RZ, 0x3c, !PT ;  /* 0x7fffffff1f127812 */ /* 0x000fe400078e3cff */
[----:B------:R-:W-:Y:S02]  /*0d60*/  LOP3.LUT R20, R33, 0x7fffffff, RZ, 0x3c, !PT ;  /* 0x7fffffff21147812 */ /* 0x000fe400078e3cff */
[----:B------:R-:W-:-:S02]  /*0d70*/  LOP3.LUT R23, R32, 0x7fffffff, RZ, 0x3c, !PT ;  /* 0x7fffffff20177812 */ /* 0x000fc400078e3cff */
[----:B------:R-:W-:Y:S02]  /*0d80*/  LOP3.LUT R25, R34, 0x7fffffff, RZ, 0x3c, !PT ;  /* 0x7fffffff22197812 */ /* 0x000fe400078e3cff */
[----:B------:R-:W-:Y:S02]  /*0d90*/  LOP3.LUT R17, R36, 0x7fffffff, RZ, 0x3c, !PT ;  /* 0x7fffffff24117812 */ /* 0x000fe400078e3cff */
[----:B------:R-:W-:Y:S02]  /*0da0*/  LOP3.LUT R19, R38, 0x7fffffff, RZ, 0x3c, !PT ;  /* 0x7fffffff26137812 */ /* 0x000fe400078e3cff */
[----:B--2---:R-:W-:Y:S02]  /*0db0*/  SHF.R.U32.HI R49, RZ, UR5, R27 ;  /* 0x00000005ff317c19 */ /* 0x004fe4000801161b */
[----:B------:R-:W-:Y:S02]  /*0dc0*/  SHF.R.U32.HI R52, RZ, UR5, R22 ;  /* 0x00000005ff347c19 */ /* 0x000fe40008011616 */
[----:B------:R-:W-:-:S02]  /*0dd0*/  LOP3.LUT R49, R49, UR4, RZ, 0x30, !PT ;  /* 0x0000000431317c12 */ /* 0x000fc4000f8e30ff */
[----:B------:R-:W-:Y:S02]  /*0de0*/  LOP3.LUT R52, R52, UR4, RZ, 0x30, !PT ;  /* 0x0000000434347c12 */ /* 0x000fe4000f8e30ff */
[----:B------:R-:W-:Y:S01]  /*0df0*/  SHF.R.U32.HI R56, RZ, UR5, R21 ;  /* 0x00000005ff387c19 */ /* 0x000fe20008011615 */
[--C-:B------:R-:W-:Y:S01]  /*0e00*/  IMAD R0, R49, 0x4, R5.reuse ;  /* 0x0000000431007824 */ /* 0x100fe200078e0205 */
[----:B------:R-:W-:Y:S01]  /*0e10*/  SHF.R.U32.HI R48, RZ, UR5, R18 ;  /* 0x00000005ff307c19 */ /* 0x000fe20008011612 */
[----:B------:R-:W-:Y:S01]  /*0e20*/  IMAD R6, R52, 0x4, R5 ;  /* 0x0000000434067824 */ /* 0x000fe200078e0205 */
[----:B------:R-:W-:Y:S01]  /*0e30*/  LOP3.LUT R56, R56, UR4, RZ, 0x30, !PT ;  /* 0x0000000438387c12 */ /* 0x000fe2000f8e30ff */
[----:B------:R-:W-:Y:S01]  /*0e40*/  NOP ;  /* 0x0000000000007918 */ /* 0x000fe20000000000 */
[----:B01----:R-:W-:Y:S01]  /*0e50*/  SHF.R.U32.HI R9, RZ, UR5, R20 ;  /* 0x00000005ff097c19 */ /* 0x003fe20008011614 */
[----:B------:R0:W-:Y:S01]  /*0e60*/  ATOMS.POPC.INC.32 RZ, [R0+URZ] ;  /* 0x0000000000ff7f8c */ /* 0x0001e2000d8000ff */
[----:B------:R-:W-:-:S02]  /*0e70*/  LOP3.LUT R48, R48, UR4, RZ, 0x30, !PT ;  /* 0x0000000430307c12 */ /* 0x000fc4000f8e30ff */
[----:B------:R-:W-:Y:S01]  /*0e80*/  SHF.R.U32.HI R8, RZ, UR5, R23 ;  /* 0x00000005ff087c19 */ /* 0x000fe20008011617 */
[----:B------:R1:W-:Y:S01]  /*0e90*/  ATOMS.POPC.INC.32 RZ, [R6+URZ] ;  /* 0x0000000006ff7f8c */ /* 0x0003e2000d8000ff */
[----:B------:R-:W-:Y:S02]  /*0ea0*/  SHF.R.U32.HI R11, RZ, UR5, R25 ;  /* 0x00000005ff0b7c19 */ /* 0x000fe40008011619 */
[----:B------:R-:W-:Y:S01]  /*0eb0*/  LOP3.LUT R10, R9, UR4, RZ, 0x30, !PT ;  /* 0x00000004090a7c12 */ /* 0x000fe2000f8e30ff */
[--C-:B0-----:R-:W-:Y:S01]  /*0ec0*/  IMAD R0, R56, 0x4, R5.reuse ;  /* 0x0000000438007824 */ /* 0x101fe200078e0205 */
[----:B------:R-:W-:Y:S02]  /*0ed0*/  LOP3.LUT R8, R8, UR4, RZ, 0x30, !PT ;  /* 0x0000000408087c12 */ /* 0x000fe4000f8e30ff */
[----:B------:R-:W-:Y:S01]  /*0ee0*/  LOP3.LUT R12, R11, UR4, RZ, 0x30, !PT ;  /* 0x000000040b0c7c12 */ /* 0x000fe2000f8e30ff */
[--C-:B-1----:R-:W-:Y:S01]  /*0ef0*/  IMAD R6, R48, 0x4, R5.reuse ;  /* 0x0000000430067824 */ /* 0x102fe200078e0205 */
[----:B------:R0:W-:Y:S01]  /*0f00*/  ATOMS.POPC.INC.32 RZ, [R0+URZ] ;  /* 0x0000000000ff7f8c */ /* 0x0001e2000d8000ff */
[--C-:B------:R-:W-:Y:S01]  /*0f10*/  IMAD R9, R10, 0x4, R5.reuse ;  /* 0x000000040a097824 */ /* 0x100fe200078e0205 */
[----:B------:R-:W-:Y:S01]  /*0f20*/  LOP3.LUT R10, R35, 0x7fffffff, RZ, 0x3c, !PT ;  /* 0x7fffffff230a7812 */ /* 0x000fe200078e3cff */
[--C-:B------:R-:W-:Y:S01]  /*0f30*/  IMAD R8, R8, 0x4, R5.reuse ;  /* 0x0000000408087824 */ /* 0x100fe200078e0205 */
[----:B------:R1:W-:Y:S01]  /*0f40*/  ATOMS.POPC.INC.32 RZ, [R6+URZ] ;  /* 0x0000000006ff7f8c */ /* 0x0003e2000d8000ff */
[----:B------:R-:W-:Y:S01]  /*0f50*/  IMAD R11, R12, 0x4, R5 ;  /* 0x000000040c0b7824 */ /* 0x000fe200078e0205 */
[----:B------:R-:W-:-:S02]  /*0f60*/  LOP3.LUT R12, R37, 0x7fffffff, RZ, 0x3c, !PT ;  /* 0x7fffffff250c7812 */ /* 0x000fc400078e3cff */
[----:B------:R-:W-:Y:S01]  /*0f70*/  LOP3.LUT R16, R39, 0x7fffffff, RZ, 0x3c, !PT ;  /* 0x7fffffff27107812 */ /* 0x000fe200078e3cff */
[----:B------:R-:W-:Y:S01]  /*0f80*/  ATOMS.POPC.INC.32 RZ, [R8+URZ] ;  /* 0x0000000008ff7f8c */ /* 0x000fe2000d8000ff */
[----:B0-----:R-:W-:Y:S02]  /*0f90*/  SHF.R.U32.HI R0, RZ, UR5, R10 ;  /* 0x00000005ff007c19 */ /* 0x001fe4000801160a */
[----:B-1----:R-:W-:Y:S01]  /*0fa0*/  SHF.R.U32.HI R6, RZ, UR5, R17 ;  /* 0x00000005ff067c19 */ /* 0x002fe20008011611 */
[----:B------:R0:W-:Y:S01]  /*0fb0*/  ATOMS.POPC.INC.32 RZ, [R9+URZ] ;  /* 0x0000000009ff7f8c */ /* 0x0001e2000d8000ff */
[----:B------:R-:W-:Y:S02]  /*0fc0*/  SHF.R.U32.HI R14, RZ, UR5, R19 ;  /* 0x00000005ff0e7c19 */ /* 0x000fe40008011613 */
[----:B------:R-:W-:Y:S01]  /*0fd0*/  LOP3.LUT R6, R6, UR4, RZ, 0x30, !PT ;  /* 0x0000000406067c12 */ /* 0x000fe2000f8e30ff */
[----:B------:R1:W-:Y:S01]  /*0fe0*/  ATOMS.POPC.INC.32 RZ, [R11+URZ] ;  /* 0x000000000bff7f8c */ /* 0x0003e2000d8000ff */
[----:B------:R-:W-:-:S02]  /*0ff0*/  SHF.R.U32.HI R13, RZ, UR5, R12 ;  /* 0x00000005ff0d7c19 */ /* 0x000fc4000801160c */
[----:B------:R-:W-:Y:S02]  /*1000*/  LOP3.LUT R0, R0, UR4, RZ, 0x30, !PT ;  /* 0x0000000400007c12 */ /* 0x000fe4000f8e30ff */
[----:B0-----:R-:W-:Y:S02]  /*1010*/  SHF.R.U32.HI R9, RZ, UR5, R16 ;  /* 0x00000005ff097c19 */ /* 0x001fe40008011610 */
[----:B------:R-:W-:Y:S01]  /*1020*/  LOP3.LUT R50, R14, UR4, RZ, 0x30, !PT ;  /* 0x000000040e327c12 */ /* 0x000fe2000f8e30ff */
[--C-:B------:R-:W-:Y:S01]  /*1030*/  IMAD R14, R6, 0x4, R5.reuse ;  /* 0x00000004060e7824 */ /* 0x100fe200078e0205 */
[----:B------:R-:W-:Y:S01]  /*1040*/  LOP3.LUT R8, R13, UR4, RZ, 0x30, !PT ;  /* 0x000000040d087c12 */ /* 0x000fe2000f8e30ff */
[--C-:B------:R-:W-:Y:S01]  /*1050*/  IMAD R0, R0, 0x4, R5.reuse ;  /* 0x0000000400007824 */ /* 0x100fe200078e0205 */
[----:B------:R-:W-:Y:S01]  /*1060*/  LOP3.LUT R6, R9, UR4, RZ, 0x30, !PT ;  /* 0x0000000409067c12 */ /* 0x000fe2000f8e30ff */
[--C-:B------:R-:W-:Y:S01]  /*1070*/  IMAD R50, R50, 0x4, R5.reuse ;  /* 0x0000000432327824 */ /* 0x100fe200078e0205 */
[----:B------:R-:W-:Y:S01]  /*1080*/  LOP3.LUT R9, R40, 0x7fffffff, RZ, 0x3c, !PT ;  /* 0x7fffffff28097812 */ /* 0x000fe200078e3cff */
[--C-:B------:R-:W-:Y:S01]  /*1090*/  IMAD R26, R8, 0x4, R5.reuse ;  /* 0x00000004081a7824 */ /* 0x100fe200078e0205 */
[----:B------:R0:W-:Y:S01]  /*10a0*/  ATOMS.POPC.INC.32 RZ, [R0+URZ] ;  /* 0x0000000000ff7f8c */ /* 0x0001e2000d8000ff */
[----:B------:R-:W-:Y:S01]  /*10b0*/  IMAD R51, R6, 0x4, R5 ;  /* 0x0000000406337824 */ /* 0x000fe200078e0205 */
[----:B------:R-:W-:-:S02]  /*10c0*/  LOP3.LUT R6, R43, 0x7fffffff, RZ, 0x3c, !PT ;  /* 0x7fffffff2b067812 */ /* 0x000fc400078e3cff */
[----:B-1----:R-:W-:Y:S01]  /*10d0*/  LOP3.LUT R11, R44, 0x7fffffff, RZ, 0x3c, !PT ;  /* 0x7fffffff2c0b7812 */ /* 0x002fe200078e3cff */
[----:B------:R1:W-:Y:S01]  /*10e0*/  ATOMS.POPC.INC.32 RZ, [R14+URZ] ;  /* 0x000000000eff7f8c */ /* 0x0003e2000d8000ff */
[----:B------:R-:W-:Y:S02]  /*10f0*/  LOP3.LUT R8, R45, 0x7fffffff, RZ, 0x3c, !PT ;  /* 0x7fffffff2d087812 */ /* 0x000fe400078e3cff */
[----:B------:R-:W-:Y:S01]  /*1100*/  LOP3.LUT R13, R46, 0x7fffffff, RZ, 0x3c, !PT ;  /* 0x7fffffff2e0d7812 */ /* 0x000fe200078e3cff */
[----:B------:R2:W-:Y:S01]  /*1110*/  ATOMS.POPC.INC.32 RZ, [R26+URZ] ;  /* 0x000000001aff7f8c */ /* 0x0005e2000d8000ff */
[----:B0-----:R-:W-:Y:S02]  /*1120*/  SHF.R.U32.HI R0, RZ, UR5, R9 ;  /* 0x00000005ff007c19 */ /* 0x001fe40008011609 */
[----:B------:R-:W-:Y:S01]  /*1130*/  SHF.R.U32.HI R53, RZ, UR5, R11 ;  /* 0x00000005ff357c19 */ /* 0x000fe2000801160b */
[----:B-1----:R-:W0:Y:S01]  /*1140*/  LDC.64 R14, c[0x0][0x380] ;  /* 0x0000e000ff0e7b82 */ /* 0x002e220000000a00 */
[----:B------:R-:W-:Y:S01]  /*1150*/  SHF.R.U32.HI R55, RZ, UR5, R8 ;  /* 0x00000005ff377c19 */ /* 0x000fe20008011608 */
[----:B------:R1:W-:Y:S01]  /*1160*/  ATOMS.POPC.INC.32 RZ, [R50+URZ] ;  /* 0x0000000032ff7f8c */ /* 0x0003e2000d8000ff */
[----:B------:R-:W-:-:S02]  /*1170*/  SHF.R.U32.HI R57, RZ, UR5, R13 ;  /* 0x00000005ff397c19 */ /* 0x000fc4000801160d */
[----:B--2---:R-:W-:Y:S01]  /*1180*/  SHF.R.U32.HI R26, RZ, UR5, R6 ;  /* 0x00000005ff1a7c19 */ /* 0x004fe20008011606 */
[----:B------:R2:W-:Y:S01]  /*1190*/  ATOMS.POPC.INC.32 RZ, [R51+URZ] ;  /* 0x0000000033ff7f8c */ /* 0x0005e2000d8000ff */
[----:B------:R-:W-:Y:S02]  /*11a0*/  LOP3.LUT R0, R0, UR4, RZ, 0x30, !PT ;  /* 0x0000000400007c12 */ /* 0x000fe4000f8e30ff */
[----:B------:R-:W-:Y:S02]  /*11b0*/  LOP3.LUT R54, R26, UR4, RZ, 0x30, !PT ;  /* 0x000000041a367c12 */ /* 0x000fe4000f8e30ff */
[----:B------:R-:W-:Y:S01]  /*11c0*/  LOP3.LUT R58, R53, UR4, RZ, 0x30, !PT ;  /* 0x00000004353a7c12 */ /* 0x000fe2000f8e30ff */
[--C-:B------:R-:W-:Y:S01]  /*11d0*/  IMAD R53, R0, 0x4, R5.reuse ;  /* 0x0000000400357824 */ /* 0x100fe200078e0205 */
[----:B------:R-:W-:Y:S01]  /*11e0*/  ISETP.GT.U32.AND P2, PT, R3, 0xff, PT ;  /* 0x000000ff0300780c */ /* 0x000fe20003f44070 */
[--C-:B------:R-:W-:Y:S01]  /*11f0*/  IMAD R54, R54, 0x4, R5.reuse ;  /* 0x0000000436367824 */ /* 0x100fe200078e0205 */
[----:B------:R-:W-:Y:S01]  /*1200*/  LOP3.LUT R60, R55, UR4, RZ, 0x30, !PT ;  /* 0x00000004373c7c12 */ /* 0x000fe2000f8e30ff */
[--C-:B------:R-:W-:Y:S01]  /*1210*/  IMAD R58, R58, 0x4, R5.reuse ;  /* 0x000000043a3a7824 */ /* 0x100fe200078e0205 */
[----:B------:R-:W-:Y:S01]  /*1220*/  LOP3.LUT R26, R57, UR4, RZ, 0x30, !PT ;  /* 0x00000004391a7c12 */ /* 0x000fe2000f8e30ff */
[----:B------:R3:W-:Y:S01]  /*1230*/  ATOMS.POPC.INC.32 RZ, [R53+URZ] ;  /* 0x0000000035ff7f8c */ /* 0x0007e2000d8000ff */
[----:B-1----:R-:W-:Y:S01]  /*1240*/  P2R R50, PR, RZ, 0x4 ;  /* 0x00000004ff327803 */ /* 0x002fe20000000000 */
[----:B------:R-:W-:-:S02]  /*1250*/  IMAD R60, R60, 0x4, R5 ;  /* 0x000000043c3c7824 */ /* 0x000fc400078e0205 */
[----:B------:R-:W-:Y:S01]  /*1260*/  IMAD R5, R26, 0x4, R5 ;  /* 0x000000041a057824 */ /* 0x000fe200078e0205 */
[----:B------:R3:W-:Y:S01]  /*1270*/  ATOMS.POPC.INC.32 RZ, [R54+URZ] ;  /* 0x0000000036ff7f8c */ /* 0x0007e2000d8000ff */
[----:B--2---:R-:W-:Y:S02]  /*1280*/  IMAD R51, R3, 0x4, R7 ;  /* 0x0000000403337824 */ /* 0x004fe400078e0207 */
[----:B------:R-:W-:Y:S01]  /*1290*/  IMAD.MOV.U32 R0, RZ, RZ, RZ ;  /* 0x000000ffff007224 */ /* 0x000fe200078e00ff */
[----:B------:R3:W-:Y:S04]  /*12a0*/  ATOMS.POPC.INC.32 RZ, [R58+URZ] ;  /* 0x000000003aff7f8c */ /* 0x0007e8000d8000ff */
[----:B------:R3:W-:Y:S04]  /*12b0*/  ATOMS.POPC.INC.32 RZ, [R60+URZ] ;  /* 0x000000003cff7f8c */ /* 0x0007e8000d8000ff */
[----:B------:R3:W-:Y:S01]  /*12c0*/  ATOMS.POPC.INC.32 RZ, [R5+URZ] ;  /* 0x0000000005ff7f8c */ /* 0x0007e2000d8000ff */
[----:B------:R-:W-:Y:S06]  /*12d0*/  BAR.SYNC.DEFER_BLOCKING 0x0 ;  /* 0x0000000000007b1d */ /* 0x000fec0000010000 */
[----:B------:R-:W-:Y:S05]  /*12e0*/  @P2 BRA `(.L_x_13) ;  /* 0x00000000008c2947 */ /* 0x000fea0003800000 */
[----:B------:R-:W1:Y:S04]  /*12f0*/  LDS R0, [R51] ;  /* 0x0000000033007984 */ /* 0x000e680000000800 */
[----:B---3--:R-:W2:Y:S04]  /*1300*/  LDS R5, [R51+0x400] ;  /* 0x0004000033057984 */ /* 0x008ea80000000800 */
[----:B------:R-:W3:Y:S04]  /*1310*/  LDS R53, [R51+0x800] ;  /* 0x0008000033357984 */ /* 0x000ee80000000800 */
[----:B------:R-:W4:Y:S04]  /*1320*/  LDS R55, [R51+0xc00] ;  /* 0x000c000033377984 */ /* 0x000f280000000800 */
[----:B------:R-:W5:Y:S04]  /*1330*/  LDS R57, [R51+0x1000] ;  /* 0x0010000033397984 */ /* 0x000f680000000800 */
[----:B------:R-:W0:Y:S04]  /*1340*/  LDS R59, [R51+0x1400] ;  /* 0x00140000333b7984 */ /* 0x000e280000000800 */
[----:B------:R-:W-:Y:S04]  /*1350*/  LDS R61, [R51+0x2000] ;  /* 0x00200000333d7984 */ /* 0x000fe80000000800 */
[----:B------:R-:W-:Y:S04]  /*1360*/  LDS R63, [R51+0x2400] ;  /* 0x00240000333f7984 */ /* 0x000fe80000000800 */
[----:B------:R-:W-:Y:S04]  /*1370*/  LDS R65, [R51+0x2800] ;  /* 0x0028000033417984 */ /* 0x000fe80000000800 */
[----:B------:R-:W-:Y:S04]  /*1380*/  STS [R51], RZ ;  /* 0x000000ff33007388 */ /* 0x000fe80000000800 */
[----:B-1----:R-:W-:Y:S01]  /*1390*/  STS [R51+0x400], R0 ;  /* 0x0004000033007388 */ /* 0x002fe20000000800 */
[----:B--2---:R-:W-:-:S03]  /*13a0*/  IMAD.IADD R54, R0, 0x1, R5 ;  /* 0x0000000100367824 */ /* 0x004fc600078e0205 */
[----:B------:R-:W1:Y:S01]  /*13b0*/  LDS R5, [R51+0x1800] ;  /* 0x0018000033057984 */ /* 0x000e620000000800 */
[----:B---3--:R-:W-:-:S03]  /*13c0*/  IMAD.IADD R58, R54, 0x1, R53 ;  /* 0x00000001363a7824 */ /* 0x008fc600078e0235 */
[----:B------:R-:W2:Y:S01]  /*13d0*/  LDS R53, [R51+0x1c00] ;  /* 0x001c000033357984 */ /* 0x000ea20000000800 */
[----:B----4-:R-:W-:-:S03]  /*13e0*/  IMAD.IADD R60, R58, 0x1, R55 ;  /* 0x000000013a3c7824 */ /* 0x010fc600078e0237 */
[----:B------:R1:W-:Y:S01]  /*13f0*/  STS [R51+0x800], R54 ;  /* 0x0008003633007388 */ /* 0x0003e20000000800 */
[----:B-----5:R-:W-:-:S03]  /*1400*/  IMAD.IADD R62, R60, 0x1, R57 ;  /* 0x000000013c3e7824 */ /* 0x020fc600078e0239 */
[----:B------:R-:W3:Y:S01]  /*1410*/  LDS R55, [R51+0x2c00] ;  /* 0x002c000033377984 */ /* 0x000ee20000000800 */
[----:B0-----:R-:W-:-:S03]  /*1420*/  IMAD.IADD R64, R62, 0x1, R59 ;  /* 0x000000013e407824 */ /* 0x001fc600078e023b */
[----:B------:R0:W-:Y:S04]  /*1430*/  STS [R51+0xc00], R58 ;  /* 0x000c003a33007388 */ /* 0x0001e80000000800 */
[----:B------:R4:W-:Y:S04]  /*1440*/  STS [R51+0x1000], R60 ;  /* 0x0010003c33007388 */ /* 0x0009e80000000800 */
[----:B------:R4:W-:Y:S04]  /*1450*/  STS [R51+0x1400], R62 ;  /* 0x0014003e33007388 */ /* 0x0009e80000000800 */
[----:B------:R4:W-:Y:S01]  /*1460*/  STS [R51+0x1800], R64 ;  /* 0x0018004033007388 */ /* 0x0009e20000000800 */
[----:B-1----:R-:W-:-:S04]  /*1470*/  IMAD.IADD R54, R64, 0x1, R5 ;  /* 0x0000000140367824 */ /* 0x002fc800078e0205 */
[----:B--2---:R-:W-:Y:S01]  /*1480*/  IMAD.IADD R66, R54, 0x1, R53 ;  /* 0x0000000136427824 */ /* 0x004fe200078e0235 */
[----:B------:R4:W-:Y:S03]  /*1490*/  STS [R51+0x1c00], R54 ;  /* 0x001c003633007388 */ /* 0x0009e60000000800 */
[----:B------:R-:W-:Y:S01]  /*14a0*/  IMAD.IADD R68, R66, 0x1, R61 ;  /* 0x0000000142447824 */ /* 0x000fe200078e023d */
[----:B------:R4:W-:Y:S03]  /*14b0*/  STS [R51+0x2000], R66 ;  /* 0x0020004233007388 */ /* 0x0009e60000000800 */
[----:B------:R-:W-:Y:S01]  /*14c0*/  IMAD.IADD R70, R68, 0x1, R63 ;  /* 0x0000000144467824 */ /* 0x000fe200078e023f */
[----:B------:R4:W-:Y:S03]  /*14d0*/  STS [R51+0x2400], R68 ;  /* 0x0024004433007388 */ /* 0x0009e60000000800 */
[----:B0-----:R-:W-:Y:S01]  /*14e0*/  IMAD.IADD R58, R70, 0x1, R65 ;  /* 0x00000001463a7824 */ /* 0x001fe200078e0241 */
[----:B------:R4:W-:Y:S03]  /*14f0*/  STS [R51+0x2800], R70 ;  /* 0x0028004633007388 */ /* 0x0009e60000000800 */
[----:B---3--:R-:W-:Y:S01]  /*1500*/  IMAD.IADD R0, R58, 0x1, R55 ;  /* 0x000000013a007824 */ /* 0x008fe200078e0237 */
[----:B------:R4:W-:Y:S06]  /*1510*/  STS [R51+0x2c00], R58 ;  /* 0x002c003a33007388 */ /* 0x0009ec0000000800 */
.L_x_13:
[----:B------:R-:W-:Y:S05]  /*1520*/  BSYNC.RECONVERGENT B0 ;  /* 0x0000000000007941 */ /* 0x000fea0003800200 */
.L_x_12:
[----:B------:R-:W-:Y:S01]  /*1530*/  ISETP.NE.AND P0, PT, R0, 0x1980, PT ;  /* 0x000019800000780c */ /* 0x000fe20003f05270 */
[----:B---3--:R-:W-:Y:S01]  /*1540*/  IMAD R5, R42, 0x100, R3 ;  /* 0x000001002a057824 */ /* 0x008fe200078e0203 */
[----:B------:R-:W-:Y:S01]  /*1550*/  @!P2 LOP3.LUT R53, R0, 0x40000000, RZ, 0xfc, !PT ;  /* 0x400000000035a812 */ /* 0x000fe200078efcff */
[----:B------:R-:W-:Y:S01]  /*1560*/  IMAD R41, R41, 0x11, RZ ;  /* 0x0000001129297824 */ /* 0x000fe200078e02ff */
[----:B------:R-:W-:Y:S01]  /*1570*/  ISETP.LT.U32.AND P0, PT, R3, 0x100, !P0 ;  /* 0x000001000300780c */ /* 0x000fe20004701070 */
[----:B0-----:R-:W-:-:S03]  /*1580*/  IMAD.WIDE R14, R5, 0x4, R14 ;  /* 0x00000004050e7825 */ /* 0x001fc600078e020e */
[----:B------:R-:W-:Y:S01]  /*1590*/  LOP3.LUT R57, R41, R4, RZ, 0xfc, !PT ;  /* 0x0000000429397212 */ /* 0x000fe200078efcff */
[----:B----4-:R-:W-:Y:S01]  /*15a0*/  IMAD R54, R42, 0x1980, RZ ;  /* 0x000019802a367824 */ /* 0x010fe200078e02ff */
[----:B------:R0:W-:Y:S07]  /*15b0*/  @!P2 STG.E.STRONG.SYS desc[UR6][R14.64], R53 ;  /* 0x000000350e00a986 */ /* 0x0001ee000c115906 */
[----:B------:R-:W-:Y:S06]  /*15c0*/  BAR.RED.OR.DEFER_BLOCKING 0x0, P0 ;  /* 0x0000000000007b1d */ /* 0x000fec0000014800 */
[----:B------:R-:W1:Y:S01]  /*15d0*/  B2R.RESULT RZ, P0 ;  /* 0x0000000000ff731c */ /* 0x000e620000004000 */
[----:B------:R-:W-:-:S04]  /*15e0*/  IADD3 R4, P1, PT, R54, R57, RZ ;  /* 0x0000003936047210 */ /* 0x000fc80007f3e0ff */
[----:B------:R-:W-:Y:S01]  /*15f0*/  LEA.HI.X.SX32 R55, R54, RZ, 0x1, P1 ;  /* 0x000000ff36377211 */ /* 0x000fe200008f0eff */
[----:B------:R-:W-:-:S03]  /*1600*/  IMAD.SHL.U32 R5, R4, 0x4, RZ ;  /* 0x0000000404057824 */ /* 0x000fc600078e00ff */
[----:B------:R-:W-:Y:S01]  /*1610*/  SHF.L.U64.HI R4, R4, 0x2, R55 ;  /* 0x0000000204047819 */ /* 0x000fe20000010237 */
[----:B01----:R-:W-:Y:S06]  /*1620*/  @!P0 BRA `(.L_x_14) ;  /* 0x0000001000b48947 */ /* 0x003fec0003800000 */
[----:B------:R-:W0:Y:S01]  /*1630*/  LDCU.64 UR8, c[0x0][0x3b8] ;  /* 0x00007700ff0877ac */ /* 0x000e220008000a00 */
[----:B------:R-:W-:Y:S01]  /*1640*/  BSSY B1, `(.L_x_15) ;  /* 0x0000032000017945 */ /* 0x000fe20003800000 */
[----:B------:R-:W-:Y:S01]  /*1650*/  IMAD R13, R3, 0x8, R7 ;  /* 0x00000008030d7824 */ /* 0x000fe200078e0207 */
[----:B0-----:R-:W-:-:S04]  /*1660*/  IADD3 R8, P0, PT, R5, UR8, RZ ;  /* 0x0000000805087c10 */ /* 0x001fc8000ff1e0ff */
[----:B------:R-:W-:Y:S01]  /*1670*/  IADD3.X R9, PT, PT, R4, UR9, RZ, P0, !PT ;  /* 0x0000000904097c10 */ /* 0x000fe200087fe4ff */
[----:B------:R-:W-:Y:S08]  /*1680*/  @P2 BRA `(.L_x_16) ;  /* 0x0000000000b42947 */ /* 0x000ff00003800000 */
[----:B------:R-:W0:Y:S02]  /*1690*/  LDCU.64 UR8, c[0x0][0x398] ;  /* 0x00007300ff0877ac */ /* 0x000e240008000a00 */
[----:B0-----:R-:W-:-:S04]  /*16a0*/  LEA R10, P0, R3, UR8, 0x3 ;  /* 0x00000008030a7c11 */ /* 0x001fc8000f8018ff */
[----:B------:R-:W-:-:S05]  /*16b0*/  LEA.HI.X R11, R3, UR9, RZ, 0x3, P0 ;  /* 0x00000009030b7c11 */ /* 0x000fca00080f1cff */
[----:B------:R-:W2:Y:S01]  /*16c0*/  LDG.E.64 R4, desc[UR6][R10.64] ;  /* 0x000000060a047981 */ /* 0x000ea2000c1e1b00 */
[----:B------:R-:W-:-:S04]  /*16d0*/  ISETP.GT.U32.AND P0, PT, R3, R49, PT ;  /* 0x000000310300720c */ /* 0x000fc80003f04070 */
[----:B------:R-:W-:-:S04]  /*16e0*/  SEL R17, RZ, 0x1980, !P0 ;  /* 0x00001980ff117807 */ /* 0x000fc80004000000 */
[----:B--2---:R-:W-:Y:S01]  /*16f0*/  IADD3 R4, P0, PT, R4, -R17, RZ ;  /* 0x8000001104047210 */ /* 0x004fe20007f1e0ff */
[----:B------:R-:W-:-:S03]  /*1700*/  IMAD.MOV.U32 R17, RZ, RZ, R0 ;  /* 0x000000ffff117224 */ /* 0x000fc600078e0000 */
[----:B------:R-:W-:Y:S02]  /*1710*/  IADD3.X R5, PT, PT, R5, -0x1, RZ, P0, !PT ;  /* 0xffffffff05057810 */ /* 0x000fe400007fe4ff */
[----:B------:R-:W-:-:S03]  /*1720*/  ISETP.GE.AND P0, PT, R42, 0x1, PT ;  /* 0x000000012a00780c */ /* 0x000fc60003f06270 */
[----:B------:R0:W-:Y:S10]  /*1730*/  STS.64 [R13+0x6600], R4 ;  /* 0x006600040d007388 */ /* 0x0001f40000000a00 */
[----:B------:R-:W-:Y:S05]  /*1740*/  @!P0 BRA `(.L_x_17) ;  /* 0x00000000006c8947 */ /* 0x000fea0003800000 */
[----:B------:R-:W-:Y:S01]  /*1750*/  BSSY B0, `(.L_x_18) ;  /* 0x0000019000007945 */ /* 0x000fe20003800000 */
[----:B------:R-:W-:Y:S02]  /*1760*/  IMAD.MOV.U32 R6, RZ, RZ, -0x1 ;  /* 0xffffffffff067424 */ /* 0x000fe400078e00ff */
[----:B------:R-:W-:Y:S02]  /*1770*/  IMAD.MOV.U32 R10, RZ, RZ, R42 ;  /* 0x000000ffff0a7224 */ /* 0x000fe400078e002a */
[----:B------:R-:W-:-:S07]  /*1780*/  IMAD.MOV.U32 R17, RZ, RZ, R0 ;  /* 0x000000ffff117224 */ /* 0x000fce00078e0000 */
.L_x_22:
[----:B0-----:R-:W0:Y:S01]  /*1790*/  LDC.64 R4, c[0x0][0x380] ;  /* 0x0000e000ff047b82 */ /* 0x001e220000000a00 */
[----:B------:R-:W-:Y:S01]  /*17a0*/  VIADD R19, R10, 0xffffffff ;  /* 0xffffffff0a137836 */ /* 0x000fe20000000000 */
[----:B------:R-:W-:Y:S03]  /*17b0*/  BSSY B2, `(.L_x_19) ;  /* 0x0000008000027945 */ /* 0x000fe60003800000 */
[----:B------:R-:W-:-:S04]  /*17c0*/  IMAD R11, R19, 0x100, R3 ;  /* 0x00000100130b7824 */ /* 0x000fc800078e0203 */
[----:B0-----:R-:W-:-:S07]  /*17d0*/  IMAD.WIDE R4, R11, 0x4, R4 ;  /* 0x000000040b047825 */ /* 0x001fce00078e0204 */
.L_x_20:
[----:B------:R-:W-:Y:S05]  /*17e0*/  YIELD ;  /* 0x0000000000007946 */ /* 0x000fea0003800000 */
[----:B------:R0:W-:Y:S06]  /*17f0*/  MEMBAR.SC.CTA ;  /* 0x0000000000007992 */ /* 0x0001ec0000000000 */
[----:B0-----:R-:W2:Y:S02]  /*1800*/  LDG.E.STRONG.SYS R11, desc[UR6][R4.64] ;  /* 0x00000006040b7981 */ /* 0x001ea4000c1f5900 */
[----:B--2---:R-:W-:-:S13]  /*1810*/  ISETP.NE.AND P0, PT, R11, RZ, PT ;  /* 0x000000ff0b00720c */ /* 0x004fda0003f05270 */
[----:B------:R-:W-:Y:S05]  /*1820*/  @!P0 BRA `(.L_x_20) ;  /* 0xfffffffc00ec8947 */ /* 0x000fea000383ffff */
[----:B------:R-:W-:Y:S05]  /*1830*/  BSYNC B2 ;  /* 0x0000000000027941 */ /* 0x000fea0003800000 */
.L_x_19:
[----:B------:R-:W-:Y:S01]  /*1840*/  BSSY.RECONVERGENT B2, `(.L_x_21) ;  /* 0x0000006000027945 */ /* 0x000fe20003800200 */
[C---:B------:R-:W-:Y:S02]  /*1850*/  ISETP.GT.AND P0, PT, R11.reuse, -0x1, PT ;  /* 0xffffffff0b00780c */ /* 0x040fe40003f04270 */
[----:B------:R-:W-:Y:S01]  /*1860*/  LOP3.LUT R4, R11, 0x3fffffff, RZ, 0xc0, !PT ;  /* 0x3fffffff0b047812 */ /* 0x000fe200078ec0ff */
[----:B------:R-:W-:Y:S05]  /*1870*/  WARPSYNC.EXCLUSIVE R6 ;  /* 0x0000000006007348 */ /* 0x000fea0003a00000 */
[----:B------:R-:W-:-:S05]  /*1880*/  IMAD.IADD R17, R4, 0x1, R17 ;  /* 0x0000000104117824 */ /* 0x000fca00078e0211 */
[----:B------:R-:W-:-:S07]  /*1890*/  VOTE.ANY R6, PT, P0 ;  /* 0x0000000000067806 */ /* 0x000fce00000e0100 */
[----:B------:R-:W-:Y:S05]  /*18a0*/  BSYNC.RECONVERGENT B2 ;  /* 0x0000000000027941 */ /* 0x000fea0003800200 */
.L_x_21:
[----:B------:R-:W-:Y:S01]  /*18b0*/  ISETP.GT.U32.AND P1, PT, R10, 0x1, PT ;  /* 0x000000010a00780c */ /* 0x000fe20003f24070 */
[----:B------:R-:W-:-:S12]  /*18c0*/  IMAD.MOV.U32 R10, RZ, RZ, R19 ;  /* 0x000000ffff0a7224 */ /* 0x000fd800078e0013 */
[----:B------:R-:W-:Y:S05]  /*18d0*/  @P0 BRA P1, `(.L_x_22) ;  /* 0xfffffffc00ac0947 */ /* 0x000fea000083ffff */
[----:B------:R-:W-:Y:S05]  /*18e0*/  BSYNC B0 ;  /* 0x0000000000007941 */ /* 0x000fea0003800000 */
.L_x_18:
[----:B------:R1:W2:Y:S02]  /*18f0*/  LDS.64 R4, [R13+0x6600] ;  /* 0x006600000d047984 */ /* 0x0002a40000000a00 */
.L_x_17:
[C---:B------:R-:W-:Y:S01]  /*1900*/  IMAD.IADD R19, R17.reuse, 0x1, -R0 ;  /* 0x0000000111137824 */ /* 0x040fe200078e0a00 */
[----:B------:R-:W-:-:S04]  /*1910*/  LOP3.LUT R11, R17, 0x80000000, RZ, 0xfc, !PT ;  /* 0x80000000110b7812 */ /* 0x000fc800078efcff */
[C---:B0-2---:R-:W-:Y:S01]  /*1920*/  IADD3 R4, P0, PT, R19.reuse, R4, RZ ;  /* 0x0000000413047210 */ /* 0x045fe20007f1e0ff */
[----:B------:R0:W-:Y:S03]  /*1930*/  STG.E.STRONG.SYS desc[UR6][R14.64], R11 ;  /* 0x0000000b0e007986 */ /* 0x0001e6000c115906 */
[----:B------:R-:W-:-:S05]  /*1940*/  LEA.HI.X.SX32 R5, R19, R5, 0x1, P0 ;  /* 0x0000000513057211 */ /* 0x000fca00000f0eff */
[----:B------:R0:W-:Y:S04]  /*1950*/  STS.64 [R13+0x6600], R4 ;  /* 0x006600040d007388 */ /* 0x0001e80000000a00 */
.L_x_16:
[----:B------:R-:W-:Y:S05]  /*1960*/  BSYNC B1 ;  /* 0x0000000000017941 */ /* 0x000fea0003800000 */
.L_x_15:
[----:B0-----:R-:W0:Y:S01]  /*1970*/  LDC R5, c[0x0][0x3c0] ;  /* 0x0000f000ff057b82 */ /* 0x001e220000000800 */
[----:B------:R-:W-:-:S07]  /*1980*/  IMAD R4, R49, 0x8, R7 ;  /* 0x0000000831047824 */ /* 0x000fce00078e0207 */
[----:B------:R-:W2:Y:S01]  /*1990*/  LDC.64 R16, c[0x0][0x390] ;  /* 0x0000e400ff107b82 */ /* 0x000ea20000000a00 */
[----:B0-----:R-:W-:Y:S02]  /*19a0*/  ISETP.GE.AND P0, PT, R47, R5, PT ;  /* 0x000000052f00720c */ /* 0x001fe40003f06270 */
[----:B--2---:R-:W-:-:S04]  /*19b0*/  ISETP.EQ.U32.AND P1, PT, R16, RZ, PT ;  /* 0x000000ff1000720c */ /* 0x004fc80003f22070 */
[----:B------:R-:W-:-:S04]  /*19c0*/  ISETP.EQ.OR.EX P0, PT, R17, RZ, !P0, P1 ;  /* 0x000000ff1100720c */ /* 0x000fc80004702710 */
[----:B------:R-:W-:-:S13]  /*19d0*/  ISETP.GT.U32.OR P0, PT, R3, 0xff, P0 ;  /* 0x000000ff0300780c */ /* 0x000fda0000704470 */
[----:B------:R-:W-:Y:S05]  /*19e0*/  @P0 BRA `(.L_x_23) ;  /* 0x0000000000240947 */ /* 0x000fea0003800000 */
[----:B------:R-:W0:Y:S01]  /*19f0*/  LDS.64 R10, [R13+0x6600] ;  /* 0x006600000d0a7984 */ /* 0x000e220000000a00 */
[C---:B------:R-:W-:Y:S02]  /*1a00*/  ISETP.GT.U32.AND P0, PT, R3.reuse, R49, PT ;  /* 0x000000310300720c */ /* 0x040fe40003f04070 */
[C---:B------:R-:W-:Y:S02]  /*1a10*/  LEA R6, P2, R3.reuse, R16, 0x3 ;  /* 0x0000001003067211 */ /* 0x040fe400078418ff */
[----:B------:R-:W-:Y:S02]  /*1a20*/  SEL R7, RZ, 0x1980, !P0 ;  /* 0x00001980ff077807 */ /* 0x000fe40004000000 */
[--C-:B------:R-:W-:Y:S02]  /*1a30*/  SHF.R.S32.HI R15, RZ, 0x1f, R0.reuse ;  /* 0x0000001fff0f7819 */ /* 0x100fe40000011400 */
[----:B0-----:R-:W-:Y:S02]  /*1a40*/  IADD3 R2, P0, P1, R10, R7, R0 ;  /* 0x000000070a027210 */ /* 0x001fe4000791e000 */
[----:B------:R-:W-:-:S02]  /*1a50*/  LEA.HI.X R7, R3, R17, RZ, 0x3, P2 ;  /* 0x0000001103077211 */ /* 0x000fc400010f1cff */
[----:B------:R-:W-:-:S05]  /*1a60*/  IADD3.X R3, PT, PT, R11, RZ, R15, P0, P1 ;  /* 0x000000ff0b037210 */ /* 0x000fca00007e240f */
[----:B------:R0:W-:Y:S04]  /*1a70*/  STG.E.64 desc[UR6][R6.64], R2 ;  /* 0x0000000206007986 */ /* 0x0001e8000c101b06 */
.L_x_23:
[----:B------:R-:W-:Y:S05]  /*1a80*/  WARPSYNC.ALL ;  /* 0x0000000000007948 */ /* 0x000fea0003800000 */
[----:B------:R-:W-:Y:S01]  /*1a90*/  BAR.SYNC.DEFER_BLOCKING 0x0 ;  /* 0x0000000000007b1d */ /* 0x000fe20000010000 */
[----:B------:R-:W-:-:S05]  /*1aa0*/  ISETP.GT.AND P0, PT, R47, R5, PT ;  /* 0x000000052f00720c */ /* 0x000fca0003f04270 */
[----:B0-----:R0:W2:Y:S08]  /*1ab0*/  LDS.64 R2, [R4+0x6600] ;  /* 0x0066000004027984 */ /* 0x0010b00000000a00 */
[----:B0-----:R-:W-:Y:S05]  /*1ac0*/  @P0 BRA `(.L_x_24) ;  /* 0x00000000005c0947 */ /* 0x001fea0003800000 */
[----:B------:R-:W0:Y:S01]  /*1ad0*/  LDCU.64 UR4, c[0x0][0x3a0] ;  /* 0x00007400ff0477ac */ /* 0x000e220008000a00 */
[----:B--2---:R-:W-:-:S05]  /*1ae0*/  IADD3 R0, P1, PT, R57, R2, RZ ;  /* 0x0000000239007210 */ /* 0x004fca0007f3e0ff */
[----:B------:R-:W-:Y:S01]  /*1af0*/  IMAD.X R7, RZ, RZ, R3, P1 ;  /* 0x000000ffff077224 */ /* 0x000fe200008e0603 */
[----:B0-----:R-:W-:-:S04]  /*1b00*/  LEA R2, P1, R0, UR4, 0x2 ;  /* 0x0000000400027c11 */ /* 0x001fc8000f8210ff */
[----:B------:R-:W-:-:S05]  /*1b10*/  LEA.HI.X R3, R0, UR5, R7, 0x2, P1 ;  /* 0x0000000500037c11 */ /* 0x000fca00088f1407 */
[----:B------:R2:W-:Y:S04]  /*1b20*/  STG.E desc[UR6][R2.64], R28 ;  /* 0x0000001c02007986 */ /* 0x0005e8000c101906 */
        /* <DEDUP_REMOVED lines=15> */
[----:B------:R2:W-:Y:S01]  /*1c20*/  STG.E desc[UR6][R2.64+0x800], R46 ;  /* 0x0008002e02007986 */ /* 0x0005e2000c101906 */
[----:B------:R-:W-:Y:S05]  /*1c30*/  BRA `(.L_x_25) ;  /* 0x0000000000e07947 */ /* 0x000fea0003800000 */
.L_x_24:
[----:B------:R-:W0:Y:S01]  /*1c40*/  LDCU.64 UR4, c[0x0][0x3a0] ;  /* 0x00007400ff0477ac */ /* 0x000e220008000a00 */
[----:B------:R-:W-:Y:S01]  /*1c50*/  IMAD R4, R42, -0x1980, R5 ;  /* 0xffffe6802a047824 */ /* 0x000fe200078e0205 */
[C---:B--2---:R-:W-:Y:S01]  /*1c60*/  IADD3 R0, P1, PT, R57.reuse, R2, RZ ;  /* 0x0000000239007210 */ /* 0x044fe20007f3e0ff */
[C---:B------:R-:W-:Y:S02]  /*1c70*/  VIADD R11, R57.reuse, 0x20 ;  /* 0x00000020390b7836 */ /* 0x040fe40000000000 */
[C---:B-1----:R-:W-:Y:S01]  /*1c80*/  VIADD R13, R57.reuse, 0x40 ;  /* 0x00000040390d7836 */ /* 0x042fe20000000000 */
[-C--:B------:R-:W-:Y:S01]  /*1c90*/  ISETP.GE.AND P5, PT, R57, R4.reuse, PT ;  /* 0x000000043900720c */ /* 0x080fe20003fa6270 */
[----:B------:R-:W-:Y:S01]  /*1ca0*/  IMAD.X R7, RZ, RZ, R3, P1 ;  /* 0x000000ffff077224 */ /* 0x000fe200008e0603 */
[-C--:B------:R-:W-:Y:S01]  /*1cb0*/  ISETP.GE.AND P4, PT, R11, R4.reuse, PT ;  /* 0x000000040b00720c */ /* 0x080fe20003f86270 */
[----:B------:R-:W-:Y:S01]  /*1cc0*/  VIADD R11, R57, 0x60 ;  /* 0x00000060390b7836 */ /* 0x000fe20000000000 */
[----:B------:R-:W-:Y:S01]  /*1cd0*/  ISETP.GE.AND P3, PT, R13, R4, PT ;  /* 0x000000040d00720c */ /* 0x000fe20003f66270 */
[----:B------:R-:W-:-:S02]  /*1ce0*/  VIADD R13, R57, 0x80 ;  /* 0x00000080390d7836 */ /* 0x000fc40000000000 */
[----:B------:R-:W-:Y:S01]  /*1cf0*/  VIADD R15, R57, 0xa0 ;  /* 0x000000a0390f7836 */ /* 0x000fe20000000000 */
[-C--:B------:R-:W-:Y:S01]  /*1d00*/  ISETP.GE.AND P2, PT, R11, R4.reuse, PT ;  /* 0x000000040b00720c */ /* 0x080fe20003f46270 */
[----:B------:R-:W-:Y:S01]  /*1d10*/  VIADD R11, R57, 0xc0 ;  /* 0x000000c0390b7836 */ /* 0x000fe20000000000 */
[C---:B0-----:R-:W-:Y:S02]  /*1d20*/  LEA R2, P1, R0.reuse, UR4, 0x2 ;  /* 0x0000000400027c11 */ /* 0x041fe4000f8210ff */
[-C--:B------:R-:W-:Y:S02]  /*1d30*/  ISETP.GE.AND P6, PT, R15, R4.reuse, PT ;  /* 0x000000040f00720c */ /* 0x080fe40003fc6270 */
[----:B------:R-:W-:Y:S02]  /*1d40*/  LEA.HI.X R3, R0, UR5, R7, 0x2, P1 ;  /* 0x0000000500037c11 */ /* 0x000fe400088f1407 */
[----:B------:R-:W-:Y:S01]  /*1d50*/  ISETP.GE.AND P1, PT, R13, R4, PT ;  /* 0x000000040d00720c */ /* 0x000fe20003f26270 */
[----:B------:R-:W-:-:S02]  /*1d60*/  VIADD R13, R57, 0xe0 ;  /* 0x000000e0390d7836 */ /* 0x000fc40000000000 */
[----:B------:R0:W-:Y:S01]  /*1d70*/  @!P5 STG.E desc[UR6][R2.64], R28 ;  /* 0x0000001c0200d986 */ /* 0x0001e2000c101906 */
[-C--:B------:R-:W-:Y:S01]  /*1d80*/  ISETP.GE.AND P5, PT, R11, R4.reuse, PT ;  /* 0x000000040b00720c */ /* 0x080fe20003fa6270 */
[----:B------:R-:W-:Y:S02]  /*1d90*/  VIADD R11, R57, 0x100 ;  /* 0x00000100390b7836 */ /* 0x000fe40000000000 */
[----:B------:R0:W-:Y:S01]  /*1da0*/  @!P4 STG.E desc[UR6][R2.64+0x80], R29 ;  /* 0x0000801d0200c986 */ /* 0x0001e2000c101906 */
[-C--:B------:R-:W-:Y:S01]  /*1db0*/  ISETP.GE.AND P4, PT, R13, R4.reuse, PT ;  /* 0x000000040d00720c */ /* 0x080fe20003f86270 */
[----:B------:R-:W-:Y:S02]  /*1dc0*/  VIADD R13, R57, 0x120 ;  /* 0x00000120390d7836 */ /* 0x000fe40000000000 */
[----:B------:R0:W-:Y:S01]  /*1dd0*/  @!P3 STG.E desc[UR6][R2.64+0x100], R30 ;  /* 0x0001001e0200b986 */ /* 0x0001e2000c101906 */
        /* <DEDUP_REMOVED lines=21> */
[----:B------:R-:W-:-:S03]  /*1f30*/  ISETP.GE.AND P2, PT, R13, R4, PT ;  /* 0x000000040d00720c */ /* 0x000fc60003f46270 */
[----:B------:R0:W-:Y:S01]  /*1f40*/  @!P1 STG.E desc[UR6][R2.64+0x500], R38 ;  /* 0x0005002602009986 */ /* 0x0001e2000c101906 */
[----:B------:R-:W-:-:S03]  /*1f50*/  ISETP.GE.AND P1, PT, R11, R4, PT ;  /* 0x000000040b00720c */ /* 0x000fc60003f26270 */
[----:B------:R0:W-:Y:S04]  /*1f60*/  @!P6 STG.E desc[UR6][R2.64+0x580], R39 ;  /* 0x000580270200e986 */ /* 0x0001e8000c101906 */
[----:B------:R0:W-:Y:S04]  /*1f70*/  @!P5 STG.E desc[UR6][R2.64+0x600], R40 ;  /* 0x000600280200d986 */ /* 0x0001e8000c101906 */
[----:B------:R0:W-:Y:S04]  /*1f80*/  @!P4 STG.E desc[UR6][R2.64+0x680], R43 ;  /* 0x0006802b0200c986 */ /* 0x0001e8000c101906 */
[----:B------:R0:W-:Y:S04]  /*1f90*/  @!P3 STG.E desc[UR6][R2.64+0x700], R44 ;  /* 0x0007002c0200b986 */ /* 0x0001e8000c101906 */
[----:B------:R0:W-:Y:S04]  /*1fa0*/  @!P2 STG.E desc[UR6][R2.64+0x780], R45 ;  /* 0x0007802d0200a986 */ /* 0x0001e8000c101906 */
[----:B------:R0:W-:Y:S02]  /*1fb0*/  @!P1 STG.E desc[UR6][R2.64+0x800], R46 ;  /* 0x0008002e02009986 */ /* 0x0001e4000c101906 */
.L_x_25:
[----:B------:R-:W-:Y:S05]  /*1fc0*/  @P0 BRA `(.L_x_26) ;  /* 0x0000000000480947 */ /* 0x000fea0003800000 */
[----:B------:R3:W5:Y:S04]  /*1fd0*/  LDG.E R11, desc[UR6][R8.64] ;  /* 0x00000006080b7981 */ /* 0x000768000c1e1900 */
[----:B-1----:R3:W5:Y:S04]  /*1fe0*/  LDG.E R13, desc[UR6][R8.64+0x80] ;  /* 0x00008006080d7981 */ /* 0x002768000c1e1900 */
[----:B------:R3:W5:Y:S04]  /*1ff0*/  LDG.E R15, desc[UR6][R8.64+0x100] ;  /* 0x00010006080f7981 */ /* 0x000768000c1e1900 */
[----:B------:R3:W5:Y:S04]  /*2000*/  LDG.E R17, desc[UR6][R8.64+0x180] ;  /* 0x0001800608117981 */ /* 0x000768000c1e1900 */
[----:B------:R3:W5:Y:S04]  /*2010*/  LDG.E R19, desc[UR6][R8.64+0x200] ;  /* 0x0002000608137981 */ /* 0x000768000c1e1900 */
[----:B------:R3:W5:Y:S04]  /*2020*/  LDG.E R21, desc[UR6][R8.64+0x280] ;  /* 0x0002800608157981 */ /* 0x000768000c1e1900 */
[----:B------:R3:W5:Y:S04]  /*2030*/  LDG.E R23, desc[UR6][R8.64+0x300] ;  /* 0x0003000608177981 */ /* 0x000768000c1e1900 */
[----:B------:R3:W5:Y:S04]  /*2040*/  LDG.E R25, desc[UR6][R8.64+0x380] ;  /* 0x0003800608197981 */ /* 0x000768000c1e1900 */
[----:B------:R3:W5:Y:S04]  /*2050*/  LDG.E R27, desc[UR6][R8.64+0x400] ;  /* 0x00040006081b7981 */ /* 0x000768000c1e1900 */
[----:B0-2---:R3:W5:Y:S04]  /*2060*/  LDG.E R29, desc[UR6][R8.64+0x480] ;  /* 0x00048006081d7981 */ /* 0x005768000c1e1900 */
        /* <DEDUP_REMOVED lines=8> */
.L_x_26:
[----:B------:R-:W-:Y:S02]  /*20f0*/  IMAD.IADD R54, R5, 0x1, -R54 ;  /* 0x0000000105367824 */ /* 0x000fe400078e0a36 */
[C---:B0-2---:R-:W-:Y:S02]  /*2100*/  VIADD R3, R57.reuse, 0x20 ;  /* 0x0000002039037836 */ /* 0x045fe40000000000 */
[C---:B------:R-:W-:Y:S01]  /*2110*/  VIADD R45, R57.reuse, 0x40 ;  /* 0x00000040392d7836 */ /* 0x040fe20000000000 */
[CC--:B------:R-:W-:Y:S01]  /*2120*/  ISETP.GE.AND P5, PT, R57.reuse, R54.reuse, PT ;  /* 0x000000363900720c */ /* 0x0c0fe20003fa6270 */
[----:B------:R-:W-:Y:S01]  /*2130*/  VIADD R47, R57, 0x80 ;  /* 0x00000080392f7836 */ /* 0x000fe20000000000 */
[-C--:B------:R-:W-:Y:S01]  /*2140*/  ISETP.GE.AND P4, PT, R3, R54.reuse, PT ;  /* 0x000000360300720c */ /* 0x080fe20003f86270 */
[----:B------:R-:W-:Y:S01]  /*2150*/  VIADD R3, R57, 0x60 ;  /* 0x0000006039037836 */ /* 0x000fe20000000000 */
[-C--:B------:R-:W-:Y:S01]  /*2160*/  ISETP.GE.AND P3, PT, R45, R54.reuse, PT ;  /* 0x000000362d00720c */ /* 0x080fe20003f66270 */
[----:B------:R-:W-:Y:S01]  /*2170*/  VIADD R45, R57, 0xa0 ;  /* 0x000000a0392d7836 */ /* 0x000fe20000000000 */
[----:B------:R-:W-:-:S02]  /*2180*/  ISETP.GE.AND P1, PT, R47, R54, PT ;  /* 0x000000362f00720c */ /* 0x000fc40003f26270 */
[-C--:B------:R-:W-:Y:S01]  /*2190*/  ISETP.GE.AND P2, PT, R3, R54.reuse, PT ;  /* 0x000000360300720c */ /* 0x080fe20003f46270 */
[----:B------:R-:W-:Y:S01]  /*21a0*/  VIADD R3, R57, 0xc0 ;  /* 0x000000c039037836 */ /* 0x000fe20000000000 */
[-C--:B------:R-:W-:Y:S01]  /*21b0*/  ISETP.GE.AND P6, PT, R45, R54.reuse, PT ;  /* 0x000000362d00720c */ /* 0x080fe20003fc6270 */
[----:B------:R-:W-:Y:S02]  /*21c0*/  VIADD R45, R57, 0xe0 ;  /* 0x000000e0392d7836 */ /* 0x000fe40000000000 */
[----:B------:R0:W5:Y:S01]  /*21d0*/  @!P5 LDG.E R11, desc[UR6][R8.64] ;  /* 0x00000006080bd981 */ /* 0x000162000c1e1900 */
[-C--:B------:R-:W-:Y:S01]  /*21e0*/  ISETP.GE.AND P5, PT, R3, R54.reuse, PT ;  /* 0x000000360300720c */ /* 0x080fe20003fa6270 */
[----:B------:R-:W-:Y:S02]  /*21f0*/  VIADD R3, R57, 0x100 ;  /* 0x0000010039037836 */ /* 0x000fe40000000000 */
[----:B-1----:R0:W5:Y:S01]  /*2200*/  @!P4 LDG.E R13, desc[UR6][R8.64+0x80] ;  /* 0x00008006080dc981 */ /* 0x002162000c1e1900 */
[----:B------:R-:W-:Y:S01]  /*2210*/  ISETP.GE.AND P4, PT, R45, R54, PT ;  /* 0x000000362d00720c */ /* 0x000fe20003f86270 */
[----:B------:R-:W-:-:S02]  /*2220*/  VIADD R45, R57, 0x120 ;  /* 0x00000120392d7836 */ /* 0x000fc40000000000 */
[----:B------:R0:W5:Y:S01]  /*2230*/  @!P3 LDG.E R15, desc[UR6][R8.64+0x100] ;  /* 0x00010006080fb981 */ /* 0x000162000c1e1900 */
[-C--:B------:R-:W-:Y:S01]  /*2240*/  ISETP.GE.AND P3, PT, R3, R54.reuse, PT ;  /* 0x000000360300720c */ /* 0x080fe20003f66270 */
[----:B------:R-:W-:Y:S02]  /*2250*/  VIADD R3, R57, 0x140 ;  /* 0x0000014039037836 */ /* 0x000fe40000000000 */
[----:B------:R0:W5:Y:S01]  /*2260*/  @!P2 LDG.E R17, desc[UR6][R8.64+0x180] ;  /* 0x000180060811a981 */ /* 0x000162000c1e1900 */
[-C--:B------:R-:W-:Y:S01]  /*2270*/  ISETP.GE.AND P2, PT, R45, R54.reuse, PT ;  /* 0x000000362d00720c */ /* 0x080fe20003f46270 */
[----:B------:R-:W-:Y:S02]  /*2280*/  VIADD R45, R57, 0x160 ;  /* 0x00000160392d7836 */ /* 0x000fe40000000000 */
[----:B------:R0:W5:Y:S01]  /*2290*/  @!P1 LDG.E R19, desc[UR6][R8.64+0x200] ;  /* 0x0002000608139981 */ /* 0x000162000c1e1900 */
        /* <DEDUP_REMOVED lines=15> */
[----:B------:R-:W-:-:S03]  /*2390*/  ISETP.GE.AND P2, PT, R45, R54, PT ;  /* 0x000000362d00720c */ /* 0x000fc60003f46270 */
[----:B------:R0:W5:Y:S01]  /*23a0*/  @!P1 LDG.E R31, desc[UR6][R8.64+0x500] ;  /* 0x00050006081f9981 */ /* 0x000162000c1e1900 */
[----:B------:R-:W-:-:S03]  /*23b0*/  ISETP.GE.AND P1, PT, R3, R54, PT ;  /* 0x000000360300720c */ /* 0x000fc60003f26270 */
[----:B------:R0:W5:Y:S04]  /*23c0*/  @!P6 LDG.E R33, desc[UR6][R8.64+0x580] ;  /* 0x000580060821e981 */ /* 0x000168000c1e1900 */
[----:B------:R0:W5:Y:S04]  /*23d0*/  @!P5 LDG.E R35, desc[UR6][R8.64+0x600] ;  /* 0x000600060823d981 */ /* 0x000168000c1e1900 */
[----:B------:R0:W5:Y:S04]  /*23e0*/  @!P4 LDG.E R37, desc[UR6][R8.64+0x680] ;  /* 0x000680060825c981 */ /* 0x000168000c1e1900 */
[----:B------:R0:W5:Y:S04]  /*23f0*/  @!P3 LDG.E R39, desc[UR6][R8.64+0x700] ;  /* 0x000700060827b981 */ /* 0x000168000c1e1900 */
[----:B------:R0:W5:Y:S04]  /*2400*/  @!P2 LDG.E R41, desc[UR6][R8.64+0x780] ;  /* 0x000780060829a981 */ /* 0x000168000c1e1900 */
[----:B------:R0:W5:Y:S02]  /*2410*/  @!P1 LDG.E R43, desc[UR6][R8.64+0x800] ;  /* 0x00080006082b9981 */ /* 0x000164000c1e1900 */
.L_x_27:
[----:B------:R-:W-:Y:S05]  /*2420*/  @P0 BRA `(.L_x_28) ;  /* 0x0000000000540947 */ /* 0x000fea0003800000 */
[----:B------:R-:W1:Y:S02]  /*2430*/  LDCU.64 UR4, c[0x0][0x3b0] ;  /* 0x00007600ff0477ac */ /* 0x000e640008000a00 */
[----:B-1----:R-:W-:-:S04]  /*2440*/  LEA R2, P0, R0, UR4, 0x2 ;  /* 0x0000000400027c11 */ /* 0x002fc8000f8010ff */
[----:B------:R-:W-:-:S05]  /*2450*/  LEA.HI.X R3, R0, UR5, R7, 0x2, P0 ;  /* 0x0000000500037c11 */ /* 0x000fca00080f1407 */
[----:B-----5:R-:W-:Y:S04]  /*2460*/  STG.E desc[UR6][R2.64], R11 ;  /* 0x0000000b02007986 */ /* 0x020fe8000c101906 */
[----:B------:R-:W-:Y:S04]  /*2470*/  STG.E desc[UR6][R2.64+0x80], R13 ;  /* 0x0000800d02007986 */ /* 0x000fe8000c101906 */
        /* <DEDUP_REMOVED lines=14> */
[----:B------:R-:W-:Y:S01]  /*2560*/  STG.E desc[UR6][R2.64+0x800], R43 ;  /* 0x0008002b02007986 */ /* 0x000fe2000c101906 */
[----:B------:R-:W-:Y:S05]  /*2570*/  EXIT ;  /* 0x000000000000794d */ /* 0x000fea0003800000 */
.L_x_28:
[----:B------:R-:W1:Y:S01]  /*2580*/  LDCU.64 UR4, c[0x0][0x3b0] ;  /* 0x00007600ff0477ac */ /* 0x000e620008000a00 */
[----:B------:R-:W-:Y:S02]  /*2590*/  IMAD R42, R42, -0x1980, R5 ;  /* 0xffffe6802a2a7824 */ /* 0x000fe400078e0205 */
[C---:B------:R-:W-:Y:S02]  /*25a0*/  VIADD R5, R57.reuse, 0x40 ;  /* 0x0000004039057836 */ /* 0x040fe40000000000 */
[C---:B------:R-:W-:Y:S01]  /*25b0*/  VIADD R3, R57.reuse, 0x20 ;  /* 0x0000002039037836 */ /* 0x040fe20000000000 */
[CC--:B------:R-:W-:Y:S01]  /*25c0*/  ISETP.GE.AND P3, PT, R57.reuse, R42.reuse, PT ;  /* 0x0000002a3900720c */ /* 0x0c0fe20003f66270 */
[----:B0--3--:R-:W-:Y:S01]  /*25d0*/  VIADD R9, R57, 0x60 ;  /* 0x0000006039097836 */ /* 0x009fe20000000000 */
[-C--:B------:R-:W-:Y:S01]  /*25e0*/  ISETP.GE.AND P1, PT, R5, R42.reuse, PT ;  /* 0x0000002a0500720c */ /* 0x080fe20003f26270 */
[----:B------:R-:W-:Y:S01]  /*25f0*/  VIADD R5, R57, 0x80 ;  /* 0x0000008039057836 */ /* 0x000fe20000000000 */
[-C--:B------:R-:W-:Y:S01]  /*2600*/  ISETP.GE.AND P2, PT, R3, R42.reuse, PT ;  /* 0x0000002a0300720c */ /* 0x080fe20003f46270 */
[----:B------:R-:W-:Y:S01]  /*2610*/  VIADD R45, R57, 0xc0 ;  /* 0x000000c0392d7836 */ /* 0x000fe20000000000 */
[-C--:B------:R-:W-:Y:S01]  /*2620*/  ISETP.GE.AND P0, PT, R9, R42.reuse, PT ;  /* 0x0000002a0900720c */ /* 0x080fe20003f06270 */
[----:B------:R-:W-:Y:S01]  /*2630*/  VIADD R9, R57, 0xa0 ;  /* 0x000000a039097836 */ /* 0x000fe20000000000 */
[----:B------:R-:W-:Y:S01]  /*2640*/  ISETP.GE.AND P6, PT, R5, R42, PT ;  /* 0x0000002a0500720c */ /* 0x000fe20003fc6270 */
[----:B------:R-:W-:Y:S01]  /*2650*/  VIADD R5, R57, 0xe0 ;  /* 0x000000e039057836 */ /* 0x000fe20000000000 */
[----:B-1----:R-:W-:-:S02]  /*2660*/  LEA R2, P4, R0, UR4, 0x2 ;  /* 0x0000000400027c11 */ /* 0x002fc4000f8810ff */
[-C--:B------:R-:W-:Y:S02]  /*2670*/  ISETP.GE.AND P5, PT, R9, R42.reuse, PT ;  /* 0x0000002a0900720c */ /* 0x080fe40003fa6270 */
[----:B------:R-:W-:Y:S01]  /*2680*/  LEA.HI.X R3, R0, UR5, R7, 0x2, P4 ;  /* 0x0000000500037c11 */ /* 0x000fe2000a0f1407 */
[----:B------:R-:W-:Y:S01]  /*2690*/  VIADD R7, R57, 0x100 ;  /* 0x0000010039077836 */ /* 0x000fe20000000000 */
[----:B------:R-:W-:-:S03]  /*26a0*/  ISETP.GE.AND P4, PT, R45, R42, PT ;  /* 0x0000002a2d00720c */ /* 0x000fc60003f86270 */
[----:B-----5:R0:W-:Y:S01]  /*26b0*/  @!P3 STG.E desc[UR6][R2.64], R11 ;  /* 0x0000000b0200b986 */ /* 0x0201e2000c101906 */
        /* <DEDUP_REMOVED lines=19> */
[C---:B------:R-:W-:Y:S02]  /*27f0*/  VIADD R5, R57.reuse, 0x1e0 ;  /* 0x000001e039057836 */ /* 0x040fe40000000000 */
[----:B------:R-:W-:Y:S01]  /*2800*/  VIADD R57, R57, 0x200 ;  /* 0x0000020039397836 */ /* 0x000fe20000000000 */
[----:B------:R0:W-:Y:S01]  /*2810*/  @!P3 STG.E desc[UR6][R2.64+0x380], R25 ;  /* 0x000380190200b986 */ /* 0x0001e2000c101906 */
[----:B------:R-:W-:-:S03]  /*2820*/  ISETP.GE.AND P3, PT, R7, R42, PT ;  /* 0x0000002a0700720c */ /* 0x000fc60003f66270 */
        /* <DEDUP_REMOVED lines=9> */
[----:B------:R0:W-:Y:S01]  /*28c0*/  @!P2 STG.E desc[UR6][R2.64+0x780], R41 ;  /* 0x000780290200a986 */ /* 0x0001e2000c101906 */
[----:B------:R-:W-:Y:S05]  /*28d0*/  @P1 EXIT ;  /* 0x000000000000194d */ /* 0x000fea0003800000 */
[----:B------:R-:W-:Y:S01]  /*28e0*/  STG.E desc[UR6][R2.64+0x800], R43 ;  /* 0x0008002b02007986 */ /* 0x000fe2000c101906 */
[----:B------:R-:W-:Y:S05]  /*28f0*/  EXIT ;  /* 0x000000000000794d */ /* 0x000fea0003800000 */
.L_x_14:
[----:B------:R-:W-:Y:S01]  /*2900*/  IMAD.MOV.U32 R2, RZ, RZ, RZ ;  /* 0x000000ffff027224 */ /* 0x000fe200078e00ff */
[C---:B------:R-:W-:Y:S01]  /*2910*/  ISETP.GT.U32.AND P0, PT, R3.reuse, 0x1f, PT ;  /* 0x0000001f0300780c */ /* 0x040fe20003f04070 */
[----:B------:R-:W-:Y:S05]  /*2920*/  WARPSYNC.ALL ;  /* 0x0000000000007948 */ /* 0x000fea0003800000 */
[----:B------:R-:W-:-:S04]  /*2930*/  IMAD.HI.U32 R14, R3, 0x15555556, R2 ;  /* 0x15555556030e7827 */ /* 0x000fc800078e0002 */
[----:B------:R-:W-:-:S05]  /*2940*/  IMAD R15, R14, 0x4, R7 ;  /* 0x000000040e0f7824 */ /* 0x000fca00078e0207 */
[----:B------:R0:W-:Y:S01]  /*2950*/  STS [R15+0x3410], R0 ;  /* 0x003410000f007388 */ /* 0x0001e20000000800 */
[----:B------:R-:W-:Y:S06]  /*2960*/  BAR.SYNC.DEFER_BLOCKING 0x0 ;  /* 0x0000000000007b1d */ /* 0x000fec0000010000 */
[----:B------:R-:W-:Y:S05]  /*2970*/  @P0 BRA `(.L_x_29) ;  /* 0x0000000000dc0947 */ /* 0x000fea0003800000 */
[----:B------:R-:W-:Y:S01]  /*2980*/  IMAD R14, R3, 0x34, R7 ;  /* 0x00000034030e7824 */ /* 0x000fe200078e0207 */
[----:B------:R-:W-:-:S04]  /*2990*/  UMOV UR8, 0xffffffff ;  /* 0xffffffff00087882 */ /* 0x000fc80000000000 */
[----:B------:R-:W-:Y:S04]  /*29a0*/  LDS R28, [R14+0x3410] ;  /* 0x003410000e1c7984 */ /* 0x000fe80000000800 */
[----:B------:R-:W-:Y:S04]  /*29b0*/  LDS R29, [R14+0x3414] ;  /* 0x003414000e1d7984 */ /* 0x000fe80000000800 */
[----:B------:R-:W1:Y:S04]  /*29c0*/  LDS R30, [R14+0x3418] ;  /* 0x003418000e1e7984 */ /* 0x000e680000000800 */
[----:B------:R-:W-:Y:S04]  /*29d0*/  LDS R31, [R14+0x341c] ;  /* 0x00341c000e1f7984 */ /* 0x000fe80000000800 */
[----:B------:R-:W2:Y:S04]  /*29e0*/  LDS R32, [R14+0x3420] ;  /* 0x003420000e207984 */ /* 0x000ea80000000800 */
[----:B------:R-:W-:Y:S04]  /*29f0*/  LDS R33, [R14+0x3424] ;  /* 0x003424000e217984 */ /* 0x000fe80000000800 */
[----:B------:R-:W3:Y:S04]  /*2a00*/  LDS R34, [R14+0x3428] ;  /* 0x003428000e227984 */ /* 0x000ee80000000800 */
[----:B------:R-:W-:Y:S04]  /*2a10*/  LDS R35, [R14+0x342c] ;  /* 0x00342c000e237984 */ /* 0x000fe80000000800 */
[----:B------:R-:W4:Y:S04]  /*2a20*/  LDS R36, [R14+0x3430] ;  /* 0x003430000e247984 */ /* 0x000f280000000800 */
[----:B------:R-:W-:Y:S04]  /*2a30*/  LDS R37, [R14+0x3434] ;  /* 0x003434000e257984 */ /* 0x000fe80000000800 */
[----:B------:R-:W5:Y:S04]  /*2a40*/  LDS R38, [R14+0x3438] ;  /* 0x003438000e267984 */ /* 0x000f680000000800 */
[----:B------:R-:W0:Y:S01]  /*2a50*/  LDS R39, [R14+0x343c] ;  /* 0x00343c000e277984 */ /* 0x000e220000000800 */
[----:B-1----:R-:W-:-:S04]  /*2a60*/  IADD3 R40, PT, PT, R30, R29, R28 ;  /* 0x0000001d1e287210 */ /* 0x002fc80007ffe01c */
[----:B--2---:R-:W-:-:S04]  /*2a70*/  IADD3 R40, PT, PT, R32, R40, R31 ;  /* 0x0000002820287210 */ /* 0x004fc80007ffe01f */
[----:B---3--:R-:W-:-:S04]  /*2a80*/  IADD3 R40, PT, PT, R34, R40, R33 ;  /* 0x0000002822287210 */ /* 0x008fc80007ffe021 */
[----:B----4-:R-:W-:-:S04]  /*2a90*/  IADD3 R40, PT, PT, R36, R40, R35 ;  /* 0x0000002824287210 */ /* 0x010fc80007ffe023 */
[----:B-----5:R-:W-:-:S05]  /*2aa0*/  IADD3 R40, PT, PT, R38, R40, R37 ;  /* 0x0000002826287210 */ /* 0x020fca0007ffe025 */
[----:B0-----:R-:W-:Y:S01]  /*2ab0*/  IMAD.IADD R39, R39, 0x1, R40 ;  /* 0x0000000127277824 */ /* 0x001fe200078e0228 */
[----:B------:R-:W-:Y:S06]  /*2ac0*/  BRA.DIV UR8, `(.L_x_30) ;  /* 0x0000007a08547947 */ /* 0x000fec000b800000 */
[----:B------:R-:W0:Y:S02]  /*2ad0*/  SHFL.UP P0, R40, R39, 0x1, RZ ;  /* 0x0420000027287989 */ /* 0x000e2400000000ff */
[----:B0-----:R-:W-:-:S05]  /*2ae0*/  @P0 IMAD.IADD R40, R39, 0x1, R40 ;  /* 0x0000000127280824 */ /* 0x001fca00078e0228 */
[----:B------:R-:W0:Y:S02]  /*2af0*/  SHFL.UP P0, R43, R40, 0x2, RZ ;  /* 0x04400000282b7989 */ /* 0x000e2400000000ff */
[----:B0-----:R-:W-:-:S05]  /*2b00*/  @P0 IMAD.IADD R43, R40, 0x1, R43 ;  /* 0x00000001282b0824 */ /* 0x001fca00078e022b */
[----:B------:R-:W0:Y:S02]  /*2b10*/  SHFL.UP P0, R44, R43, 0x4, RZ ;  /* 0x048000002b2c7989 */ /* 0x000e2400000000ff */
[----:B0-----:R-:W-:-:S05]  /*2b20*/  @P0 IMAD.IADD R44, R43, 0x1, R44 ;  /* 0x000000012b2c0824 */ /* 0x001fca00078e022c */
[----:B------:R-:W0:Y:S02]  /*2b30*/  SHFL.UP P0, R45, R44, 0x8, RZ ;  /* 0x050000002c2d7989 */ /* 0x000e2400000000ff */
[----:B0-----:R-:W-:-:S05]  /*2b40*/  @P0 IMAD.IADD R45, R44, 0x1, R45 ;  /* 0x000000012c2d0824 */ /* 0x001fca00078e022d */
[----:B------:R0:W1:Y:S02]  /*2b50*/  SHFL.UP P0, R46, R45, 0x10, RZ ;  /* 0x060000002d2e7989 */ /* 0x00006400000000ff */
.L_x_120:
[----:B-1----:R-:W-:-:S04]  /*2b60*/  @P0 IMAD.IADD R46, R45, 0x1, R46 ;  /* 0x000000012d2e0824 */ /* 0x002fc800078e022e */
[----:B------:R-:W-:-:S04]  /*2b70*/  IMAD.IADD R39, R46, 0x1, -R39 ;  /* 0x000000012e277824 */ /* 0x000fc800078e0a27 */
[----:B------:R-:W-:Y:S01]  /*2b80*/  IMAD.IADD R28, R28, 0x1, R39 ;  /* 0x000000011c1c7824 */ /* 0x000fe200078e0227 */
[----:B------:R1:W-:Y:S03]  /*2b90*/  STS [R14+0x3410], R39 ;  /* 0x003410270e007388 */ /* 0x0003e60000000800 */
        /* <DEDUP_REMOVED lines=19> */
[----:B------:R1:W-:Y:S04]  /*2cd0*/  STS [R14+0x3438], R37 ;  /* 0x003438250e007388 */ /* 0x0003e80000000800 */
[----:B------:R1:W-:Y:S02]  /*2ce0*/  STS [R14+0x343c], R43 ;  /* 0x00343c2b0e007388 */ /* 0x0003e40000000800 */
.L_x_29:
[----:B------:R-:W-:Y:S05]  /*2cf0*/  WARPSYNC.ALL ;  /* 0x0000000000007948 */ /* 0x000fea0003800000 */
[----:B------:R-:W-:Y:S01]  /*2d00*/  BAR.SYNC.DEFER_BLOCKING 0x0 ;  /* 0x0000000000007b1d */ /* 0x000fe20000010000 */
[----:B------:R-:W-:Y:S02]  /*2d10*/  ISETP.NE.AND P0, PT, R50, RZ, PT ;  /* 0x000000ff3200720c */ /* 0x000fe40003f05270 */
[----:B-1----:R-:W-:-:S03]  /*2d20*/  SHF.R.U32.HI R28, RZ, UR5, R27 ;  /* 0x00000005ff1c7c19 */ /* 0x002fc6000801161b */
[----:B------:R-:W-:Y:S01]  /*2d30*/  BSSY.RECONVERGENT B0, `(.L_x_31) ;  /* 0x0000028000007945 */ /* 0x000fe20003800200 */
[----:B------:R-:W-:Y:S01]  /*2d40*/  LOP3.LUT R28, R28, UR4, RZ, 0x30, !PT ;  /* 0x000000041c1c7c12 */ /* 0x000fe2000f8e30ff */
[----:B0-----:R-:W0:Y:S06]  /*2d50*/  LDS R15, [R15+0x3410] ;  /* 0x003410000f0f7984 */ /* 0x001e2c0000000800 */
[----:B------:R-:W-:Y:S05]  /*2d60*/  @P0 BRA `(.L_x_32) ;  /* 0x0000000000900947 */ /* 0x000fea0003800000 */
[----:B------:R-:W0:Y:S04]  /*2d70*/  LDS R14, [R51] ;  /* 0x00000000330e7984 */ /* 0x000e280000000800 */
[----:B------:R-:W1:Y:S04]  /*2d80*/  LDS R30, [R51+0x400] ;  /* 0x00040000331e7984 */ /* 0x000e680000000800 */
[----:B------:R-:W2:Y:S04]  /*2d90*/  LDS R32, [R51+0x800] ;  /* 0x0008000033207984 */ /* 0x000ea80000000800 */
[----:B------:R-:W3:Y:S04]  /*2da0*/  LDS R34, [R51+0xc00] ;  /* 0x000c000033227984 */ /* 0x000ee80000000800 */
[----:B------:R-:W4:Y:S04]  /*2db0*/  LDS R36, [R51+0x1000] ;  /* 0x0010000033247984 */ /* 0x000f280000000800 */
[----:B------:R-:W5:Y:S04]  /*2dc0*/  LDS R38, [R51+0x1400] ;  /* 0x0014000033267984 */ /* 0x000f680000000800 */
[----:B------:R-:W5:Y:S04]  /*2dd0*/  LDS R40, [R51+0x1800] ;  /* 0x0018000033287984 */ /* 0x000f680000000800 */
[----:B------:R-:W5:Y:S04]  /*2de0*/  LDS R44, [R51+0x1c00] ;  /* 0x001c0000332c7984 */ /* 0x000f680000000800 */
[----:B------:R-:W5:Y:S04]  /*2df0*/  LDS R46, [R51+0x2000] ;  /* 0x00200000332e7984 */ /* 0x000f680000000800 */
[----:B------:R-:W5:Y:S04]  /*2e00*/  LDS R58, [R51+0x2400] ;  /* 0x00240000333a7984 */ /* 0x000f680000000800 */
[----:B------:R-:W5:Y:S01]  /*2e10*/  LDS R60, [R51+0x2800] ;  /* 0x00280000333c7984 */ /* 0x000f620000000800 */
[----:B0-----:R-:W-:-:S03]  /*2e20*/  IMAD.IADD R14, R15, 0x1, R14 ;  /* 0x000000010f0e7824 */ /* 0x001fc600078e020e */
[----:B------:R-:W0:Y:S01]  /*2e30*/  LDS R62, [R51+0x2c00] ;  /* 0x002c0000333e7984 */ /* 0x000e220000000800 */
[C---:B-1----:R-:W-:Y:S02]  /*2e40*/  IMAD.IADD R30, R15.reuse, 0x1, R30 ;  /* 0x000000010f1e7824 */ /* 0x042fe400078e021e */
[C---:B--2---:R-:W-:Y:S01]  /*2e50*/  IMAD.IADD R32, R15.reuse, 0x1, R32 ;  /* 0x000000010f207824 */ /* 0x044fe200078e0220 */
[----:B------:R1:W-:Y:S01]  /*2e60*/  STS [R51], R14 ;  /* 0x0000000e33007388 */ /* 0x0003e20000000800 */
[----:B---3--:R-:W-:-:S03]  /*2e70*/  IMAD.IADD R34, R15, 0x1, R34 ;  /* 0x000000010f227824 */ /* 0x008fc600078e0222 */
[----:B------:R1:W-:Y:S01]  /*2e80*/  STS [R51+0x400], R30 ;  /* 0x0004001e33007388 */ /* 0x0003e20000000800 */
[----:B----4-:R-:W-:-:S03]  /*2e90*/  IMAD.IADD R36, R15, 0x1, R36 ;  /* 0x000000010f247824 */ /* 0x010fc600078e0224 */
[----:B------:R1:W-:Y:S01]  /*2ea0*/  STS [R51+0x800], R32 ;  /* 0x0008002033007388 */ /* 0x0003e20000000800 */
[----:B-----5:R-:W-:-:S03]  /*2eb0*/  IMAD.IADD R38, R15, 0x1, R38 ;  /* 0x000000010f267824 */ /* 0x020fc600078e0226 */
[----:B------:R1:W-:Y:S01]  /*2ec0*/  STS [R51+0xc00], R34 ;  /* 0x000c002233007388 */ /* 0x0003e20000000800 */
[----:B------:R-:W-:-:S03]  /*2ed0*/  IMAD.IADD R40, R15, 0x1, R40 ;  /* 0x000000010f287824 */ /* 0x000fc600078e0228 */
        /* <DEDUP_REMOVED lines=9> */
[----:B0-----:R-:W-:-:S03]  /*2f70*/  IMAD.IADD R62, R15, 0x1, R62 ;  /* 0x000000010f3e7824 */ /* 0x001fc600078e023e */
[----:B------:R1:W-:Y:S04]  /*2f80*/  STS [R51+0x2400], R58 ;  /* 0x0024003a33007388 */ /* 0x0003e80000000800 */
[----:B------:R1:W-:Y:S04]  /*2f90*/  STS [R51+0x2800], R60 ;  /* 0x0028003c33007388 */ /* 0x0003e80000000800 */
[----:B------:R1:W-:Y:S02]  /*2fa0*/  STS [R51+0x2c00], R62 ;  /* 0x002c003e33007388 */ /* 0x0003e40000000800 */
.L_x_32:
[----:B------:R-:W-:Y:S05]  /*2fb0*/  BSYNC.RECONVERGENT B0 ;  /* 0x0000000000007941 */ /* 0x000fea0003800200 */
.L_x_31:
[----:B------:R-:W-:Y:S01]  /*2fc0*/  BAR.SYNC.DEFER_BLOCKING 0x0 ;  /* 0x0000000000007b1d */ /* 0x000fe20000010000 */
[----:B------:R-:W-:Y:S01]  /*2fd0*/  R2P PR, R28, 0x7f ;  /* 0x0000007f1c007804 */ /* 0x000fe20000000000 */
[----:B------:R-:W-:-:S04]  /*2fe0*/  IMAD.MOV.U32 R47, RZ, RZ, RZ ;  /* 0x000000ffff2f7224 */ /* 0x000fc800078e00ff */
[----:B------:R-:W-:Y:S08]  /*2ff0*/  BSSY.RECONVERGENT B0, `(.L_x_33) ;  /* 0x0000024000007945 */ /* 0x000ff00003800200 */
[----:B-1----:R-:W-:Y:S02]  /*3000*/  VOTE.ANY R14, PT, P0 ;  /* 0x00000000000e7806 */ /* 0x002fe400000e0100 */
[----:B------:R-:W-:-:S02]  /*3010*/  VOTE.ANY R29, PT, P1 ;  /* 0x00000000001d7806 */ /* 0x000fc400008e0100 */
[----:B------:R-:W-:Y:S02]  /*3020*/  @!P0 LOP3.LUT R14, RZ, R14, RZ, 0x33, !PT ;  /* 0x0000000eff0e8212 */ /* 0x000fe400078e33ff */
[----:B------:R-:W-:Y:S02]  /*3030*/  VOTE.ANY R31, PT, P2 ;  /* 0x00000000001f7806 */ /* 0x000fe400010e0100 */
[----:B------:R-:W-:Y:S02]  /*3040*/  @!P1 LOP3.LUT R29, RZ, R29, RZ, 0x33, !PT ;  /* 0x0000001dff1d9212 */ /* 0x000fe400078e33ff */
[----:B------:R-:W-:Y:S02]  /*3050*/  VOTE.ANY R33, PT, P3 ;  /* 0x0000000000217806 */ /* 0x000fe400018e0100 */
[----:B------:R-:W-:Y:S02]  /*3060*/  @!P2 LOP3.LUT R31, RZ, R31, RZ, 0x33, !PT ;  /* 0x0000001fff1fa212 */ /* 0x000fe400078e33ff */
[----:B------:R-:W-:-:S02]  /*3070*/  LOP3.LUT R14, R29, R14, RZ, 0xc0, !PT ;  /* 0x0000000e1d0e7212 */ /* 0x000fc400078ec0ff */
[----:B------:R-:W-:Y:S02]  /*3080*/  @!P3 LOP3.LUT R33, RZ, R33, RZ, 0x33, !PT ;  /* 0x00000021ff21b212 */ /* 0x000fe400078e33ff */
[----:B------:R-:W-:Y:S02]  /*3090*/  LOP3.LUT R14, R31, R14, RZ, 0xc0, !PT ;  /* 0x0000000e1f0e7212 */ /* 0x000fe400078ec0ff */
[----:B------:R-:W-:Y:S02]  /*30a0*/  VOTE.ANY R29, PT, P4 ;  /* 0x00000000001d7806 */ /* 0x000fe400020e0100 */
[----:B------:R-:W-:Y:S02]  /*30b0*/  LOP3.LUT R14, R33, R14, RZ, 0xc0, !PT ;  /* 0x0000000e210e7212 */ /* 0x000fe400078ec0ff */
[----:B------:R-:W-:Y:S02]  /*30c0*/  @!P4 LOP3.LUT R29, RZ, R29, RZ, 0x33, !PT ;  /* 0x0000001dff1dc212 */ /* 0x000fe400078e33ff */
[----:B------:R-:W-:-:S02]  /*30d0*/  VOTE.ANY R31, PT, P5 ;  /* 0x00000000001f7806 */ /* 0x000fc400028e0100 */
[----:B------:R-:W-:Y:S01]  /*30e0*/  LOP3.LUT R14, R29, R14, RZ, 0xc0, !PT ;  /* 0x0000000e1d0e7212 */ /* 0x000fe200078ec0ff */
[----:B------:R-:W-:Y:S01]  /*30f0*/  IMAD.SHL.U32 R29, R3, 0x20, RZ ;  /* 0x00000020031d7824 */ /* 0x000fe200078e00ff */
[----:B------:R-:W-:Y:S02]  /*3100*/  LOP3.LUT P0, RZ, R28, 0x80, RZ, 0xc0, !PT ;  /* 0x000000801cff7812 */ /* 0x000fe4000780c0ff */
[----:B------:R-:W-:Y:S02]  /*3110*/  @!P5 LOP3.LUT R31, RZ, R31, RZ, 0x33, !PT ;  /* 0x0000001fff1fd212 */ /* 0x000fe400078e33ff */
[----:B------:R-:W-:Y:S02]  /*3120*/  VOTE.ANY R30, PT, P6 ;  /* 0x00000000001e7806 */ /* 0x000fe400030e0100 */
[----:B------:R-:W-:Y:S02]  /*3130*/  LOP3.LUT R31, R31, R14, RZ, 0xc0, !PT ;  /* 0x0000000e1f1f7212 */ /* 0x000fe400078ec0ff */
[----:B------:R-:W1:Y:S01]  /*3140*/  S2R R14, SR_LEMASK ;  /* 0x00000000000e7919 */ /* 0x000e620000003a00 */
[----:B------:R-:W-:-:S04]  /*3150*/  @!P6 LOP3.LUT R30, RZ, R30, RZ, 0x33, !PT ;  /* 0x0000001eff1ee212 */ /* 0x000fc800078e33ff */
[----:B------:R-:W-:Y:S02]  /*3160*/  VOTE.ANY R32, PT, P0 ;  /* 0x0000000000207806 */ /* 0x000fe400000e0100 */
[----:B------:R-:W-:Y:S02]  /*3170*/  LOP3.LUT R31, R30, R31, RZ, 0xc0, !PT ;  /* 0x0000001f1e1f7212 */ /* 0x000fe400078ec0ff */
[----:B------:R-:W-:Y:S02]  /*3180*/  @!P0 LOP3.LUT R32, RZ, R32, RZ, 0x33, !PT ;  /* 0x00000020ff208212 */ /* 0x000fe400078e33ff */
[----:B------:R-:W-:Y:S02]  /*3190*/  LOP3.LUT R30, R29, 0x7c00, RZ, 0xc0, !PT ;  /* 0x00007c001d1e7812 */ /* 0x000fe400078ec0ff */
[----:B------:R-:W-:-:S03]  /*31a0*/  LOP3.LUT R31, R32, R31, RZ, 0xc0, !PT ;  /* 0x0000001f201f7212 */ /* 0x000fc600078ec0ff */
[----:B------:R-:W-:Y:S01]  /*31b0*/  IMAD.IADD R29, R7, 0x1, R30 ;  /* 0x00000001071d7824 */ /* 0x000fe200078e021e */
[----:B------:R-:W2:Y:S01]  /*31c0*/  FLO.U32 R32, R31 ;  /* 0x0000001f00207300 */ /* 0x000ea200000e0000 */
[----:B-1----:R-:W-:Y:S02]  /*31d0*/  LOP3.LUT R44, R14, R31, RZ, 0xc0, !PT ;  /* 0x0000001f0e2c7212 */ /* 0x002fe400078ec0ff */
[----:B--2---:R-:W-:-:S05]  /*31e0*/  ISETP.NE.AND P0, PT, R24, R32, PT ;  /* 0x000000201800720c */ /* 0x004fca0003f05270 */
[----:B------:R-:W1:Y:S08]  /*31f0*/  POPC R44, R44 ;  /* 0x0000002c002c7309 */ /* 0x000e700000000000 */
[----:B------:R-:W-:Y:S05]  /*3200*/  @P0 BRA `(.L_x_34) ;  /* 0x0000000000080947 */ /* 0x000fea0003800000 */
[----:B------:R-:W-:-:S06]  /*3210*/  IMAD R47, R28, 0x4, R29 ;  /* 0x000000041c2f7824 */ /* 0x000fcc00078e021d */
[----:B-1----:R2:W3:Y:S02]  /*3220*/  ATOMS.ADD R47, [R47], R44 ;  /* 0x0000002c2f2f738c */ /* 0x0024e40000000000 */
.L_x_34:
[----:B------:R-:W-:Y:S05]  /*3230*/  BSYNC.RECONVERGENT B0 ;  /* 0x0000000000007941 */ /* 0x000fea0003800200 */
.L_x_33:
[----:B------:R-:W-:Y:S01]  /*3240*/  R2P PR, R52, 0x7f ;  /* 0x0000007f34007804 */ /* 0x000fe20000000000 */
[----:B---3--:R3:W4:Y:S01]  /*3250*/  SHFL.IDX PT, R47, R47, R32, 0x1f ;  /* 0x00001f202f2f7589 */ /* 0x00872200000e0000 */
[----:B------:R-:W-:Y:S01]  /*3260*/  BSSY.RECONVERGENT B0, `(.L_x_35) ;  /* 0x0000021000007945 */ /* 0x000fe20003800200 */
[----:B------:R-:W-:-:S10]  /*3270*/  IMAD.MOV.U32 R49, RZ, RZ, RZ ;  /* 0x000000ffff317224 */ /* 0x000fd400078e00ff */
[----:B------:R-:W-:Y:S02]  /*3280*/  VOTE.ANY R28, PT, P0 ;  /* 0x00000000001c7806 */ /* 0x000fe400000e0100 */
[----:B------:R-:W-:Y:S02]  /*3290*/  VOTE.ANY R31, PT, P1 ;  /* 0x00000000001f7806 */ /* 0x000fe400008e0100 */
[----:B------:R-:W-:Y:S02]  /*32a0*/  @!P0 LOP3.LUT R28, RZ, R28, RZ, 0x33, !PT ;  /* 0x0000001cff1c8212 */ /* 0x000fe400078e33ff */
[----:B------:R-:W-:Y:S02]  /*32b0*/  VOTE.ANY R33, PT, P2 ;  /* 0x0000000000217806 */ /* 0x000fe400010e0100 */
[----:B------:R-:W-:Y:S02]  /*32c0*/  @!P1 LOP3.LUT R31, RZ, R31, RZ, 0x33, !PT ;  /* 0x0000001fff1f9212 */ /* 0x000fe400078e33ff */
[----:B------:R-:W-:-:S02]  /*32d0*/  @!P2 LOP3.LUT R33, RZ, R33, RZ, 0x33, !PT ;  /* 0x00000021ff21a212 */ /* 0x000fc400078e33ff */
[----:B------:R-:W-:Y:S02]  /*32e0*/  LOP3.LUT R28, R31, R28, RZ, 0xc0, !PT ;  /* 0x0000001c1f1c7212 */ /* 0x000fe400078ec0ff */
[----:B------:R-:W-:Y:S02]  /*32f0*/  VOTE.ANY R31, PT, P3 ;  /* 0x00000000001f7806 */ /* 0x000fe400018e0100 */
[----:B------:R-:W-:Y:S02]  /*3300*/  LOP3.LUT R28, R33, R28, RZ, 0xc0, !PT ;  /* 0x0000001c211c7212 */ /* 0x000fe400078ec0ff */
[----:B------:R-:W-:Y:S02]  /*3310*/  LOP3.LUT P0, RZ, R52, 0x80, RZ, 0xc0, !PT ;  /* 0x0000008034ff7812 */ /* 0x000fe4000780c0ff */
[----:B------:R-:W-:Y:S02]  /*3320*/  VOTE.ANY R33, PT, P4 ;  /* 0x0000000000217806 */ /* 0x000fe400020e0100 */
[----:B------:R-:W-:-:S02]  /*3330*/  @!P3 LOP3.LUT R31, RZ, R31, RZ, 0x33, !PT ;  /* 0x0000001fff1fb212 */ /* 0x000fc400078e33ff */
[----:B------:R-:W-:Y:S02]  /*3340*/  @!P4 LOP3.LUT R33, RZ, R33, RZ, 0x33, !PT ;  /* 0x00000021ff21c212 */ /* 0x000fe400078e33ff */
[----:B------:R-:W-:Y:S02]  /*3350*/  LOP3.LUT R28, R31, R28, RZ, 0xc0, !PT ;  /* 0x0000001c1f1c7212 */ /* 0x000fe400078ec0ff */
[----:B------:R-:W-:Y:S02]  /*3360*/  VOTE.ANY R31, PT, P5 ;  /* 0x00000000001f7806 */ /* 0x000fe400028e0100 */
[----:B------:R-:W-:Y:S02]  /*3370*/  LOP3.LUT R28, R33, R28, RZ, 0xc0, !PT ;  /* 0x0000001c211c7212 */ /* 0x000fe400078ec0ff */
[----:B------:R-:W-:Y:S02]  /*3380*/  VOTE.ANY R33, PT, P6 ;  /* 0x0000000000217806 */ /* 0x000fe400030e0100 */
[----:B------:R-:W-:-:S02]  /*3390*/  @!P5 LOP3.LUT R31, RZ, R31, RZ, 0x33, !PT ;  /* 0x0000001fff1fd212 */ /* 0x000fc400078e33ff */
[----:B------:R-:W-:Y:S02]  /*33a0*/  VOTE.ANY R35, PT, P0 ;  /* 0x0000000000237806 */ /* 0x000fe400000e0100 */
[----:B------:R-:W-:Y:S02]  /*33b0*/  @!P6 LOP3.LUT R33, RZ, R33, RZ, 0x33, !PT ;  /* 0x00000021ff21e212 */ /* 0x000fe400078e33ff */
[----:B------:R-:W-:Y:S02]  /*33c0*/  LOP3.LUT R28, R31, R28, RZ, 0xc0, !PT ;  /* 0x0000001c1f1c7212 */ /* 0x000fe400078ec0ff */
[----:B------:R-:W-:Y:S02]  /*33d0*/  @!P0 LOP3.LUT R35, RZ, R35, RZ, 0x33, !PT ;  /* 0x00000023ff238212 */ /* 0x000fe400078e33ff */
[----:B------:R-:W-:-:S04]  /*33e0*/  LOP3.LUT R28, R33, R28, RZ, 0xc0, !PT ;  /* 0x0000001c211c7212 */ /* 0x000fc800078ec0ff */
[----:B------:R-:W-:-:S04]  /*33f0*/  LOP3.LUT R35, R35, R28, RZ, 0xc0, !PT ;  /* 0x0000001c23237212 */ /* 0x000fc800078ec0ff */
[----:B------:R-:W5:Y:S01]  /*3400*/  FLO.U32 R30, R35 ;  /* 0x00000023001e7300 */ /* 0x000f6200000e0000 */
[----:B------:R-:W-:-:S07]  /*3410*/  LOP3.LUT R46, R14, R35, RZ, 0xc0, !PT ;  /* 0x000000230e2e7212 */ /* 0x000fce00078ec0ff */
[----:B------:R-:W0:Y:S01]  /*3420*/  POPC R46, R46 ;  /* 0x0000002e002e7309 */ /* 0x000e220000000000 */
[----:B-----5:R-:W-:-:S13]  /*3430*/  ISETP.NE.AND P0, PT, R24, R30, PT ;  /* 0x0000001e1800720c */ /* 0x020fda0003f05270 */
[----:B0--34-:R-:W-:Y:S05]  /*3440*/  @P0 BRA `(.L_x_36) ;  /* 0x0000000000080947 */ /* 0x019fea0003800000 */
[----:B------:R-:W-:-:S06]  /*3450*/  IMAD R49, R52, 0x4, R29 ;  /* 0x0000000434317824 */ /* 0x000fcc00078e021d */
[----:B------:R0:W3:Y:S02]  /*3460*/  ATOMS.ADD R49, [R49], R46 ;  /* 0x0000002e3131738c */ /* 0x0000e40000000000 */
.L_x_36:
[----:B------:R-:W-:Y:S05]  /*3470*/  BSYNC.RECONVERGENT B0 ;  /* 0x0000000000007941 */ /* 0x000fea0003800200 */
.L_x_35:
        /* <DEDUP_REMOVED lines=35> */
.L_x_38:
[----:B------:R-:W-:Y:S05]  /*36b0*/  BSYNC.RECONVERGENT B0 ;  /* 0x0000000000007941 */ /* 0x000fea0003800200 */
.L_x_37:
        /* <DEDUP_REMOVED lines=27> */
[----:B------:R-:W-:Y:S02]  /*3870*/  LOP3.LUT R35, R35, R28, RZ, 0xc0, !PT ;  /* 0x0000001c23237212 */ /* 0x000fe400078ec0ff */
[----:B------:R-:W-:Y:S02]  /*3880*/  SHF.R.U32.HI R28, RZ, UR5, R23 ;  /* 0x00000005ff1c7c19 */ /* 0x000fe40008011617 */
[----:B------:R-:W5:Y:S01]  /*3890*/  FLO.U32 R39, R35 ;  /* 0x0000002300277300 */ /* 0x000f6200000e0000 */
[----:B------:R-:W-:Y:S02]  /*38a0*/  LOP3.LUT R53, R14, R35, RZ, 0xc0, !PT ;  /* 0x000000230e357212 */ /* 0x000fe400078ec0ff */
[----:B------:R-:W-:-:S05]  /*38b0*/  LOP3.LUT R30, R28, UR4, RZ, 0x30, !PT ;  /* 0x000000041c1e7c12 */ /* 0x000fca000f8e30ff */
[----:B------:R-:W0:Y:S01]  /*38c0*/  POPC R53, R53 ;  /* 0x0000003500357309 */ /* 0x000e220000000000 */
[----:B-----5:R-:W-:-:S13]  /*38d0*/  ISETP.NE.AND P0, PT, R24, R39, PT ;  /* 0x000000271800720c */ /* 0x020fda0003f05270 */
[----:B0--34-:R-:W-:Y:S05]  /*38e0*/  @P0 BRA `(.L_x_40) ;  /* 0x0000000000080947 */ /* 0x019fea0003800000 */
[----:B------:R-:W-:-:S05]  /*38f0*/  IMAD R48, R48, 0x4, R29 ;  /* 0x0000000430307824 */ /* 0x000fca00078e021d */
[----:B------:R0:W3:Y:S02]  /*3900*/  ATOMS.ADD R56, [R48], R53 ;  /* 0x000000353038738c */ /* 0x0000e40000000000 */
.L_x_40:
[----:B------:R-:W-:Y:S05]  /*3910*/  BSYNC.RECONVERGENT B0 ;  /* 0x0000000000007941 */ /* 0x000fea0003800200 */
.L_x_39:
        /* <DEDUP_REMOVED lines=30> */
[----:B0-----:R-:W-:Y:S02]  /*3b00*/  LOP3.LUT R48, R14, R35, RZ, 0xc0, !PT ;  /* 0x000000230e307212 */ /* 0x001fe400078ec0ff */
[----:B------:R-:W-:-:S05]  /*3b10*/  LOP3.LUT R34, R28, UR4, RZ, 0x30, !PT ;  /* 0x000000041c227c12 */ /* 0x000fca000f8e30ff */
[----:B------:R-:W0:Y:S01]  /*3b20*/  POPC R48, R48 ;  /* 0x0000003000307309 */ /* 0x000e220000000000 */
[----:B-----5:R-:W-:-:S13]  /*3b30*/  ISETP.NE.AND P0, PT, R24, R32, PT ;  /* 0x000000201800720c */ /* 0x020fda0003f05270 */
[----:B0--34-:R-:W-:Y:S05]  /*3b40*/  @P0 BRA `(.L_x_42) ;  /* 0x0000000000080947 */ /* 0x019fea0003800000 */
[----:B------:R-:W-:-:S06]  /*3b50*/  IMAD R45, R30, 0x4, R29 ;  /* 0x000000041e2d7824 */ /* 0x000fcc00078e021d */
[----:B------:R0:W3:Y:S02]  /*3b60*/  ATOMS.ADD R45, [R45], R48 ;  /* 0x000000302d2d738c */ /* 0x0000e40000000000 */
.L_x_42:
[----:B------:R-:W-:Y:S05]  /*3b70*/  BSYNC.RECONVERGENT B0 ;  /* 0x0000000000007941 */ /* 0x000fea0003800200 */
.L_x_41:
        /* <DEDUP_REMOVED lines=35> */
[----:B------:R-:W-:-:S06]  /*3db0*/  IMAD R36, R34, 0x4, R29 ;  /* 0x0000000422247824 */ /* 0x000fcc00078e021d */
[----:B------:R0:W3:Y:S02]  /*3dc0*/  ATOMS.ADD R36, [R36], R37 ;  /* 0x000000252424738c */ /* 0x0000e40000000000 */
.L_x_44:
[----:B------:R-:W-:Y:S05]  /*3dd0*/  BSYNC.RECONVERGENT B0 ;  /* 0x0000000000007941 */ /* 0x000fea0003800200 */
.L_x_43:
        /* <DEDUP_REMOVED lines=37> */
.L_x_46:
[----:B------:R-:W-:Y:S05]  /*4030*/  BSYNC.RECONVERGENT B0 ;  /* 0x0000000000007941 */ /* 0x000fea0003800200 */
.L_x_45:
        /* <DEDUP_REMOVED lines=37> */
.L_x_48:
[----:B------:R-:W-:Y:S05]  /*4290*/  BSYNC.RECONVERGENT B0 ;  /* 0x0000000000007941 */ /* 0x000fea0003800200 */
.L_x_47:
[----:B------:R-:W-:Y:S01]  /*42a0*/  R2P PR, R40, 0x7f ;  /* 0x0000007f28007804 */ /* 0x000fe20000000000 */
[----:B---3--:R3:W4:Y:S01]  /*42b0*/  SHFL.IDX PT, R32, R32, R55, 0x1f ;  /* 0x00001f3720207589 */ /* 0x00872200000e0000 */
[----:B------:R-:W-:Y:S01]  /*42c0*/  SHF.R.U32.HI R38, RZ, UR5, R12 ;  /* 0x00000005ff267c19 */ /* 0x000fe2000801160c */
[----:B------:R-:W-:Y:S01]  /*42d0*/  BSSY.RECONVERGENT B0, `(.L_x_49) ;  /* 0x0000022000007945 */ /* 0x000fe20003800200 */
[----:B------:R-:W-:Y:S02]  /*42e0*/  IMAD.MOV.U32 R30, RZ, RZ, RZ ;  /* 0x000000ffff1e7224 */ /* 0x000fe400078e00ff */
[----:B------:R-:W-:-:S07]  /*42f0*/  LOP3.LUT R38, R38, UR4, RZ, 0x30, !PT ;  /* 0x0000000426267c12 */ /* 0x000fce000f8e30ff */
        /* <DEDUP_REMOVED lines=31> */
.L_x_50:
[----:B------:R-:W-:Y:S05]  /*44f0*/  BSYNC.RECONVERGENT B0 ;  /* 0x0000000000007941 */ /* 0x000fea0003800200 */
.L_x_49:
        /* <DEDUP_REMOVED lines=9> */
[----:B------:R-:W-:Y:S02]  /*4590*/  @!P1 LOP3.LUT R39, RZ, R39, RZ, 0x33, !PT ;  /* 0x00000027ff279212 */ /* 0x000fe400078e33ff */
[----:B------:R-:W-:Y:S02]  /*45a0*/  VOTE.ANY R55, PT, P2 ;  /* 0x0000000000377806 */ /* 0x000fe400010e0100 */
[----:B------:R-:W-:-:S02]  /*45b0*/  LOP3.LUT R28, R39, R28, RZ, 0xc0, !PT ;  /* 0x0000001c271c7212 */ /* 0x000fc400078ec0ff */
[----:B------:R-:W-:Y:S02]  /*45c0*/  VOTE.ANY R39, PT, P3 ;  /* 0x0000000000277806 */ /* 0x000fe400018e0100 */
[----:B------:R-:W-:Y:S02]  /*45d0*/  @!P2 LOP3.LUT R55, RZ, R55, RZ, 0x33, !PT ;  /* 0x00000037ff37a212 */ /* 0x000fe400078e33ff */
[----:B------:R-:W-:Y:S02]  /*45e0*/  @!P3 LOP3.LUT R39, RZ, R39, RZ, 0x33, !PT ;  /* 0x00000027ff27b212 */ /* 0x000fe400078e33ff */
[----:B------:R-:W-:Y:S02]  /*45f0*/  LOP3.LUT R28, R55, R28, RZ, 0xc0, !PT ;  /* 0x0000001c371c7212 */ /* 0x000fe400078ec0ff */
[----:B------:R-:W-:Y:S02]  /*4600*/  LOP3.LUT P0, RZ, R38, 0x80, RZ, 0xc0, !PT ;  /* 0x0000008026ff7812 */ /* 0x000fe4000780c0ff */
[----:B------:R-:W-:-:S02]  /*4610*/  VOTE.ANY R55, PT, P4 ;  /* 0x0000000000377806 */ /* 0x000fc400020e0100 */
[----:B------:R-:W-:Y:S02]  /*4620*/  LOP3.LUT R28, R39, R28, RZ, 0xc0, !PT ;  /* 0x0000001c271c7212 */ /* 0x000fe400078ec0ff */
[----:B------:R-:W-:Y:S02]  /*4630*/  VOTE.ANY R39, PT, P5 ;  /* 0x0000000000277806 */ /* 0x000fe400028e0100 */
[----:B------:R-:W-:Y:S02]  /*4640*/  @!P4 LOP3.LUT R55, RZ, R55, RZ, 0x33, !PT ;  /* 0x00000037ff37c212 */ /* 0x000fe400078e33ff */
[----:B------:R-:W-:Y:S02]  /*4650*/  @!P5 LOP3.LUT R39, RZ, R39, RZ, 0x33, !PT ;  /* 0x00000027ff27d212 */ /* 0x000fe400078e33ff */
[----:B------:R-:W-:Y:S02]  /*4660*/  LOP3.LUT R28, R55, R28, RZ, 0xc0, !PT ;  /* 0x0000001c371c7212 */ /* 0x000fe400078ec0ff */
[----:B------:R-:W-:-:S02]  /*4670*/  VOTE.ANY R55, PT, P6 ;  /* 0x0000000000377806 */ /* 0x000fc400030e0100 */
[----:B------:R-:W-:Y:S02]  /*4680*/  LOP3.LUT R28, R39, R28, RZ, 0xc0, !PT ;  /* 0x0000001c271c7212 */ /* 0x000fe400078ec0ff */
[----:B------:R-:W-:Y:S02]  /*4690*/  VOTE.ANY R39, PT, P0 ;  /* 0x0000000000277806 */ /* 0x000fe400000e0100 */
[----:B------:R-:W-:Y:S02]  /*46a0*/  @!P6 LOP3.LUT R55, RZ, R55, RZ, 0x33, !PT ;  /* 0x00000037ff37e212 */ /* 0x000fe400078e33ff */
        /* <DEDUP_REMOVED lines=8> */
[----:B------:R-:W-:-:S05]  /*4730*/  IMAD R43, R38, 0x4, R29 ;  /* 0x00000004262b7824 */ /* 0x000fca00078e021d */
[----:B------:R0:W3:Y:S02]  /*4740*/  ATOMS.ADD R60, [R43], R28 ;  /* 0x0000001c2b3c738c */ /* 0x0000e40000000000 */
.L_x_52:
[----:B------:R-:W-:Y:S05]  /*4750*/  BSYNC.RECONVERGENT B0 ;  /* 0x0000000000007941 */ /* 0x000fea0003800200 */
.L_x_51:
[----:B------:R-:W-:Y:S01]  /*4760*/  R2P PR, R40, 0x7f ;  /* 0x0000007f28007804 */ /* 0x000fe20000000000 */
[----:B---3--:R3:W4:Y:S01]  /*4770*/  SHFL.IDX PT, R39, R60, R39, 0x1f ;  /* 0x00001f273c277589 */ /* 0x00872200000e0000 */
[----:B------:R-:W-:Y:S01]  /*4780*/  SHF.R.U32.HI R58, RZ, UR5, R16 ;  /* 0x00000005ff3a7c19 */ /* 0x000fe20008011610 */
[----:B------:R-:W-:Y:S01]  /*4790*/  BSSY.RECONVERGENT B0, `(.L_x_53) ;  /* 0x0000022000007945 */ /* 0x000fe20003800200 */
[----:B------:R-:W-:Y:S02]  /*47a0*/  IMAD.MOV.U32 R64, RZ, RZ, RZ ;  /* 0x000000ffff407224 */ /* 0x000fe400078e00ff */
[----:B------:R-:W-:-:S07]  /*47b0*/  LOP3.LUT R58, R58, UR4, RZ, 0x30, !PT ;  /* 0x000000043a3a7c12 */ /* 0x000fce000f8e30ff */
[----:B------:R-:W-:Y:S02]  /*47c0*/  VOTE.ANY R38, PT, P0 ;  /* 0x0000000000267806 */ /* 0x000fe400000e0100 */
[----:B0-----:R-:W-:Y:S02]  /*47d0*/  VOTE.ANY R43, PT, P1 ;  /* 0x00000000002b7806 */ /* 0x001fe400008e0100 */
[----:B------:R-:W-:Y:S02]  /*47e0*/  @!P0 LOP3.LUT R38, RZ, R38, RZ, 0x33, !PT ;  /* 0x00000026ff268212 */ /* 0x000fe400078e33ff */
[----:B------:R-:W-:Y:S02]  /*47f0*/  @!P1 LOP3.LUT R43, RZ, R43, RZ, 0x33, !PT ;  /* 0x0000002bff2b9212 */ /* 0x000fe400078e33ff */
[----:B------:R-:W-:Y:S02]  /*4800*/  LOP3.LUT P0, RZ, R40, 0x80, RZ, 0xc0, !PT ;  /* 0x0000008028ff7812 */ /* 0x000fe4000780c0ff */
[----:B------:R-:W-:-:S02]  /*4810*/  LOP3.LUT R38, R43, R38, RZ, 0xc0, !PT ;  /* 0x000000262b267212 */ /* 0x000fc400078ec0ff */
[----:B------:R-:W-:-:S04]  /*4820*/  VOTE.ANY R43, PT, P2 ;  /* 0x00000000002b7806 */ /* 0x000fc800010e0100 */
[----:B------:R-:W-:-:S04]  /*4830*/  @!P2 LOP3.LUT R43, RZ, R43, RZ, 0x33, !PT ;  /* 0x0000002bff2ba212 */ /* 0x000fc800078e33ff */
[----:B------:R-:W-:Y:S02]  /*4840*/  LOP3.LUT R38, R43, R38, RZ, 0xc0, !PT ;  /* 0x000000262b267212 */ /* 0x000fe400078ec0ff */
        /* <DEDUP_REMOVED lines=14> */
[----:B------:R-:W-:-:S04]  /*4930*/  LOP3.LUT R55, R43, R38, RZ, 0xc0, !PT ;  /* 0x000000262b377212 */ /* 0x000fc800078ec0ff */
[----:B------:R-:W0:Y:S01]  /*4940*/  FLO.U32 R43, R55 ;  /* 0x00000037002b7300 */ /* 0x000e2200000e0000 */
[----:B------:R-:W-:-:S07]  /*4950*/  LOP3.LUT R38, R14, R55, RZ, 0xc0, !PT ;  /* 0x000000370e267212 */ /* 0x000fce00078ec0ff */
[----:B------:R-:W1:Y:S01]  /*4960*/  POPC R38, R38 ;  /* 0x0000002600267309 */ /* 0x000e620000000000 */
[----:B0-----:R-:W-:-:S13]  /*4970*/  ISETP.NE.AND P0, PT, R24, R43, PT ;  /* 0x0000002b1800720c */ /* 0x001fda0003f05270 */
[----:B-1-34-:R-:W-:Y:S05]  /*4980*/  @P0 BRA `(.L_x_54) ;  /* 0x0000000000080947 */ /* 0x01afea0003800000 */
[----:B------:R-:W-:-:S05]  /*4990*/  IMAD R55, R40, 0x4, R29 ;  /* 0x0000000428377824 */ /* 0x000fca00078e021d */
[----:B------:R0:W1:Y:S02]  /*49a0*/  ATOMS.ADD R64, [R55], R38 ;  /* 0x000000263740738c */ /* 0x0000640000000000 */
.L_x_54:
[----:B------:R-:W-:Y:S05]  /*49b0*/  BSYNC.RECONVERGENT B0 ;  /* 0x0000000000007941 */ /* 0x000fea0003800200 */
.L_x_53:
[----:B------:R-:W-:Y:S01]  /*49c0*/  R2P PR, R58, 0x7f ;  /* 0x0000007f3a007804 */ /* 0x000fe20000000000 */
[----:B-1----:R1:W3:Y:S01]  /*49d0*/  SHFL.IDX PT, R43, R64, R43, 0x1f ;  /* 0x00001f2b402b7589 */ /* 0x0022e200000e0000 */
        /* <DEDUP_REMOVED lines=30> */
[----:B------:R-:W4:Y:S01]  /*4bc0*/  POPC R40, R40 ;  /* 0x0000002800287309 */ /* 0x000f220000000000 */
[----:B0-----:R-:W-:-:S13]  /*4bd0*/  ISETP.NE.AND P0, PT, R24, R55, PT ;  /* 0x000000371800720c */ /* 0x001fda0003f05270 */
[----:B-1-34-:R-:W-:Y:S05]  /*4be0*/  @P0 BRA `(.L_x_56) ;  /* 0x0000000000080947 */ /* 0x01afea0003800000 */
[----:B------:R-:W-:-:S05]  /*4bf0*/  IMAD R59, R58, 0x4, R29 ;  /* 0x000000043a3b7824 */ /* 0x000fca00078e021d */
[----:B------:R0:W1:Y:S02]  /*4c00*/  ATOMS.ADD R62, [R59], R40 ;  /* 0x000000283b3e738c */ /* 0x0000640000000000 */
.L_x_56:
[----:B------:R-:W-:Y:S05]  /*4c10*/  BSYNC.RECONVERGENT B0 ;  /* 0x0000000000007941 */ /* 0x000fea0003800200 */
.L_x_55:
[----:B------:R-:W-:Y:S01]  /*4c20*/  R2P PR, R60, 0x7f ;  /* 0x0000007f3c007804 */ /* 0x000fe20000000000 */
[----:B--2---:R-:W-:Y:S01]  /*4c30*/  IMAD.IADD R44, R44, 0x1, R47 ;  /* 0x000000012c2c7824 */ /* 0x004fe200078e022f */
[----:B------:R-:W-:Y:S01]  /*4c40*/  BSSY.RECONVERGENT B0, `(.L_x_57) ;  /* 0x0000025000007945 */ /* 0x000fe20003800200 */
[----:B------:R-:W-:Y:S02]  /*4c50*/  IMAD.IADD R46, R46, 0x1, R49 ;  /* 0x000000012e2e7824 */ /* 0x000fe400078e0231 */
[----:B-1----:R1:W2:Y:S01]  /*4c60*/  SHFL.IDX PT, R49, R62, R55, 0x1f ;  /* 0x00001f373e317589 */ /* 0x0022a200000e0000 */
[----:B------:R-:W-:-:S07]  /*4c70*/  IMAD.MOV.U32 R64, RZ, RZ, RZ ;  /* 0x000000ffff407224 */ /* 0x000fce00078e00ff */
[----:B------:R-:W-:Y:S02]  /*4c80*/  VOTE.ANY R58, PT, P0 ;  /* 0x00000000003a7806 */ /* 0x000fe400000e0100 */
[----:B------:R-:W-:Y:S02]  /*4c90*/  VOTE.ANY R47, PT, P1 ;  /* 0x00000000002f7806 */ /* 0x000fe400008e0100 */
        /* <DEDUP_REMOVED lines=22> */
[----:B------:R-:W-:Y:S02]  /*4e00*/  SHF.R.U32.HI R58, RZ, UR5, R6 ;  /* 0x00000005ff3a7c19 */ /* 0x000fe40008011606 */
[----:B0-----:R-:W0:Y:S01]  /*4e10*/  FLO.U32 R59, R61 ;  /* 0x0000003d003b7300 */ /* 0x001e2200000e0000 */
[----:B------:R-:W-:Y:S02]  /*4e20*/  LOP3.LUT R47, R14, R61, RZ, 0xc0, !PT ;  /* 0x0000003d0e2f7212 */ /* 0x000fe400078ec0ff */
[----:B------:R-:W-:-:S05]  /*4e30*/  LOP3.LUT R58, R58, UR4, RZ, 0x30, !PT ;  /* 0x000000043a3a7c12 */ /* 0x000fca000f8e30ff */
[----:B------:R-:W3:Y:S01]  /*4e40*/  POPC R47, R47 ;  /* 0x0000002f002f7309 */ /* 0x000ee20000000000 */
[----:B0-----:R-:W-:-:S13]  /*4e50*/  ISETP.NE.AND P0, PT, R24, R59, PT ;  /* 0x0000003b1800720c */ /* 0x001fda0003f05270 */
[----:B-123--:R-:W-:Y:S05]  /*4e60*/  @P0 BRA `(.L_x_58) ;  /* 0x0000000000080947 */ /* 0x00efea0003800000 */
[----:B------:R-:W-:-:S05]  /*4e70*/  IMAD R60, R60, 0x4, R29 ;  /* 0x000000043c3c7824 */ /* 0x000fca00078e021d */
[----:B------:R0:W1:Y:S02]  /*4e80*/  ATOMS.ADD R64, [R60], R47 ;  /* 0x0000002f3c40738c */ /* 0x0000640000000000 */
.L_x_58:
[----:B------:R-:W-:Y:S05]  /*4e90*/  BSYNC.RECONVERGENT B0 ;  /* 0x0000000000007941 */ /* 0x000fea0003800200 */
.L_x_57:
[----:B------:R-:W-:Y:S01]  /*4ea0*/  R2P PR, R58, 0x7f ;  /* 0x0000007f3a007804 */ /* 0x000fe20000000000 */
[----:B------:R-:W-:Y:S01]  /*4eb0*/  IMAD.IADD R52, R51, 0x1, R52 ;  /* 0x0000000133347824 */ /* 0x000fe200078e0234 */
[----:B-1----:R1:W2:Y:S01]  /*4ec0*/  SHFL.IDX PT, R64, R64, R59, 0x1f ;  /* 0x00001f3b40407589 */ /* 0x0022a200000e0000 */
[----:B------:R-:W-:Y:S01]  /*4ed0*/  BSSY.RECONVERGENT B0, `(.L_x_59) ;  /* 0x0000024000007945 */ /* 0x000fe20003800200 */
[----:B------:R-:W-:Y:S02]  /*4ee0*/  IMAD.IADD R56, R53, 0x1, R56 ;  /* 0x0000000135387824 */ /* 0x000fe400078e0238 */
[----:B------:R-:W-:-:S07]  /*4ef0*/  IMAD.MOV.U32 R62, RZ, RZ, RZ ;  /* 0x000000ffff3e7224 */ /* 0x000fce00078e00ff */
        /* <DEDUP_REMOVED lines=25> */
[----:B------:R-:W0:Y:S01]  /*5090*/  FLO.U32 R55, R61 ;  /* 0x0000003d00377300 */ /* 0x000e2200000e0000 */
[----:B------:R-:W-:Y:S02]  /*50a0*/  LOP3.LUT R51, R14, R61, RZ, 0xc0, !PT ;  /* 0x0000003d0e337212 */ /* 0x000fe400078ec0ff */
[----:B------:R-:W-:-:S05]  /*50b0*/  LOP3.LUT R60, R60, UR4, RZ, 0x30, !PT ;  /* 0x000000043c3c7c12 */ /* 0x000fca000f8e30ff */
[----:B------:R-:W3:Y:S01]  /*50c0*/  POPC R51, R51 ;  /* 0x0000003300337309 */ /* 0x000ee20000000000 */
[----:B0-----:R-:W-:-:S13]  /*50d0*/  ISETP.NE.AND P0, PT, R24, R55, PT ;  /* 0x000000371800720c */ /* 0x001fda0003f05270 */
[----:B-123--:R-:W-:Y:S05]  /*50e0*/  @P0 BRA `(.L_x_60) ;  /* 0x0000000000080947 */ /* 0x00efea0003800000 */
[----:B------:R-:W-:-:S05]  /*50f0*/  IMAD R58, R58, 0x4, R29 ;  /* 0x000000043a3a7824 */ /* 0x000fca00078e021d */
[----:B------:R0:W1:Y:S02]  /*5100*/  ATOMS.ADD R62, [R58], R51 ;  /* 0x000000333a3e738c */ /* 0x0000640000000000 */
.L_x_60:
[----:B------:R-:W-:Y:S05]  /*5110*/  BSYNC.RECONVERGENT B0 ;  /* 0x0000000000007941 */ /* 0x000fea0003800200 */
.L_x_59:
[----:B------:R-:W-:Y:S01]  /*5120*/  R2P PR, R60, 0x7f ;  /* 0x0000007f3c007804 */ /* 0x000fe20000000000 */
[----:B------:R-:W-:Y:S01]  /*5130*/  IMAD.IADD R48, R48, 0x1, R45 ;  /* 0x0000000130307824 */ /* 0x000fe200078e022d */
[----:B-1----:R1:W2:Y:S01]  /*5140*/  SHFL.IDX PT, R62, R62, R55, 0x1f ;  /* 0x00001f373e3e7589 */ /* 0x0022a200000e0000 */
[----:B------:R-:W-:Y:S01]  /*5150*/  BSSY.RECONVERGENT B0, `(.L_x_61) ;  /* 0x0000024000007945 */ /* 0x000fe20003800200 */
[----:B------:R-:W-:-:S09]  /*5160*/  IMAD.MOV.U32 R66, RZ, RZ, RZ ;  /* 0x000000ffff427224 */ /* 0x000fd200078e00ff */
        /* <DEDUP_REMOVED lines=23> */
[----:B------:R-:W-:Y:S01]  /*52e0*/  LOP3.LUT R53, R58, R53, RZ, 0xc0, !PT ;  /* 0x000000353a357212 */ /* 0x000fe200078ec0ff */
[----:B------:R-:W-:Y:S01]  /*52f0*/  IMAD.IADD R58, R37, 0x1, R36 ;  /* 0x00000001253a7824 */ /* 0x000fe200078e0224 */
        /* <DEDUP_REMOVED lines=9> */
.L_x_62:
[----:B------:R-:W-:Y:S05]  /*5390*/  BSYNC.RECONVERGENT B0 ;  /* 0x0000000000007941 */ /* 0x000fea0003800200 */
.L_x_61:
[----:B------:R-:W-:Y:S01]  /*53a0*/  R2P PR, R36, 0x7f ;  /* 0x0000007f24007804 */ /* 0x000fe20000000000 */
[----:B------:R-:W-:Y:S01]  /*53b0*/  IMAD.IADD R34, R35, 0x1, R34 ;  /* 0x0000000123227824 */ /* 0x000fe200078e0222 */
[----:B------:R-:W-:Y:S01]  /*53c0*/  BSSY.RECONVERGENT B0, `(.L_x_63) ;  /* 0x0000022000007945 */ /* 0x000fe20003800200 */
[----:B------:R-:W-:-:S10]  /*53d0*/  IMAD.MOV.U32 R55, RZ, RZ, RZ ;  /* 0x000000ffff377224 */ /* 0x000fd400078e00ff */
        /* <DEDUP_REMOVED lines=24> */
[----:B-1----:R0:W1:Y:S02]  /*5560*/  SHFL.IDX PT, R60, R66, R45, 0x1f ;  /* 0x00001f2d423c7589 */ /* 0x00206400000e0000 */
[----:B------:R-:W2:Y:S01]  /*5570*/  FLO.U32 R59, R53 ;  /* 0x00000035003b7300 */ /* 0x000ea200000e0000 */
[----:B------:R-:W-:-:S07]  /*5580*/  LOP3.LUT R35, R14, R53, RZ, 0xc0, !PT ;  /* 0x000000350e237212 */ /* 0x000fce00078ec0ff */
[----:B------:R-:W3:Y:S01]  /*5590*/  POPC R35, R35 ;  /* 0x0000002300237309 */ /* 0x000ee20000000000 */
[----:B--2---:R-:W-:-:S13]  /*55a0*/  ISETP.NE.AND P0, PT, R24, R59, PT ;  /* 0x0000003b1800720c */ /* 0x004fda0003f05270 */
[----:B01-3--:R-:W-:Y:S05]  /*55b0*/  @P0 BRA `(.L_x_64) ;  /* 0x0000000000080947 */ /* 0x00bfea0003800000 */
[----:B------:R-:W-:-:S05]  /*55c0*/  IMAD R36, R36, 0x4, R29 ;  /* 0x0000000424247824 */ /* 0x000fca00078e021d */
[----:B------:R0:W1:Y:S02]  /*55d0*/  ATOMS.ADD R55, [R36], R35 ;  /* 0x000000232437738c */ /* 0x0000640000000000 */
.L_x_64:
[----:B------:R-:W-:Y:S05]  /*55e0*/  BSYNC.RECONVERGENT B0 ;  /* 0x0000000000007941 */ /* 0x000fea0003800200 */
.L_x_63:
[----:B------:R-:W-:Y:S01]  /*55f0*/  R2P PR, R26, 0x7f ;  /* 0x0000007f1a007804 */ /* 0x000fe20000000000 */
[----:B01----:R0:W1:Y:S01]  /*5600*/  SHFL.IDX PT, R36, R55, R59, 0x1f ;  /* 0x00001f3b37247589 */ /* 0x00306200000e0000 */
[----:B------:R-:W-:Y:S11]  /*5610*/  BSSY.RECONVERGENT B0, `(.L_x_65) ;  /* 0x0000021000007945 */ /* 0x000ff60003800200 */
[----:B------:R-:W-:-:S02]  /*5620*/  VOTE.ANY R45, PT, P0 ;  /* 0x00000000002d7806 */ /* 0x000fc400000e0100 */
[----:B------:R-:W-:Y:S02]  /*5630*/  VOTE.ANY R66, PT, P1 ;  /* 0x0000000000427806 */ /* 0x000fe400008e0100 */
[----:B------:R-:W-:Y:S02]  /*5640*/  @!P0 LOP3.LUT R45, RZ, R45, RZ, 0x33, !PT ;  /* 0x0000002dff2d8212 */ /* 0x000fe400078e33ff */
[----:B------:R-:W-:Y:S02]  /*5650*/  @!P1 LOP3.LUT R66, RZ, R66, RZ, 0x33, !PT ;  /* 0x00000042ff429212 */ /* 0x000fe400078e33ff */
[----:B------:R-:W-:Y:S02]  /*5660*/  LOP3.LUT P0, RZ, R26, 0x80, RZ, 0xc0, !PT ;  /* 0x000000801aff7812 */ /* 0x000fe4000780c0ff */
        /* <DEDUP_REMOVED lines=19> */
[----:B------:R-:W2:Y:S01]  /*57a0*/  FLO.U32 R53, R45 ;  /* 0x0000002d00357300 */ /* 0x000ea200000e0000 */
[----:B------:R-:W-:-:S07]  /*57b0*/  LOP3.LUT R14, R14, R45, RZ, 0xc0, !PT ;  /* 0x0000002d0e0e7212 */ /* 0x000fce00078ec0ff */
[----:B0-----:R0:W3:Y:S01]  /*57c0*/  POPC R55, R14 ;  /* 0x0000000e00377309 */ /* 0x0010e20000000000 */
[----:B--2---:R-:W-:Y:S01]  /*57d0*/  ISETP.NE.AND P0, PT, R24, R53, PT ;  /* 0x000000351800720c */ /* 0x004fe20003f05270 */
[----:B------:R-:W-:-:S12]  /*57e0*/  IMAD.MOV.U32 R24, RZ, RZ, RZ ;  /* 0x000000ffff187224 */ /* 0x000fd800078e00ff */
[----:B01-3--:R-:W-:Y:S05]  /*57f0*/  @P0 BRA `(.L_x_66) ;  /* 0x0000000000080947 */ /* 0x00bfea0003800000 */
[----:B------:R-:W-:-:S06]  /*5800*/  IMAD R24, R26, 0x4, R29 ;  /* 0x000000041a187824 */ /* 0x000fcc00078e021d */
[----:B------:R0:W1:Y:S02]  /*5810*/  ATOMS.ADD R24, [R24], R55 ;  /* 0x000000371818738c */ /* 0x0000640000000000 */
.L_x_66:
[----:B------:R-:W-:Y:S05]  /*5820*/  BSYNC.RECONVERGENT B0 ;  /* 0x0000000000007941 */ /* 0x000fea0003800200 */
.L_x_65:
[----:B------:R-:W-:Y:S01]  /*5830*/  BAR.SYNC.DEFER_BLOCKING 0x0 ;  /* 0x0000000000007b1d */ /* 0x000fe20000010000 */
[----:B------:R-:W-:Y:S01]  /*5840*/  IMAD.IADD R26, R40, 0x1, R49 ;  /* 0x00000001281a7824 */ /* 0x000fe200078e0231 */
[----:B------:R-:W-:Y:S01]  /*5850*/  ISETP.NE.AND P0, PT, R50, RZ, PT ;  /* 0x000000ff3200720c */ /* 0x000fe20003f05270 */
[----:B------:R-:W-:Y:S02]  /*5860*/  IMAD.IADD R28, R28, 0x1, R39 ;  /* 0x000000011c1c7824 */ /* 0x000fe400078e0227 */
[----:B------:R-:W-:Y:S01]  /*5870*/  IMAD R40, R44, 0x4, R7 ;  /* 0x000000042c287824 */ /* 0x000fe200078e0207 */
[----:B------:R-:W-:Y:S01]  /*5880*/  BSSY B1, `(.L_x_67) ;  /* 0x000005c000017945 */ /* 0x000fe20003800000 */
[----:B------:R-:W-:Y:S01]  /*5890*/  IMAD.IADD R14, R38, 0x1, R43 ;  /* 0x00000001260e7824 */ /* 0x000fe200078e022b */
[----:B-1----:R-:W1:Y:S01]  /*58a0*/  SHFL.IDX PT, R24, R24, R53, 0x1f ;  /* 0x00001f3518187589 */ /* 0x002e6200000e0000 */
[----:B------:R-:W-:Y:S02]  /*58b0*/  IMAD R39, R46, 0x4, R7 ;  /* 0x000000042e277824 */ /* 0x000fe400078e0207 */
[----:B------:R-:W-:-:S02]  /*58c0*/  IMAD.IADD R60, R37, 0x1, R60 ;  /* 0x00000001253c7824 */ /* 0x000fc400078e023c */
[--C-:B------:R-:W-:Y:S02]  /*58d0*/  IMAD R38, R52, 0x4, R7.reuse ;  /* 0x0000000434267824 */ /* 0x100fe400078e0207 */
[----:B------:R-:W-:Y:S02]  /*58e0*/  IMAD.IADD R32, R33, 0x1, R32 ;  /* 0x0000000121207824 */ /* 0x000fe400078e0220 */
[----:B------:R-:W-:Y:S02]  /*58f0*/  IMAD.IADD R44, R35, 0x1, R36 ;  /* 0x00000001232c7824 */ /* 0x000fe400078e0224 */
[--C-:B------:R-:W-:Y:S02]  /*5900*/  IMAD R37, R56, 0x4, R7.reuse ;  /* 0x0000000438257824 */ /* 0x100fe400078e0207 */
[----:B------:R-:W-:Y:S02]  /*5910*/  IMAD.IADD R30, R31, 0x1, R30 ;  /* 0x000000011f1e7824 */ /* 0x000fe400078e021e */
[--C-:B------:R-:W-:Y:S01]  /*5920*/  IMAD R36, R48, 0x4, R7.reuse ;  /* 0x0000000430247824 */ /* 0x100fe200078e0207 */
[----:B------:R2:W-:Y:S01]  /*5930*/  STS [R40+-0x4], R27 ;  /* 0xfffffc1b28007388 */ /* 0x0005e20000000800 */
[----:B------:R-:W-:-:S02]  /*5940*/  IMAD R35, R58, 0x4, R7 ;  /* 0x000000043a237824 */ /* 0x000fc400078e0207 */
[--C-:B------:R-:W-:Y:S01]  /*5950*/  IMAD R34, R34, 0x4, R7.reuse ;  /* 0x0000000422227824 */ /* 0x100fe200078e0207 */
[----:B------:R-:W-:Y:S01]  /*5960*/  STS [R39+-0x4], R22 ;  /* 0xfffffc1627007388 */ /* 0x000fe20000000800 */
[--C-:B------:R-:W-:Y:S02]  /*5970*/  IMAD R33, R32, 0x4, R7.reuse ;  /* 0x0000000420217824 */ /* 0x100fe400078e0207 */
[----:B------:R-:W-:Y:S01]  /*5980*/  IMAD.IADD R64, R47, 0x1, R64 ;  /* 0x000000012f407824 */ /* 0x000fe200078e0240 */
[----:B------:R-:W-:Y:S01]  /*5990*/  STS [R38+-0x4], R21 ;  /* 0xfffffc1526007388 */ /* 0x000fe20000000800 */
[--C-:B------:R-:W-:Y:S02]  /*59a0*/  IMAD R32, R30, 0x4, R7.reuse ;  /* 0x000000041e207824 */ /* 0x100fe400078e0207 */
[----:B------:R-:W-:Y:S01]  /*59b0*/  IMAD.IADD R62, R51, 0x1, R62 ;  /* 0x00000001333e7824 */ /* 0x000fe200078e023e */
[----:B------:R-:W-:Y:S01]  /*59c0*/  STS [R37+-0x4], R18 ;  /* 0xfffffc1225007388 */ /* 0x000fe20000000800 */
[----:B------:R-:W-:-:S02]  /*59d0*/  IMAD R31, R28, 0x4, R7 ;  /* 0x000000041c1f7824 */ /* 0x000fc400078e0207 */
[--C-:B------:R-:W-:Y:S01]  /*59e0*/  IMAD R30, R14, 0x4, R7.reuse ;  /* 0x000000040e1e7824 */ /* 0x100fe200078e0207 */
[----:B------:R-:W-:Y:S01]  /*59f0*/  STS [R36+-0x4], R23 ;  /* 0xfffffc1724007388 */ /* 0x000fe20000000800 */
[--C-:B------:R-:W-:Y:S02]  /*5a00*/  IMAD R29, R26, 0x4, R7.reuse ;  /* 0x000000041a1d7824 */ /* 0x100fe400078e0207 */
[----:B-1----:R-:W-:Y:S01]  /*5a10*/  IMAD.IADD R24, R55, 0x1, R24 ;  /* 0x0000000137187824 */ /* 0x002fe200078e0218 */
[----:B------:R-:W-:Y:S01]  /*5a20*/  STS [R35+-0x4], R20 ;  /* 0xfffffc1423007388 */ /* 0x000fe20000000800 */
[--C-:B------:R-:W-:Y:S02]  /*5a30*/  IMAD R28, R64, 0x4, R7.reuse ;  /* 0x00000004401c7824 */ /* 0x100fe400078e0207 */
[--C-:B--2---:R-:W-:Y:S01]  /*5a40*/  IMAD R27, R62, 0x4, R7.reuse ;  /* 0x000000043e1b7824 */ /* 0x104fe200078e0207 */
[----:B------:R1:W-:Y:S01]  /*5a50*/  STS [R34+-0x4], R25 ;  /* 0xfffffc1922007388 */ /* 0x0003e20000000800 */
[----:B------:R-:W-:-:S02]  /*5a60*/  IMAD R26, R60, 0x4, R7 ;  /* 0x000000043c1a7824 */ /* 0x000fc400078e0207 */
[--C-:B------:R-:W-:Y:S01]  /*5a70*/  IMAD R24, R24, 0x4, R7.reuse ;  /* 0x0000000418187824 */ /* 0x100fe200078e0207 */
[----:B------:R-:W-:Y:S04]  /*5a80*/  STS [R33+-0x4], R10 ;  /* 0xfffffc0a21007388 */ /* 0x000fe80000000800 */
[----:B------:R-:W-:Y:S01]  /*5a90*/  STS [R32+-0x4], R17 ;  /* 0xfffffc1120007388 */ /* 0x000fe20000000800 */
[----:B-1----:R-:W-:-:S03]  /*5aa0*/  IMAD R25, R44, 0x4, R7 ;  /* 0x000000042c197824 */ /* 0x002fc600078e0207 */
[----:B------:R-:W-:Y:S04]  /*5ab0*/  STS [R31+-0x4], R12 ;  /* 0xfffffc0c1f007388 */ /* 0x000fe80000000800 */
[----:B------:R1:W-:Y:S04]  /*5ac0*/  STS [R30+-0x4], R19 ;  /* 0xfffffc131e007388 */ /* 0x0003e80000000800 */
[----:B------:R2:W-:Y:S04]  /*5ad0*/  STS [R29+-0x4], R16 ;  /* 0xfffffc101d007388 */ /* 0x0005e80000000800 */
[----:B------:R2:W-:Y:S01]  /*5ae0*/  STS [R28+-0x4], R9 ;  /* 0xfffffc091c007388 */ /* 0x0005e20000000800 */
[----:B-1----:R-:W-:-:S03]  /*5af0*/  IMAD R19, R3, 0x8, R7 ;  /* 0x0000000803137824 */ /* 0x002fc600078e0207 */
[----:B------:R2:W-:Y:S04]  /*5b00*/  STS [R27+-0x4], R6 ;  /* 0xfffffc061b007388 */ /* 0x0005e80000000800 */
[----:B------:R2:W-:Y:S04]  /*5b10*/  STS [R26+-0x4], R11 ;  /* 0xfffffc0b1a007388 */ /* 0x0005e80000000800 */
[----:B------:R2:W-:Y:S04]  /*5b20*/  STS [R25+-0x4], R8 ;  /* 0xfffffc0819007388 */ /* 0x0005e80000000800 */
[----:B------:R2:W-:Y:S01]  /*5b30*/  STS [R24+-0x4], R13 ;  /* 0xfffffc0d18007388 */ /* 0x0005e20000000800 */
[----:B------:R-:W-:Y:S05]  /*5b40*/  @P0 BRA `(.L_x_68) ;  /* 0x0000000000bc0947 */ /* 0x000fea0003800000 */
[----:B------:R-:W1:Y:S02]  /*5b50*/  LDCU.64 UR8, c[0x0][0x398] ;  /* 0x00007300ff0877ac */ /* 0x000e640008000a00 */
[----:B-1----:R-:W-:-:S04]  /*5b60*/  LEA R10, P0, R3, UR8, 0x3 ;  /* 0x00000008030a7c11 */ /* 0x002fc8000f8018ff */
[----:B--2---:R-:W-:-:S05]  /*5b70*/  LEA.HI.X R11, R3, UR9, RZ, 0x3, P0 ;  /* 0x00000009030b7c11 */ /* 0x004fca00080f1cff */
[----:B------:R-:W2:Y:S01]  /*5b80*/  LDG.E.64 R8, desc[UR6][R10.64] ;  /* 0x000000060a087981 */ /* 0x000ea2000c1e1b00 */
[----:B------:R-:W-:Y:S02]  /*5b90*/  SHF.R.S32.HI R13, RZ, 0x1f, R15 ;  /* 0x0000001fff0d7819 */ /* 0x000fe4000001140f */
[----:B--2---:R-:W-:-:S05]  /*5ba0*/  IADD3 R8, P0, PT, -R15, R8, RZ ;  /* 0x000000080f087210 */ /* 0x004fca0007f1e1ff */
[----:B------:R-:W-:Y:S01]  /*5bb0*/  IMAD.X R9, R9, 0x1, ~R13, P0 ;  /* 0x0000000109097824 */ /* 0x000fe200000e0e0d */
[----:B------:R-:W-:Y:S01]  /*5bc0*/  ISETP.GE.AND P0, PT, R42, 0x1, PT ;  /* 0x000000012a00780c */ /* 0x000fe20003f06270 */
[----:B------:R-:W-:-:S03]  /*5bd0*/  IMAD.MOV.U32 R13, RZ, RZ, R0 ;  /* 0x000000ffff0d7224 */ /* 0x000fc600078e0000 */
[----:B------:R1:W-:Y:S09]  /*5be0*/  STS.64 [R19+0x6600], R8 ;  /* 0x0066000813007388 */ /* 0x0003f20000000a00 */
[----:B------:R-:W-:Y:S05]  /*5bf0*/  @!P0 BRA `(.L_x_69) ;  /* 0x00000000006c8947 */ /* 0x000fea0003800000 */
[----:B------:R-:W-:Y:S01]  /*5c00*/  BSSY B0, `(.L_x_70) ;  /* 0x0000019000007945 */ /* 0x000fe20003800000 */
[----:B------:R-:W-:Y:S02]  /*5c10*/  IMAD.MOV.U32 R6, RZ, RZ, -0x1 ;  /* 0xffffffffff067424 */ /* 0x000fe400078e00ff */
[----:B------:R-:W-:Y:S02]  /*5c20*/  IMAD.MOV.U32 R10, RZ, RZ, R42 ;  /* 0x000000ffff0a7224 */ /* 0x000fe400078e002a */
[----:B------:R-:W-:-:S07]  /*5c30*/  IMAD.MOV.U32 R13, RZ, RZ, R0 ;  /* 0x000000ffff0d7224 */ /* 0x000fce00078e0000 */
.L_x_74:
[----:B-1----:R-:W1:Y:S01]  /*5c40*/  LDC.64 R8, c[0x0][0x380] ;  /* 0x0000e000ff087b82 */ /* 0x002e620000000a00 */
[----:B------:R-:W-:Y:S01]  /*5c50*/  VIADD R17, R10, 0xffffffff ;  /* 0xffffffff0a117836 */ /* 0x000fe20000000000 */
[----:B------:R-:W-:Y:S03]  /*5c60*/  BSSY B2, `(.L_x_71) ;  /* 0x0000008000027945 */ /* 0x000fe60003800000 */
[----:B------:R-:W-:-:S04]  /*5c70*/  IMAD R11, R17, 0x100, R3 ;  /* 0x00000100110b7824 */ /* 0x000fc800078e0203 */
[----:B-1----:R-:W-:-:S07]  /*5c80*/  IMAD.WIDE R8, R11, 0x4, R8 ;  /* 0x000000040b087825 */ /* 0x002fce00078e0208 */
.L_x_72:
[----:B------:R-:W-:Y:S05]  /*5c90*/  YIELD ;  /* 0x0000000000007946 */ /* 0x000fea0003800000 */
[----:B------:R1:W-:Y:S06]  /*5ca0*/  MEMBAR.SC.CTA ;  /* 0x0000000000007992 */ /* 0x0003ec0000000000 */
[----:B-1----:R-:W2:Y:S02]  /*5cb0*/  LDG.E.STRONG.SYS R11, desc[UR6][R8.64] ;  /* 0x00000006080b7981 */ /* 0x002ea4000c1f5900 */
[----:B--2---:R-:W-:-:S13]  /*5cc0*/  ISETP.NE.AND P0, PT, R11, RZ, PT ;  /* 0x000000ff0b00720c */ /* 0x004fda0003f05270 */
[----:B------:R-:W-:Y:S05]  /*5cd0*/  @!P0 BRA `(.L_x_72) ;  /* 0xfffffffc00ec8947 */ /* 0x000fea000383ffff */
[----:B------:R-:W-:Y:S05]  /*5ce0*/  BSYNC B2 ;  /* 0x0000000000027941 */ /* 0x000fea0003800000 */
.L_x_71:
[----:B------:R-:W-:Y:S01]  /*5cf0*/  BSSY.RECONVERGENT B2, `(.L_x_73) ;  /* 0x0000006000027945 */ /* 0x000fe20003800200 */
[C---:B------:R-:W-:Y:S02]  /*5d00*/  ISETP.GT.AND P0, PT, R11.reuse, -0x1, PT ;  /* 0xffffffff0b00780c */ /* 0x040fe40003f04270 */
[----:B------:R-:W-:Y:S01]  /*5d10*/  LOP3.LUT R8, R11, 0x3fffffff, RZ, 0xc0, !PT ;  /* 0x3fffffff0b087812 */ /* 0x000fe200078ec0ff */
[----:B------:R-:W-:Y:S05]  /*5d20*/  WARPSYNC.EXCLUSIVE R6 ;  /* 0x0000000006007348 */ /* 0x000fea0003a00000 */
[----:B------:R-:W-:-:S05]  /*5d30*/  IMAD.IADD R13, R8, 0x1, R13 ;  /* 0x00000001080d7824 */ /* 0x000fca00078e020d */
[----:B------:R-:W-:-:S07]  /*5d40*/  VOTE.ANY R6, PT, P0 ;  /* 0x0000000000067806 */ /* 0x000fce00000e0100 */
[----:B------:R-:W-:Y:S05]  /*5d50*/  BSYNC.RECONVERGENT B2 ;  /* 0x0000000000027941 */ /* 0x000fea0003800200 */
.L_x_73:
[----:B------:R-:W-:Y:S01]  /*5d60*/  ISETP.GT.U32.AND P1, PT, R10, 0x1, PT ;  /* 0x000000010a00780c */ /* 0x000fe20003f24070 */
[----:B------:R-:W-:-:S12]  /*5d70*/  IMAD.MOV.U32 R10, RZ, RZ, R17 ;  /* 0x000000ffff0a7224 */ /* 0x000fd800078e0011 */
[----:B------:R-:W-:Y:S05]  /*5d80*/  @P0 BRA P1, `(.L_x_74) ;  /* 0xfffffffc00ac0947 */ /* 0x000fea000083ffff */
[----:B------:R-:W-:Y:S05]  /*5d90*/  BSYNC B0 ;  /* 0x0000000000007941 */ /* 0x000fea0003800000 */
.L_x_70:
[----:B------:R2:W3:Y:S02]  /*5da0*/  LDS.64 R8, [R19+0x6600] ;  /* 0x0066000013087984 */ /* 0x0004e40000000a00 */
.L_x_69:
[----:B------:R-:W4:Y:S01]  /*5db0*/  LDC.64 R10, c[0x0][0x380] ;  /* 0x0000e000ff0a7b82 */ /* 0x000f220000000a00 */
[C---:B------:R-:W-:Y:S01]  /*5dc0*/  IMAD.IADD R17, R13.reuse, 0x1, -R0 ;  /* 0x000000010d117824 */ /* 0x040fe200078e0a00 */
[----:B------:R-:W-:Y:S01]  /*5dd0*/  LOP3.LUT R13, R13, 0x80000000, RZ, 0xfc, !PT ;  /* 0x800000000d0d7812 */ /* 0x000fe200078efcff */
[----:B------:R-:W-:-:S03]  /*5de0*/  IMAD R21, R42, 0x100, R3 ;  /* 0x000001002a157824 */ /* 0x000fc600078e0203 */
[----:B-1-3--:R-:W-:-:S04]  /*5df0*/  IADD3 R8, P0, PT, R17, R8, RZ ;  /* 0x0000000811087210 */ /* 0x00afc80007f1e0ff */
[----:B------:R-:W-:-:S05]  /*5e00*/  LEA.HI.X.SX32 R9, R17, R9, 0x1, P0 ;  /* 0x0000000911097211 */ /* 0x000fca00000f0eff */
[----:B------:R1:W-:Y:S01]  /*5e10*/  STS.64 [R19+0x6600], R8 ;  /* 0x0066000813007388 */ /* 0x0003e20000000a00 */
[----:B----4-:R-:W-:-:S05]  /*5e20*/  IMAD.WIDE R10, R21, 0x4, R10 ;  /* 0x00000004150a7825 */ /* 0x010fca00078e020a */
[----:B------:R1:W-:Y:S02]  /*5e30*/  STG.E.STRONG.SYS desc[UR6][R10.64], R13 ;  /* 0x0000000d0a007986 */ /* 0x0003e4000c115906 */
.L_x_68:
[----:B------:R-:W-:Y:S05]  /*5e40*/  BSYNC B1 ;  /* 0x0000000000017941 */ /* 0x000fea0003800000 */
.L_x_67:
[----:B------:R-:W3:Y:S01]  /*5e50*/  LDC R23, c[0x0][0x3c0] ;  /* 0x0000f000ff177b82 */ /* 0x000ee20000000800 */
[----:B--2---:R-:W-:-:S07]  /*5e60*/  VIADD R6, R54, 0x1980 ;  /* 0x0000198036067836 */ /* 0x004fce0000000000 */
[----:B-1----:R-:W1:Y:S01]  /*5e70*/  LDC.64 R10, c[0x0][0x390] ;  /* 0x0000e400ff0a7b82 */ /* 0x002e620000000a00 */
[----:B---3--:R-:W-:Y:S02]  /*5e80*/  ISETP.GE.AND P0, PT, R6, R23, PT ;  /* 0x000000170600720c */ /* 0x008fe40003f06270 */
[----:B-1----:R-:W-:-:S04]  /*5e90*/  ISETP.EQ.U32.AND P1, PT, R10, RZ, PT ;  /* 0x000000ff0a00720c */ /* 0x002fc80003f22070 */
[----:B------:R-:W-:-:S04]  /*5ea0*/  ISETP.EQ.OR.EX P0, PT, R11, RZ, !P0, P1 ;  /* 0x000000ff0b00720c */ /* 0x000fc80004702710 */
[----:B------:R-:W-:-:S13]  /*5eb0*/  ISETP.GT.U32.OR P0, PT, R3, 0xff, P0 ;  /* 0x000000ff0300780c */ /* 0x000fda0000704470 */
[----:B------:R-:W-:Y:S05]  /*5ec0*/  @P0 BRA `(.L_x_75) ;  /* 0x0000000000200947 */ /* 0x000fea0003800000 */
[----:B------:R-:W1:Y:S01]  /*5ed0*/  LDS.64 R8, [R19+0x6600] ;  /* 0x0066000013087984 */ /* 0x000e620000000a00 */
[C---:B------:R-:W-:Y:S02]  /*5ee0*/  LEA R10, P2, R3.reuse, R10, 0x3 ;  /* 0x0000000a030a7211 */ /* 0x040fe400078418ff */
[--C-:B------:R-:W-:Y:S02]  /*5ef0*/  SHF.R.S32.HI R13, RZ, 0x1f, R0.reuse ;  /* 0x0000001fff0d7819 */ /* 0x100fe40000011400 */
[----:B------:R-:W-:Y:S02]  /*5f00*/  LEA.HI.X R11, R3, R11, RZ, 0x3, P2 ;  /* 0x0000000b030b7211 */ /* 0x000fe400010f1cff */
[----:B-1----:R-:W-:Y:S02]  /*5f10*/  IADD3 R8, P0, P1, R8, R15, R0 ;  /* 0x0000000f08087210 */ /* 0x002fe4000791e000 */
[----:B------:R-:W-:-:S04]  /*5f20*/  SHF.R.S32.HI R15, RZ, 0x1f, R15 ;  /* 0x0000001fff0f7819 */ /* 0x000fc8000001140f */
[----:B------:R-:W-:-:S05]  /*5f30*/  IADD3.X R9, PT, PT, R9, R15, R13, P0, P1 ;  /* 0x0000000f09097210 */ /* 0x000fca00007e240d */
[----:B------:R1:W-:Y:S02]  /*5f40*/  STG.E.64 desc[UR6][R10.64], R8 ;  /* 0x000000080a007986 */ /* 0x0003e4000c101b06 */
.L_x_75:
[----:B------:R-:W-:Y:S01]  /*5f50*/  ISETP.GT.AND P0, PT, R6, R23, PT ;  /* 0x000000170600720c */ /* 0x000fe20003f04270 */
[----:B------:R-:W-:Y:S05]  /*5f60*/  WARPSYNC.ALL ;  /* 0x0000000000007948 */ /* 0x000fea0003800000 */
[----:B------:R-:W-:Y:S01]  /*5f70*/  BAR.SYNC.DEFER_BLOCKING 0x0 ;  /* 0x0000000000007b1d */ /* 0x000fe20000010000 */
[----:B------:R-:W-:-:S06]  /*5f80*/  IMAD R22, R3, 0x4, R7 ;  /* 0x0000000403167824 */ /* 0x000fcc00078e0207 */
[----:B------:R-:W-:Y:S05]  /*5f90*/  @P0 BRA `(.L_x_76) ;  /* 0x0000000c003c0947 */ /* 0x000fea0003800000 */
[----:B------:R-:W2:Y:S01]  /*5fa0*/  LDS R0, [R22] ;  /* 0x0000000016007984 */ /* 0x000ea20000000800 */
[----:B------:R-:W2:Y:S01]  /*5fb0*/  LDCU UR5, c[0x0][0x3c4] ;  /* 0x00007880ff0577ac */ /* 0x000ea20008000800 */
[----:B------:R-:W3:Y:S01]  /*5fc0*/  LDCU.64 UR8, c[0x0][0x3a0] ;  /* 0x00007400ff0877ac */ /* 0x000ee20008000a00 */
[----:B--2---:R-:W-:Y:S02]  /*5fd0*/  SHF.R.U32.HI R6, RZ, UR5, R0 ;  /* 0x00000005ff067c19 */ /* 0x004fe40008011600 */
[----:B------:R-:W-:Y:S02]  /*5fe0*/  LOP3.LUT R15, R0, 0x7fffffff, RZ, 0x3c, !PT ;  /* 0x7fffffff000f7812 */ /* 0x000fe400078e3cff */
[----:B------:R-:W-:-:S05]  /*5ff0*/  LOP3.LUT R6, R6, UR4, RZ, 0x30, !PT ;  /* 0x0000000406067c12 */ /* 0x000fca000f8e30ff */
[----:B-1----:R-:W-:-:S06]  /*6000*/  IMAD R8, R6, 0x8, R7 ;  /* 0x0000000806087824 */ /* 0x002fcc00078e0207 */
[----:B------:R-:W1:Y:S02]  /*6010*/  LDS.64 R8, [R8+0x6600] ;  /* 0x0066000008087984 */ /* 0x000e640000000a00 */
[----:B-1----:R-:W-:-:S05]  /*6020*/  IADD3 R6, P1, PT, R8, R3, RZ ;  /* 0x0000000308067210 */ /* 0x002fca0007f3e0ff */
[----:B------:R-:W-:Y:S01]  /*6030*/  IMAD.X R9, RZ, RZ, R9, P1 ;  /* 0x000000ffff097224 */ /* 0x000fe200008e0609 */
[----:B---3--:R-:W-:-:S04]  /*6040*/  LEA R10, P1, R6, UR8, 0x2 ;  /* 0x00000008060a7c11 */ /* 0x008fc8000f8210ff */
[----:B------:R-:W-:-:S05]  /*6050*/  LEA.HI.X R11, R6, UR9, R9, 0x2, P1 ;  /* 0x00000009060b7c11 */ /* 0x000fca00088f1409 */
[----:B------:R-:W-:Y:S01]  /*6060*/  STG.E desc[UR6][R10.64], R15 ;  /* 0x0000000f0a007986 */ /* 0x000fe2000c101906 */
[----:B------:R-:W-:-:S03]  /*6070*/  NOP ;  /* 0x0000000000007918 */ /* 0x000fc60000000000 */
[----:B------:R-:W1:Y:S02]  /*6080*/  LDS R0, [R22+0x600] ;  /* 0x0006000016007984 */ /* 0x000e640000000800 */
[----:B-1----:R-:W-:Y:S02]  /*6090*/  SHF.R.U32.HI R6, RZ, UR5, R0 ;  /* 0x00000005ff067c19 */ /* 0x002fe40008011600 */
[----:B------:R-:W-:Y:S02]  /*60a0*/  LOP3.LUT R15, R0, 0x7fffffff, RZ, 0x3c, !PT ;  /* 0x7fffffff000f7812 */ /* 0x000fe400078e3cff */
[----:B------:R-:W-:-:S05]  /*60b0*/  LOP3.LUT R6, R6, UR4, RZ, 0x30, !PT ;  /* 0x0000000406067c12 */ /* 0x000fca000f8e30ff */
[----:B------:R-:W-:-:S06]  /*60c0*/  IMAD R8, R6, 0x8, R7 ;  /* 0x0000000806087824 */ /* 0x000fcc00078e0207 */
[----:B------:R-:W1:Y:S02]  /*60d0*/  LDS.64 R8, [R8+0x6600] ;  /* 0x0066000008087984 */ /* 0x000e640000000a00 */
[----:B-1----:R-:W-:-:S05]  /*60e0*/  IADD3 R6, P1, PT, R8, R3, RZ ;  /* 0x0000000308067210 */ /* 0x002fca0007f3e0ff */
[----:B------:R-:W-:Y:S01]  /*60f0*/  IMAD.X R9, RZ, RZ, R9, P1 ;  /* 0x000000ffff097224 */ /* 0x000fe200008e0609 */
[----:B------:R-:W-:-:S04]  /*6100*/  LEA R12, P1, R6, UR8, 0x2 ;  /* 0x00000008060c7c11 */ /* 0x000fc8000f8210ff */
        /* <DEDUP_REMOVED lines=163> */
[----:B------:R-:W-:-:S05]  /*6b40*/  IMAD R12, R6, 0x8, R7 ;  /* 0x00000008060c7824 */ /* 0x000fca00078e0207 */
        /* <DEDUP_REMOVED lines=17> */
[----:B------:R1:W-:Y:S01]  /*6c60*/  STG.E desc[UR6][R6.64+0x6000], R9 ;  /* 0x0060000906007986 */ /* 0x0003e2000c101906 */
[----:B------:R-:W-:Y:S01]  /*6c70*/  NOP ;  /* 0x0000000000007918 */ /* 0x000fe20000000000 */
[----:B------:R-:W-:Y:S05]  /*6c80*/  BRA `(.L_x_77) ;  /* 0x00000014000c7947 */ /* 0x000fea0003800000 */
.L_x_76:
[----:B-1----:R-:W-:Y:S01]  /*6c90*/  IMAD R9, R42, -0x1980, R23 ;  /* 0xffffe6802a097824 */ /* 0x002fe200078e0217 */
[----:B------:R-:W-:Y:S01]  /*6ca0*/  BSSY.RECONVERGENT B0, `(.L_x_78) ;  /* 0x000001b000007945 */ /* 0x000fe20003800200 */
[C---:B------:R-:W-:Y:S02]  /*6cb0*/  VIADD R0, R3.reuse, 0x180 ;  /* 0x0000018003007836 */ /* 0x040fe40000000000 */
[C---:B------:R-:W-:Y:S01]  /*6cc0*/  VIADD R6, R3.reuse, 0x300 ;  /* 0x0000030003067836 */ /* 0x040fe20000000000 */
[CC--:B------:R-:W-:Y:S01]  /*6cd0*/  ISETP.GE.AND P1, PT, R3.reuse, R9.reuse, PT ;  /* 0x000000090300720c */ /* 0x0c0fe20003f26270 */
[C---:B------:R-:W-:Y:S01]  /*6ce0*/  VIADD R8, R3.reuse, 0x480 ;  /* 0x0000048003087836 */ /* 0x040fe20000000000 */
[-C--:B------:R-:W-:Y:S01]  /*6cf0*/  ISETP.GE.AND P2, PT, R0, R9.reuse, PT ;  /* 0x000000090000720c */ /* 0x080fe20003f46270 */
[C---:B------:R-:W-:Y:S01]  /*6d00*/  VIADD R0, R3.reuse, 0x600 ;  /* 0x0000060003007836 */ /* 0x040fe20000000000 */
[-C--:B------:R-:W-:Y:S01]  /*6d10*/  ISETP.GE.AND P3, PT, R6, R9.reuse, PT ;  /* 0x000000090600720c */ /* 0x080fe20003f66270 */
[C---:B------:R-:W-:Y:S01]  /*6d20*/  VIADD R6, R3.reuse, 0x780 ;  /* 0x0000078003067836 */ /* 0x040fe20000000000 */
[-C--:B------:R-:W-:Y:S01]  /*6d30*/  ISETP.GE.AND P4, PT, R8, R9.reuse, PT ;  /* 0x000000090800720c */ /* 0x080fe20003f86270 */
[----:B------:R-:W-:Y:S01]  /*6d40*/  VIADD R8, R3, 0x900 ;  /* 0x0000090003087836 */ /* 0x000fe20000000000 */
[----:B------:R-:W-:-:S02]  /*6d50*/  ISETP.GE.AND P5, PT, R0, R9, PT ;  /* 0x000000090000720c */ /* 0x000fc40003fa6270 */
[----:B------:R-:W-:-:S03]  /*6d60*/  ISETP.GE.AND P6, PT, R6, R9, PT ;  /* 0x000000090600720c */ /* 0x000fc60003fc6270 */
[----:B------:R-:W-:Y:S10]  /*6d70*/  @P1 BRA `(.L_x_79) ;  /* 0x0000000000341947 */ /* 0x000ff40003800000 */
[----:B------:R-:W1:Y:S01]  /*6d80*/  LDS R0, [R22] ;  /* 0x0000000016007984 */ /* 0x000e620000000800 */
[----:B------:R-:W1:Y:S01]  /*6d90*/  LDCU UR5, c[0x0][0x3c4] ;  /* 0x00007880ff0577ac */ /* 0x000e620008000800 */
[----:B------:R-:W2:Y:S01]  /*6da0*/  LDCU.64 UR8, c[0x0][0x3a0] ;  /* 0x00007400ff0877ac */ /* 0x000ea20008000a00 */
[----:B-1----:R-:W-:Y:S02]  /*6db0*/  SHF.R.U32.HI R6, RZ, UR5, R0 ;  /* 0x00000005ff067c19 */ /* 0x002fe40008011600 */
[----:B------:R-:W-:Y:S02]  /*6dc0*/  LOP3.LUT R13, R0, 0x7fffffff, RZ, 0x3c, !PT ;  /* 0x7fffffff000d7812 */ /* 0x000fe400078e3cff */
[----:B------:R-:W-:-:S05]  /*6dd0*/  LOP3.LUT R6, R6, UR4, RZ, 0x30, !PT ;  /* 0x0000000406067c12 */ /* 0x000fca000f8e30ff */
[----:B------:R-:W-:-:S05]  /*6de0*/  IMAD R6, R6, 0x8, R7 ;  /* 0x0000000806067824 */ /* 0x000fca00078e0207 */
[----:B------:R-:W1:Y:S02]  /*6df0*/  LDS.64 R10, [R6+0x6600] ;  /* 0x00660000060a7984 */ /* 0x000e640000000a00 */
[----:B-1----:R-:W-:-:S05]  /*6e00*/  IADD3 R12, P1, PT, R10, R3, RZ ;  /* 0x000000030a0c7210 */ /* 0x002fca0007f3e0ff */
[----:B------:R-:W-:Y:S01]  /*6e10*/  IMAD.X R11, RZ, RZ, R11, P1 ;  /* 0x000000ffff0b7224 */ /* 0x000fe200008e060b */
[----:B--2---:R-:W-:-:S04]  /*6e20*/  LEA R10, P1, R12, UR8, 0x2 ;  /* 0x000000080c0a7c11 */ /* 0x004fc8000f8210ff */
[----:B------:R-:W-:-:S05]  /*6e30*/  LEA.HI.X R11, R12, UR9, R11, 0x2, P1 ;  /* 0x000000090c0b7c11 */ /* 0x000fca00088f140b */
[----:B------:R1:W-:Y:S04]  /*6e40*/  STG.E desc[UR6][R10.64], R13 ;  /* 0x0000000d0a007986 */ /* 0x0003e8000c101906 */
.L_x_79:
[----:B------:R-:W-:Y:S05]  /*6e50*/  BSYNC.RECONVERGENT B0 ;  /* 0x0000000000007941 */ /* 0x000fea0003800200 */
.L_x_78:
[----:B------:R-:W-:Y:S01]  /*6e60*/  NOP ;  /* 0x0000000000007918 */ /* 0x000fe20000000000 */
[----:B------:R-:W-:Y:S01]  /*6e70*/  BSSY.RECONVERGENT B0, `(.L_x_80) ;  /* 0x0000011000007945 */ /* 0x000fe20003800200 */
[----:B------:R-:W-:Y:S01]  /*6e80*/  ISETP.GE.AND P1, PT, R8, R9, PT ;  /* 0x000000090800720c */ /* 0x000fe20003f26270 */
[----:B------:R-:W-:Y:S02]  /*6e90*/  VIADD R8, R3, 0xa80 ;  /* 0x00000a8003087836 */ /* 0x000fe40000000000 */
[----:B------:R-:W-:Y:S10]  /*6ea0*/  @P2 BRA `(.L_x_81) ;  /* 0x0000000000342947 */ /* 0x000ff40003800000 */
[----:B------:R-:W2:Y:S01]  /*6eb0*/  LDS R0, [R22+0x600] ;  /* 0x0006000016007984 */ /* 0x000ea20000000800 */
[----:B------:R-:W2:Y:S01]  /*6ec0*/  LDCU UR5, c[0x0][0x3c4] ;  /* 0x00007880ff0577ac */ /* 0x000ea20008000800 */
[----:B------:R-:W3:Y:S01]  /*6ed0*/  LDCU.64 UR8, c[0x0][0x3a0] ;  /* 0x00007400ff0877ac */ /* 0x000ee20008000a00 */
[----:B--2---:R-:W-:Y:S02]  /*6ee0*/  SHF.R.U32.HI R6, RZ, UR5, R0 ;  /* 0x00000005ff067c19 */ /* 0x004fe40008011600 */
[----:B-1----:R-:W-:Y:S02]  /*6ef0*/  LOP3.LUT R13, R0, 0x7fffffff, RZ, 0x3c, !PT ;  /* 0x7fffffff000d7812 */ /* 0x002fe400078e3cff */
[----:B------:R-:W-:-:S05]  /*6f00*/  LOP3.LUT R6, R6, UR4, RZ, 0x30, !PT ;  /* 0x0000000406067c12 */ /* 0x000fca000f8e30ff */
[----:B------:R-:W-:-:S05]  /*6f10*/  IMAD R6, R6, 0x8, R7 ;  /* 0x0000000806067824 */ /* 0x000fca00078e0207 */
[----:B------:R-:W1:Y:S02]  /*6f20*/  LDS.64 R10, [R6+0x6600] ;  /* 0x00660000060a7984 */ /* 0x000e640000000a00 */
[----:B-1----:R-:W-:-:S05]  /*6f30*/  IADD3 R12, P2, PT, R10, R3, RZ ;  /* 0x000000030a0c7210 */ /* 0x002fca0007f5e0ff */
[----:B------:R-:W-:Y:S01]  /*6f40*/  IMAD.X R11, RZ, RZ, R11, P2 ;  /* 0x000000ffff0b7224 */ /* 0x000fe200010e060b */
[----:B---3--:R-:W-:-:S04]  /*6f50*/  LEA R10, P2, R12, UR8, 0x2 ;  /* 0x000000080c0a7c11 */ /* 0x008fc8000f8410ff */
[----:B------:R-:W-:-:S05]  /*6f60*/  LEA.HI.X R11, R12, UR9, R11, 0x2, P2 ;  /* 0x000000090c0b7c11 */ /* 0x000fca00090f140b */
[----:B------:R2:W-:Y:S04]  /*6f70*/  STG.E desc[UR6][R10.64+0x600], R13 ;  /* 0x0006000d0a007986 */ /* 0x0005e8000c101906 */
.L_x_81:
[----:B------:R-:W-:Y:S05]  /*6f80*/  BSYNC.RECONVERGENT B0 ;  /* 0x0000000000007941 */ /* 0x000fea0003800200 */
.L_x_80:
[----:B------:R-:W-:Y:S01]  /*6f90*/  NOP ;  /* 0x0000000000007918 */ /* 0x000fe20000000000 */
[----:B------:R-:W-:Y:S01]  /*6fa0*/  BSSY.RECONVERGENT B0, `(.L_x_82) ;  /* 0x0000011000007945 */ /* 0x000fe20003800200 */
[----:B------:R-:W-:Y:S02]  /*6fb0*/  ISETP.GE.AND P2, PT, R8, R9, PT ;  /* 0x000000090800720c */ /* 0x000fe40003f46270 */
[----:B------:R-:W-:Y:S01]  /*6fc0*/  LOP3.LUT R8, R3, 0xc00, RZ, 0xfc, !PT ;  /* 0x00000c0003087812 */ /* 0x000fe200078efcff */
[----:B------:R-:W-:Y:S10]  /*6fd0*/  @P3 BRA `(.L_x_83) ;  /* 0x0000000000343947 */ /* 0x000ff40003800000 */
[----:B------:R-:W3:Y:S01]  /*6fe0*/  LDS R0, [R22+0xc00] ;  /* 0x000c000016007984 */ /* 0x000ee20000000800 */
[----:B------:R-:W3:Y:S01]  /*6ff0*/  LDCU UR5, c[0x0][0x3c4] ;  /* 0x00007880ff0577ac */ /* 0x000ee20008000800 */
[----:B------:R-:W4:Y:S01]  /*7000*/  LDCU.64 UR8, c[0x0][0x3a0] ;  /* 0x00007400ff0877ac */ /* 0x000f220008000a00 */
[----:B---3--:R-:W-:Y:S02]  /*7010*/  SHF.R.U32.HI R6, RZ, UR5, R0 ;  /* 0x00000005ff067c19 */ /* 0x008fe40008011600 */
[----:B-12---:R-:W-:Y:S02]  /*7020*/  LOP3.LUT R13, R0, 0x7fffffff, RZ, 0x3c, !PT ;  /* 0x7fffffff000d7812 */ /* 0x006fe400078e3cff */
[----:B------:R-:W-:-:S05]  /*7030*/  LOP3.LUT R6, R6, UR4, RZ, 0x30, !PT ;  /* 0x0000000406067c12 */ /* 0x000fca000f8e30ff */
[----:B------:R-:W-:-:S05]  /*7040*/  IMAD R6, R6, 0x8, R7 ;  /* 0x0000000806067824 */ /* 0x000fca00078e0207 */
[----:B------:R-:W1:Y:S02]  /*7050*/  LDS.64 R10, [R6+0x6600] ;  /* 0x00660000060a7984 */ /* 0x000e640000000a00 */
[----:B-1----:R-:W-:-:S05]  /*7060*/  IADD3 R12, P3, PT, R10, R3, RZ ;  /* 0x000000030a0c7210 */ /* 0x002fca0007f7e0ff */
[----:B------:R-:W-:Y:S01]  /*7070*/  IMAD.X R11, RZ, RZ, R11, P3 ;  /* 0x000000ffff0b7224 */ /* 0x000fe200018e060b */
[----:B----4-:R-:W-:-:S04]  /*7080*/  LEA R10, P3, R12, UR8, 0x2 ;  /* 0x000000080c0a7c11 */ /* 0x010fc8000f8610ff */
[----:B------:R-:W-:-:S05]  /*7090*/  LEA.HI.X R11, R12, UR9, R11, 0x2, P3 ;  /* 0x000000090c0b7c11 */ /* 0x000fca00098f140b */
[----:B------:R3:W-:Y:S04]  /*70a0*/  STG.E desc[UR6][R10.64+0xc00], R13 ;  /* 0x000c000d0a007986 */ /* 0x0007e8000c101906 */
.L_x_83:
[----:B------:R-:W-:Y:S05]  /*70b0*/  BSYNC.RECONVERGENT B0 ;  /* 0x0000000000007941 */ /* 0x000fea0003800200 */
.L_x_82:
[----:B------:R-:W-:Y:S01]  /*70c0*/  NOP ;  /* 0x0000000000007918 */ /* 0x000fe20000000000 */
[----:B------:R-:W-:Y:S01]  /*70d0*/  BSSY.RECONVERGENT B0, `(.L_x_84) ;  /* 0x0000011000007945 */ /* 0x000fe20003800200 */
[----:B------:R-:W-:Y:S01]  /*70e0*/  ISETP.GE.AND P3, PT, R8, R9, PT ;  /* 0x000000090800720c */ /* 0x000fe20003f66270 */
[----:B------:R-:W-:Y:S02]  /*70f0*/  VIADD R8, R3, 0xd80 ;  /* 0x00000d8003087836 */ /* 0x000fe40000000000 */
[----:B------:R-:W-:Y:S10]  /*7100*/  @P4 BRA `(.L_x_85) ;  /* 0x0000000000344947 */ /* 0x000ff40003800000 */
[----:B------:R-:W4:Y:S01]  /*7110*/  LDS R0, [R22+0x1200] ;  /* 0x0012000016007984 */ /* 0x000f220000000800 */
[----:B------:R-:W4:Y:S01]  /*7120*/  LDCU UR5, c[0x0][0x3c4] ;  /* 0x00007880ff0577ac */ /* 0x000f220008000800 */
[----:B------:R-:W5:Y:S01]  /*7130*/  LDCU.64 UR8, c[0x0][0x3a0] ;  /* 0x00007400ff0877ac */ /* 0x000f620008000a00 */
[----:B----4-:R-:W-:Y:S02]  /*7140*/  SHF.R.U32.HI R6, RZ, UR5, R0 ;  /* 0x00000005ff067c19 */ /* 0x010fe40008011600 */
[----:B-123--:R-:W-:Y:S02]  /*7150*/  LOP3.LUT R13, R0, 0x7fffffff, RZ, 0x3c, !PT ;  /* 0x7fffffff000d7812 */ /* 0x00efe400078e3cff */
[----:B------:R-:W-:-:S05]  /*7160*/  LOP3.LUT R6, R6, UR4, RZ, 0x30, !PT ;  /* 0x0000000406067c12 */ /* 0x000fca000f8e30ff */
[----:B------:R-:W-:-:S05]  /*7170*/  IMAD R6, R6, 0x8, R7 ;  /* 0x0000000806067824 */ /* 0x000fca00078e0207 */
[----:B------:R-:W1:Y:S02]  /*7180*/  LDS.64 R10, [R6+0x6600] ;  /* 0x00660000060a7984 */ /* 0x000e640000000a00 */
[----:B-1----:R-:W-:-:S05]  /*7190*/  IADD3 R12, P4, PT, R10, R3, RZ ;  /* 0x000000030a0c7210 */ /* 0x002fca0007f9e0ff */
[----:B------:R-:W-:Y:S01]  /*71a0*/  IMAD.X R11, RZ, RZ, R11, P4 ;  /* 0x000000ffff0b7224 */ /* 0x000fe200020e060b */
[----:B-----5:R-:W-:-:S04]  /*71b0*/  LEA R10, P4, R12, UR8, 0x2 ;  /* 0x000000080c0a7c11 */ /* 0x020fc8000f8810ff */
[----:B------:R-:W-:-:S05]  /*71c0*/  LEA.HI.X R11, R12, UR9, R11, 0x2, P4 ;  /* 0x000000090c0b7c11 */ /* 0x000fca000a0f140b */
[----:B------:R4:W-:Y:S04]  /*71d0*/  STG.E desc[UR6][R10.64+0x1200], R13 ;  /* 0x0012000d0a007986 */ /* 0x0009e8000c101906 */
.L_x_85:
[----:B------:R-:W-:Y:S05]  /*71e0*/  BSYNC.RECONVERGENT B0 ;  /* 0x0000000000007941 */ /* 0x000fea0003800200 */
.L_x_84:
[----:B------:R-:W-:Y:S01]  /*71f0*/  NOP ;  /* 0x0000000000007918 */ /* 0x000fe20000000000 */
[----:B------:R-:W-:Y:S01]  /*7200*/  BSSY.RECONVERGENT B0, `(.L_x_86) ;  /* 0x0000011000007945 */ /* 0x000fe20003800200 */
[----:B------:R-:W-:Y:S01]  /*7210*/  ISETP.GE.AND P4, PT, R8, R9, PT ;  /* 0x000000090800720c */ /* 0x000fe20003f86270 */
[----:B------:R-:W-:Y:S02]  /*7220*/  VIADD R8, R3, 0xf00 ;  /* 0x00000f0003087836 */ /* 0x000fe40000000000 */
[----:B------:R-:W-:Y:S10]  /*7230*/  @P5 BRA `(.L_x_87) ;  /* 0x0000000000345947 */ /* 0x000ff40003800000 */
[----:B------:R-:W5:Y:S01]  /*7240*/  LDS R0, [R22+0x1800] ;  /* 0x0018000016007984 */ /* 0x000f620000000800 */
[----:B------:R-:W5:Y:S01]  /*7250*/  LDCU UR5, c[0x0][0x3c4] ;  /* 0x00007880ff0577ac */ /* 0x000f620008000800 */
[----:B------:R-:W0:Y:S01]  /*7260*/  LDCU.64 UR8, c[0x0][0x3a0] ;  /* 0x00007400ff0877ac */ /* 0x000e220008000a00 */
[----:B-----5:R-:W-:Y:S02]  /*7270*/  SHF.R.U32.HI R6, RZ, UR5, R0 ;  /* 0x00000005ff067c19 */ /* 0x020fe40008011600 */
[----:B-1234-:R-:W-:Y:S02]  /*7280*/  LOP3.LUT R13, R0, 0x7fffffff, RZ, 0x3c, !PT ;  /* 0x7fffffff000d7812 */ /* 0x01efe400078e3cff */
[----:B------:R-:W-:-:S05]  /*7290*/  LOP3.LUT R6, R6, UR4, RZ, 0x30, !PT ;  /* 0x0000000406067c12 */ /* 0x000fca000f8e30ff */
[----:B------:R-:W-:-:S05]  /*72a0*/  IMAD R6, R6, 0x8, R7 ;  /* 0x0000000806067824 */ /* 0x000fca00078e0207 */
[----:B------:R-:W1:Y:S02]  /*72b0*/  LDS.64 R10, [R6+0x6600] ;  /* 0x00660000060a7984 */ /* 0x000e640000000a00 */
[----:B-1----:R-:W-:-:S05]  /*72c0*/  IADD3 R12, P5, PT, R10, R3, RZ ;  /* 0x000000030a0c7210 */ /* 0x002fca0007fbe0ff */
[----:B------:R-:W-:Y:S01]  /*72d0*/  IMAD.X R11, RZ, RZ, R11, P5 ;  /* 0x000000ffff0b7224 */ /* 0x000fe200028e060b */
[----:B0-----:R-:W-:-:S04]  /*72e0*/  LEA R10, P5, R12, UR8, 0x2 ;  /* 0x000000080c0a7c11 */ /* 0x001fc8000f8a10ff */
[----:B------:R-:W-:-:S05]  /*72f0*/  LEA.HI.X R11, R12, UR9, R11, 0x2, P5 ;  /* 0x000000090c0b7c11 */ /* 0x000fca000a8f140b */
[----:B------:R0:W-:Y:S04]  /*7300*/  STG.E desc[UR6][R10.64+0x1800], R13 ;  /* 0x0018000d0a007986 */ /* 0x0001e8000c101906 */
.L_x_87:
[----:B------:R-:W-:Y:S05]  /*7310*/  BSYNC.RECONVERGENT B0 ;  /* 0x0000000000007941 */ /* 0x000fea0003800200 */
.L_x_86:
        /* <DEDUP_REMOVED lines=9> */
[----:B01234-:R-:W-:Y:S02]  /*73b0*/  LOP3.LUT R13, R0, 0x7fffffff, RZ, 0x3c, !PT ;  /* 0x7fffffff000d7812 */ /* 0x01ffe400078e3cff */
[----:B------:R-:W-:-:S05]  /*73c0*/  LOP3.LUT R6, R6, UR4, RZ, 0x30, !PT ;  /* 0x0000000406067c12 */ /* 0x000fca000f8e30ff */
[----:B------:R-:W-:-:S05]  /*73d0*/  IMAD R6, R6, 0x8, R7 ;  /* 0x0000000806067824 */ /* 0x000fca00078e0207 */
[----:B------:R-:W0:Y:S02]  /*73e0*/  LDS.64 R10, [R6+0x6600] ;  /* 0x00660000060a7984 */ /* 0x000e240000000a00 */
[----:B0-----:R-:W-:-:S05]  /*73f0*/  IADD3 R12, P6, PT, R10, R3, RZ ;  /* 0x000000030a0c7210 */ /* 0x001fca0007fde0ff */
[----:B------:R-:W-:Y:S01]  /*7400*/  IMAD.X R11, RZ, RZ, R11, P6 ;  /* 0x000000ffff0b7224 */ /* 0x000fe200030e060b */
[----:B------:R-:W-:-:S04]  /*7410*/  LEA R10, P6, R12, UR8, 0x2 ;  /* 0x000000080c0a7c11 */ /* 0x000fc8000f8c10ff */
[----:B------:R-:W-:-:S05]  /*7420*/  LEA.HI.X R11, R12, UR9, R11, 0x2, P6 ;  /* 0x000000090c0b7c11 */ /* 0x000fca000b0f140b */
[----:B------:R0:W-:Y:S04]  /*7430*/  STG.E desc[UR6][R10.64+0x1e00], R13 ;  /* 0x001e000d0a007986 */ /* 0x0001e8000c101906 */
.L_x_89:
[----:B------:R-:W-:Y:S05]  /*7440*/  BSYNC.RECONVERGENT B0 ;  /* 0x0000000000007941 */ /* 0x000fea0003800200 */
.L_x_88:
        /* <DEDUP_REMOVED lines=18> */
.L_x_91:
[----:B------:R-:W-:Y:S05]  /*7570*/  BSYNC.RECONVERGENT B0 ;  /* 0x0000000000007941 */ /* 0x000fea0003800200 */
.L_x_90:
        /* <DEDUP_REMOVED lines=18> */
.L_x_93:
[----:B------:R-:W-:Y:S05]  /*76a0*/  BSYNC.RECONVERGENT B0 ;  /* 0x0000000000007941 */ /* 0x000fea0003800200 */
.L_x_92:
        /* <DEDUP_REMOVED lines=18> */
.L_x_95:
[----:B------:R-:W-:Y:S05]  /*77d0*/  BSYNC.RECONVERGENT B0 ;  /* 0x0000000000007941 */ /* 0x000fea0003800200 */
.L_x_94:
        /* <DEDUP_REMOVED lines=18> */
.L_x_97:
[----:B------:R-:W-:Y:S05]  /*7900*/  BSYNC.RECONVERGENT B0 ;  /* 0x0000000000007941 */ /* 0x000fea0003800200 */
.L_x_96:
[----:B------:R-:W-:Y:S01]  /*7910*/  NOP ;  /* 0x0000000000007918 */ /* 0x000fe20000000000 */
[----:B------:R-:W-:Y:S01]  /*7920*/  BSSY.RECONVERGENT B0, `(.L_x_98) ;  /* 0x0000011000007945 */ /* 0x000fe20003800200 */
[----:B------:R-:W-:Y:S02]  /*7930*/  ISETP.GE.AND P4, PT, R8, R9, PT ;  /* 0x000000090800720c */ /* 0x000fe40003f86270 */
[----:B------:R-:W-:Y:S01]  /*7940*/  LOP3.LUT R8, R3, 0x1800, RZ, 0xfc, !PT ;  /* 0x0000180003087812 */ /* 0x000fe200078efcff */
        /* <DEDUP_REMOVED lines=14> */
.L_x_99:
[----:B------:R-:W-:Y:S05]  /*7a30*/  BSYNC.RECONVERGENT B0 ;  /* 0x0000000000007941 */ /* 0x000fea0003800200 */
.L_x_98:
[----:B------:R-:W-:Y:S01]  /*7a40*/  NOP ;  /* 0x0000000000007918 */ /* 0x000fe20000000000 */
[----:B------:R-:W-:Y:S01]  /*7a50*/  BSSY.RECONVERGENT B0, `(.L_x_100) ;  /* 0x0000010000007945 */ /* 0x000fe20003800200 */
[----:B------:R-:W-:-:S03]  /*7a60*/  ISETP.GE.AND P5, PT, R8, R9, PT ;  /* 0x000000090800720c */ /* 0x000fc60003fa6270 */
        /* <DEDUP_REMOVED lines=14> */
.L_x_101:
[----:B------:R-:W-:Y:S05]  /*7b50*/  BSYNC.RECONVERGENT B0 ;  /* 0x0000000000007941 */ /* 0x000fea0003800200 */
.L_x_100:
[----:B------:R-:W-:Y:S01]  /*7b60*/  NOP ;  /* 0x0000000000007918 */ /* 0x000fe20000000000 */
[----:B------:R-:W-:Y:S04]  /*7b70*/  BSSY.RECONVERGENT B0, `(.L_x_102) ;  /* 0x000000f000007945 */ /* 0x000fe80003800200 */
[----:B------:R-:W-:Y:S05]  /*7b80*/  @P1 BRA `(.L_x_103) ;  /* 0x0000000000341947 */ /* 0x000fea0003800000 */
        /* <DEDUP_REMOVED lines=13> */
.L_x_103:
[----:B------:R-:W-:Y:S05]  /*7c60*/  BSYNC.RECONVERGENT B0 ;  /* 0x0000000000007941 */ /* 0x000fea0003800200 */
.L_x_102:
        /* <DEDUP_REMOVED lines=16> */
.L_x_105:
[----:B------:R-:W-:Y:S05]  /*7d70*/  BSYNC.RECONVERGENT B0 ;  /* 0x0000000000007941 */ /* 0x000fea0003800200 */
.L_x_104:
        /* <DEDUP_REMOVED lines=16> */
.L_x_107:
[----:B------:R-:W-:Y:S05]  /*7e80*/  BSYNC.RECONVERGENT B0 ;  /* 0x0000000000007941 */ /* 0x000fea0003800200 */
.L_x_106:
        /* <DEDUP_REMOVED lines=16> */
.L_x_109:
[----:B------:R-:W-:Y:S05]  /*7f90*/  BSYNC.RECONVERGENT B0 ;  /* 0x0000000000007941 */ /* 0x000fea0003800200 */
.L_x_108:
[----:B------:R-:W-:Y:S01]  /*7fa0*/  NOP ;  /* 0x0000000000007918 */ /* 0x000fe20000000000 */
[----:B------:R-:W-:Y:S04]  /*7fb0*/  BSSY.RECONVERGENT B0, `(.L_x_110) ;  /* 0x000000f000007945 */ /* 0x000fe80003800200 */
[----:B------:R-:W-:Y:S05]  /*7fc0*/  @P5 BRA `(.L_x_111) ;  /* 0x0000000000345947 */ /* 0x000fea0003800000 */
[----:B------:R-:W5:Y:S01]  /*7fd0*/  LDS R0, [R22+0x6000] ;  /* 0x0060000016007984 */ /* 0x000f620000000800 */
[----:B------:R-:W5:Y:S01]  /*7fe0*/  LDCU UR5, c[0x0][0x3c4] ;  /* 0x00007880ff0577ac */ /* 0x000f620008000800 */
[----:B------:R-:W1:Y:S01]  /*7ff0*/  LDCU.64 UR8, c[0x0][0x3a0] ;  /* 0x00007400ff0877ac */ /* 0x000e620008000a00 */
[----:B-----5:R-:W-:-:S04]  /*8000*/  SHF.R.U32.HI R6, RZ, UR5, R0 ;  /* 0x00000005ff067c19 */ /* 0x020fc80008011600 */
[----:B------:R-:W-:-:S05]  /*8010*/  LOP3.LUT R6, R6, UR4, RZ, 0x30, !PT ;  /* 0x0000000406067c12 */ /* 0x000fca000f8e30ff */
[----:B0-----:R-:W-:-:S05]  /*8020*/  IMAD R8, R6, 0x8, R7 ;  /* 0x0000000806087824 */ /* 0x001fca00078e0207 */
[----:B------:R-:W0:Y:S02]  /*8030*/  LDS.64 R6, [R8+0x6600] ;  /* 0x0066000008067984 */ /* 0x000e240000000a00 */
[----:B0-----:R-:W-:-:S05]  /*8040*/  IADD3 R9, P1, PT, R6, R3, RZ ;  /* 0x0000000306097210 */ /* 0x001fca0007f3e0ff */
[----:B-1234-:R-:W-:Y:S01]  /*8050*/  IMAD.X R10, RZ, RZ, R7, P1 ;  /* 0x000000ffff0a7224 */ /* 0x01efe200008e0607 */
[----:B------:R-:W-:-:S04]  /*8060*/  LEA R6, P1, R9, UR8, 0x2 ;  /* 0x0000000809067c11 */ /* 0x000fc8000f8210ff */
[----:B------:R-:W-:Y:S02]  /*8070*/  LEA.HI.X R7, R9, UR9, R10, 0x2, P1 ;  /* 0x0000000909077c11 */ /* 0x000fe400088f140a */
[----:B------:R-:W-:-:S05]  /*8080*/  LOP3.LUT R9, R0, 0x7fffffff, RZ, 0x3c, !PT ;  /* 0x7fffffff00097812 */ /* 0x000fca00078e3cff */
[----:B------:R0:W-:Y:S02]  /*8090*/  STG.E desc[UR6][R6.64+0x6000], R9 ;  /* 0x0060000906007986 */ /* 0x0001e4000c101906 */
.L_x_111:
[----:B------:R-:W-:Y:S05]  /*80a0*/  BSYNC.RECONVERGENT B0 ;  /* 0x0000000000007941 */ /* 0x000fea0003800200 */
.L_x_110:
[----:B------:R-:W-:Y:S01]  /*80b0*/  NOP ;  /* 0x0000000000007918 */ /* 0x000fe20000000000 */
.L_x_77:
[----:B------:R-:W5:Y:S01]  /*80c0*/  LDS R0, [R22] ;  /* 0x0000000016007984 */ /* 0x000f620000000800 */
[----:B------:R-:W5:Y:S03]  /*80d0*/  LDCU UR5, c[0x0][0x3c4] ;  /* 0x00007880ff0577ac */ /* 0x000f660008000800 */
[----:B01----:R-:W0:Y:S04]  /*80e0*/  LDS R6, [R22+0x600] ;  /* 0x0006000016067984 */ /* 0x003e280000000800 */
[----:B------:R-:W1:Y:S04]  /*80f0*/  LDS R7, [R22+0xc00] ;  /* 0x000c000016077984 */ /* 0x000e680000000800 */
[----:B------:R-:W1:Y:S04]  /*8100*/  LDS R8, [R22+0x1200] ;  /* 0x0012000016087984 */ /* 0x000e680000000800 */
[----:B------:R-:W1:Y:S04]  /*8110*/  LDS R9, [R22+0x1800] ;  /* 0x0018000016097984 */ /* 0x000e680000000800 */
[----:B--234-:R-:W2:Y:S04]  /*8120*/  LDS R10, [R22+0x1e00] ;  /* 0x001e0000160a7984 */ /* 0x01cea80000000800 */
[----:B------:R-:W3:Y:S04]  /*8130*/  LDS R11, [R22+0x2400] ;  /* 0x00240000160b7984 */ /* 0x000ee80000000800 */
[----:B------:R-:W4:Y:S04]  /*8140*/  LDS R12, [R22+0x2a00] ;  /* 0x002a0000160c7984 */ /* 0x000f280000000800 */
[----:B------:R-:W4:Y:S04]  /*8150*/  LDS R13, [R22+0x3000] ;  /* 0x00300000160d7984 */ /* 0x000f280000000800 */
[----:B------:R-:W4:Y:S04]  /*8160*/  LDS R14, [R22+0x3600] ;  /* 0x00360000160e7984 */ /* 0x000f280000000800 */
[----:B------:R-:W4:Y:S01]  /*8170*/  LDS R15, [R22+0x3c00] ;  /* 0x003c0000160f7984 */ /* 0x000f220000000800 */
[----:B-----5:R-:W-:-:S03]  /*8180*/  SHF.R.U32.HI R0, RZ, UR5, R0 ;  /* 0x00000005ff007c19 */ /* 0x020fc60008011600 */
[----:B------:R-:W5:Y:S01]  /*8190*/  LDS R16, [R22+0x4200] ;  /* 0x0042000016107984 */ /* 0x000f620000000800 */
[----:B0-----:R-:W-:-:S03]  /*81a0*/  SHF.R.U32.HI R6, RZ, UR5, R6 ;  /* 0x00000005ff067c19 */ /* 0x001fc60008011606 */
[----:B------:R-:W0:Y:S01]  /*81b0*/  LDS R17, [R22+0x4800] ;  /* 0x0048000016117984 */ /* 0x000e220000000800 */
[----:B-1----:R-:W-:-:S03]  /*81c0*/  SHF.R.U32.HI R7, RZ, UR5, R7 ;  /* 0x00000005ff077c19 */ /* 0x002fc60008011607 */
[----:B------:R-:W1:Y:S01]  /*81d0*/  LDS R18, [R22+0x4e00] ;  /* 0x004e000016127984 */ /* 0x000e620000000800 */
[----:B------:R-:W-:-:S03]  /*81e0*/  SHF.R.U32.HI R8, RZ, UR5, R8 ;  /* 0x00000005ff087c19 */ /* 0x000fc60008011608 */
[----:B------:R-:W1:Y:S01]  /*81f0*/  LDS R19, [R22+0x5400] ;  /* 0x0054000016137984 */ /* 0x000e620000000800 */
[----:B------:R-:W-:-:S03]  /*8200*/  SHF.R.U32.HI R9, RZ, UR5, R9 ;  /* 0x00000005ff097c19 */ /* 0x000fc60008011609 */
[----:B------:R-:W1:Y:S01]  /*8210*/  LDS R20, [R22+0x5a00] ;  /* 0x005a000016147984 */ /* 0x000e620000000800 */
[----:B--2---:R-:W-:-:S03]  /*8220*/  SHF.R.U32.HI R10, RZ, UR5, R10 ;  /* 0x00000005ff0a7c19 */ /* 0x004fc6000801160a */
[----:B------:R-:W2:Y:S01]  /*8230*/  LDS R21, [R22+0x6000] ;  /* 0x0060000016157984 */ /* 0x000ea20000000800 */
[----:B---3--:R-:W-:Y:S02]  /*8240*/  SHF.R.U32.HI R11, RZ, UR5, R11 ;  /* 0x00000005ff0b7c19 */ /* 0x008fe4000801160b */
[----:B----4-:R-:W-:Y:S02]  /*8250*/  SHF.R.U32.HI R12, RZ, UR5, R12 ;  /* 0x00000005ff0c7c19 */ /* 0x010fe4000801160c */
[----:B------:R-:W-:Y:S02]  /*8260*/  SHF.R.U32.HI R13, RZ, UR5, R13 ;  /* 0x00000005ff0d7c19 */ /* 0x000fe4000801160d */
[----:B------:R-:W-:Y:S02]  /*8270*/  SHF.R.U32.HI R43, RZ, UR5, R14 ;  /* 0x00000005ff2b7c19 */ /* 0x000fe4000801160e */
[----:B------:R-:W-:Y:S02]  /*8280*/  LOP3.LUT R14, R12, UR4, RZ, 0x30, !PT ;  /* 0x000000040c0e7c12 */ /* 0x000fe4000f8e30ff */
[----:B------:R-:W-:-:S02]  /*8290*/  SHF.R.U32.HI R44, RZ, UR5, R15 ;  /* 0x00000005ff2c7c19 */ /* 0x000fc4000801160f */
[----:B------:R-:W-:Y:S02]  /*82a0*/  LOP3.LUT R15, R11, UR4, RZ, 0x30, !PT ;  /* 0x000000040b0f7c12 */ /* 0x000fe4000f8e30ff */
[----:B-----5:R-:W-:Y:S02]  /*82b0*/  SHF.R.U32.HI R45, RZ, UR5, R16 ;  /* 0x00000005ff2d7c19 */ /* 0x020fe40008011610 */
[----:B------:R-:W-:Y:S02]  /*82c0*/  LOP3.LUT R16, R10, UR4, RZ, 0x30, !PT ;  /* 0x000000040a107c12 */ /* 0x000fe4000f8e30ff */
[----:B0-----:R-:W-:Y:S02]  /*82d0*/  SHF.R.U32.HI R46, RZ, UR5, R17 ;  /* 0x00000005ff2e7c19 */ /* 0x001fe40008011611 */
[----:B------:R-:W-:Y:S02]  /*82e0*/  LOP3.LUT R17, R9, UR4, RZ, 0x30, !PT ;  /* 0x0000000409117c12 */ /* 0x000fe4000f8e30ff */
[----:B-1----:R-:W-:-:S02]  /*82f0*/  SHF.R.U32.HI R47, RZ, UR5, R18 ;  /* 0x00000005ff2f7c19 */ /* 0x002fc40008011612 */
[----:B------:R-:W-:Y:S02]  /*8300*/  LOP3.LUT R18, R8, UR4, RZ, 0x30, !PT ;  /* 0x0000000408127c12 */ /* 0x000fe4000f8e30ff */
[----:B------:R-:W-:Y:S02]  /*8310*/  SHF.R.U32.HI R48, RZ, UR5, R19 ;  /* 0x00000005ff307c19 */ /* 0x000fe40008011613 */
[----:B------:R-:W-:Y:S02]  /*8320*/  LOP3.LUT R19, R7, UR4, RZ, 0x30, !PT ;  /* 0x0000000407137c12 */ /* 0x000fe4000f8e30ff */
[----:B------:R-:W-:Y:S02]  /*8330*/  SHF.R.U32.HI R49, RZ, UR5, R20 ;  /* 0x00000005ff317c19 */ /* 0x000fe40008011614 */
[----:B------:R-:W-:Y:S02]  /*8340*/  LOP3.LUT R20, R6, UR4, RZ, 0x30, !PT ;  /* 0x0000000406147c12 */ /* 0x000fe4000f8e30ff */
[----:B--2---:R-:W-:-:S02]  /*8350*/  SHF.R.U32.HI R50, RZ, UR5, R21 ;  /* 0x00000005ff327c19 */ /* 0x004fc40008011615 */
[----:B------:R-:W-:Y:S02]  /*8360*/  LOP3.LUT R21, R0, UR4, RZ, 0x30, !PT ;  /* 0x0000000400157c12 */ /* 0x000fe4000f8e30ff */
[----:B------:R-:W-:Y:S02]  /*8370*/  LOP3.LUT R13, R13, UR4, RZ, 0x30, !PT ;  /* 0x000000040d0d7c12 */ /* 0x000fe4000f8e30ff */
[----:B------:R-:W-:Y:S02]  /*8380*/  LOP3.LUT R12, R43, UR4, RZ, 0x30, !PT ;  /* 0x000000042b0c7c12 */ /* 0x000fe4000f8e30ff */
[----:B------:R-:W-:Y:S02]  /*8390*/  LOP3.LUT R11, R44, UR4, RZ, 0x30, !PT ;  /* 0x000000042c0b7c12 */ /* 0x000fe4000f8e30ff */
[----:B------:R-:W-:Y:S02]  /*83a0*/  LOP3.LUT R10, R45, UR4, RZ, 0x30, !PT ;  /* 0x000000042d0a7c12 */ /* 0x000fe4000f8e30ff */
[----:B------:R-:W-:-:S02]  /*83b0*/  LOP3.LUT R9, R46, UR4, RZ, 0x30, !PT ;  /* 0x000000042e097c12 */ /* 0x000fc4000f8e30ff */
[----:B------:R-:W-:Y:S02]  /*83c0*/  LOP3.LUT R8, R47, UR4, RZ, 0x30, !PT ;  /* 0x000000042f087c12 */ /* 0x000fe4000f8e30ff */
[----:B------:R-:W-:Y:S02]  /*83d0*/  LOP3.LUT R7, R48, UR4, RZ, 0x30, !PT ;  /* 0x0000000430077c12 */ /* 0x000fe4000f8e30ff */
[----:B------:R-:W-:Y:S02]  /*83e0*/  LOP3.LUT R6, R49, UR4, RZ, 0x30, !PT ;  /* 0x0000000431067c12 */ /* 0x000fe4000f8e30ff */
[----:B------:R-:W-:Y:S01]  /*83f0*/  LOP3.LUT R0, R50, UR4, RZ, 0x30, !PT ;  /* 0x0000000432007c12 */ /* 0x000fe2000f8e30ff */
[----:B------:R-:W-:Y:S06]  /*8400*/  @P0 BRA `(.L_x_112) ;  /* 0x0000000000640947 */ /* 0x000fec0003800000 */
[----:B------:R-:W0:Y:S01]  /*8410*/  LDCU.64 UR4, c[0x0][0x3b8] ;  /* 0x00007700ff0477ac */ /* 0x000e220008000a00 */
[----:B------:R-:W-:Y:S01]  /*8420*/  IMAD R5, R42, 0x1980, RZ ;  /* 0x000019802a057824 */ /* 0x000fe200078e02ff */
[----:B------:R-:W-:-:S04]  /*8430*/  LOP3.LUT R2, R41, 0x1f, R3, 0xf8, !PT ;  /* 0x0000001f29027812 */ /* 0x000fc800078ef803 */
[----:B------:R-:W-:-:S04]  /*8440*/  IADD3 R3, P1, PT, R5, R2, RZ ;  /* 0x0000000205037210 */ /* 0x000fc80007f3e0ff */
[----:B------:R-:W-:Y:S02]  /*8450*/  LEA.HI.X.SX32 R4, R5, RZ, 0x1, P1 ;  /* 0x000000ff05047211 */ /* 0x000fe400008f0eff */
[----:B0-----:R-:W-:-:S04]  /*8460*/  LEA R2, P1, R3, UR4, 0x2 ;  /* 0x0000000403027c11 */ /* 0x001fc8000f8210ff */
        /* <DEDUP_REMOVED lines=19> */
.L_x_112:
[----:B------:R-:W-:Y:S01]  /*85a0*/  IMAD.IADD R60, R23, 0x1, -R54 ;  /* 0x00000001173c7824 */ /* 0x000fe200078e0a36 */
[----:B------:R-:W0:Y:S01]  /*85b0*/  LDCU.64 UR4, c[0x0][0x3b8] ;  /* 0x00007700ff0477ac */ /* 0x000e220008000a00 */
[----:B------:R-:W-:-:S03]  /*85c0*/  VIADD R3, R57, 0x20 ;  /* 0x0000002039037836 */ /* 0x000fc60000000000 */
[-C--:B------:R-:W-:Y:S02]  /*85d0*/  ISETP.GE.AND P2, PT, R57, R60.reuse, PT ;  /* 0x0000003c3900720c */ /* 0x080fe40003f46270 */
[----:B------:R-:W-:Y:S01]  /*85e0*/  ISETP.GE.AND P1, PT, R3, R60, PT ;  /* 0x0000003c0300720c */ /* 0x000fe20003f26270 */
[----:B------:R-:W-:-:S05]  /*85f0*/  VIADD R3, R57, 0x40 ;  /* 0x0000004039037836 */ /* 0x000fca0000000000 */
[----:B------:R-:W-:Y:S01]  /*8600*/  ISETP.GE.AND P5, PT, R3, R60, PT ;  /* 0x0000003c0300720c */ /* 0x000fe20003fa6270 */
[----:B------:R-:W-:-:S05]  /*8610*/  VIADD R3, R57, 0x60 ;  /* 0x0000006039037836 */ /* 0x000fca0000000000 */
[----:B------:R-:W-:Y:S01]  /*8620*/  ISETP.GE.AND P4, PT, R3, R60, PT ;  /* 0x0000003c0300720c */ /* 0x000fe20003f86270 */
[----:B------:R-:W-:Y:S01]  /*8630*/  VIADD R3, R57, 0x80 ;  /* 0x0000008039037836 */ /* 0x000fe20000000000 */
[----:B0-----:R-:W-:Y:S01]  /*8640*/  IADD3 R2, P6, PT, R5, UR4, RZ ;  /* 0x0000000405027c10 */ /* 0x001fe2000ffde0ff */
[----:B------:R-:W-:-:S03]  /*8650*/  VIADD R5, R57, 0xa0 ;  /* 0x000000a039057836 */ /* 0x000fc60000000000 */
[-C--:B------:R-:W-:Y:S02]  /*8660*/  ISETP.GE.AND P3, PT, R3, R60.reuse, PT ;  /* 0x0000003c0300720c */ /* 0x080fe40003f66270 */
[----:B------:R-:W-:Y:S02]  /*8670*/  IADD3.X R3, PT, PT, R4, UR5, RZ, P6, !PT ;  /* 0x0000000504037c10 */ /* 0x000fe4000b7fe4ff */
[-C--:B------:R-:W-:Y:S01]  /*8680*/  ISETP.GE.AND P6, PT, R5, R60.reuse, PT ;  /* 0x0000003c0500720c */ /* 0x080fe20003fc6270 */
[----:B------:R-:W-:Y:S02]  /*8690*/  VIADD R5, R57, 0xc0 ;  /* 0x000000c039057836 */ /* 0x000fe40000000000 */
[----:B------:R-:W5:Y:S03]  /*86a0*/  @!P2 LDG.E R41, desc[UR6][R2.64] ;  /* 0x000000060229a981 */ /* 0x000f66000c1e1900 */
[-C--:B------:R-:W-:Y:S01]  /*86b0*/  ISETP.GE.AND P2, PT, R5, R60.reuse, PT ;  /* 0x0000003c0500720c */ /* 0x080fe20003f46270 */
[----:B------:R-:W-:Y:S01]  /*86c0*/  VIADD R5, R57, 0xe0 ;  /* 0x000000e039057836 */ /* 0x000fe20000000000 */
[----:B------:R-:W5:Y:S04]  /*86d0*/  @!P1 LDG.E R44, desc[UR6][R2.64+0x80] ;  /* 0x00008006022c9981 */ /* 0x000f68000c1e1900 */
[----:B------:R-:W-:Y:S01]  /*86e0*/  ISETP.GE.AND P1, PT, R5, R60, PT ;  /* 0x0000003c0500720c */ /* 0x000fe20003f26270 */
[----:B------:R-:W-:Y:S01]  /*86f0*/  VIADD R59, R57, 0x100 ;  /* 0x00000100393b7836 */ /* 0x000fe20000000000 */
[----:B------:R-:W5:Y:S04]  /*8700*/  @!P5 LDG.E R43, desc[UR6][R2.64+0x100] ;  /* 0x00010006022bd981 */ /* 0x000f68000c1e1900 */
[----:B------:R-:W5:Y:S04]  /*8710*/  @!P4 LDG.E R46, desc[UR6][R2.64+0x180] ;  /* 0x00018006022ec981 */ /* 0x000f68000c1e1900 */
[----:B------:R-:W5:Y:S03]  /*8720*/  @!P2 LDG.E R47, desc[UR6][R2.64+0x300] ;  /* 0x00030006022fa981 */ /* 0x000f66000c1e1900 */
[C---:B------:R-:W-:Y:S01]  /*8730*/  @!P1 IADD3 R5, P2, PT, R54.reuse, R57, RZ ;  /* 0x0000003936059210 */ /* 0x040fe20007f5e0ff */
[----:B------:R-:W5:Y:S03]  /*8740*/  @!P3 LDG.E R45, desc[UR6][R2.64+0x200] ;  /* 0x00020006022db981 */ /* 0x000f66000c1e1900 */
[----:B------:R-:W-:Y:S01]  /*8750*/  @!P1 LEA.HI.X.SX32 R62, R54, RZ, 0x1, P2 ;  /* 0x000000ff363e9211 */ /* 0x000fe200010f0eff */
[----:B------:R0:W5:Y:S01]  /*8760*/  @!P6 LDG.E R48, desc[UR6][R2.64+0x280] ;  /* 0x000280060230e981 */ /* 0x000162000c1e1900 */
[----:B------:R-:W-:-:S04]  /*8770*/  @!P1 LEA R4, P2, R5, UR4, 0x2 ;  /* 0x0000000405049c11 */ /* 0x000fc8000f8410ff */
[----:B------:R-:W-:-:S05]  /*8780*/  @!P1 LEA.HI.X R5, R5, UR5, R62, 0x2, P2 ;  /* 0x0000000505059c11 */ /* 0x000fca00090f143e */
[----:B------:R1:W5:Y:S01]  /*8790*/  @!P1 LDG.E R50, desc[UR6][R4.64+0x380] ;  /* 0x0003800604329981 */ /* 0x000362000c1e1900 */
[----:B------:R-:W-:-:S13]  /*87a0*/  ISETP.GE.AND P1, PT, R59, R60, PT ;  /* 0x0000003c3b00720c */ /* 0x000fda0003f26270 */
[----:B------:R-:W-:-:S04]  /*87b0*/  @!P1 IADD3 R59, P2, PT, R54, R57, RZ ;  /* 0x00000039363b9210 */ /* 0x000fc80007f5e0ff */
[----:B------:R-:W-:Y:S02]  /*87c0*/  @!P1 LEA.HI.X.SX32 R62, R54, RZ, 0x1, P2 ;  /* 0x000000ff363e9211 */ /* 0x000fe400010f0eff */
[----:B0-----:R-:W-:-:S04]  /*87d0*/  @!P1 LEA R2, P2, R59, UR4, 0x2 ;  /* 0x000000043b029c11 */ /* 0x001fc8000f8410ff */
[----:B------:R-:W-:Y:S01]  /*87e0*/  @!P1 LEA.HI.X R3, R59, UR5, R62, 0x2, P2 ;  /* 0x000000053b039c11 */ /* 0x000fe200090f143e */
[----:B------:R-:W-:-:S04]  /*87f0*/  VIADD R59, R57, 0x120 ;  /* 0x00000120393b7836 */ /* 0x000fc80000000000 */
[----:B------:R0:W5:Y:S01]  /*8800*/  @!P1 LDG.E R49, desc[UR6][R2.64+0x400] ;  /* 0x0004000602319981 */ /* 0x000162000c1e1900 */
[----:B------:R-:W-:-:S13]  /*8810*/  ISETP.GE.AND P1, PT, R59, R60, PT ;  /* 0x0000003c3b00720c */ /* 0x000fda0003f26270 */
[----:B------:R-:W-:-:S04]  /*8820*/  @!P1 IADD3 R59, P2, PT, R54, R57, RZ ;  /* 0x00000039363b9210 */ /* 0x000fc80007f5e0ff */
[----:B------:R-:W-:Y:S02]  /*8830*/  @!P1 LEA.HI.X.SX32 R62, R54, RZ, 0x1, P2 ;  /* 0x000000ff363e9211 */ /* 0x000fe400010f0eff */
[----:B-1----:R-:W-:-:S04]  /*8840*/  @!P1 LEA R4, P2, R59, UR4, 0x2 ;  /* 0x000000043b049c11 */ /* 0x002fc8000f8410ff */
[----:B------:R-:W-:Y:S01]  /*8850*/  @!P1 LEA.HI.X R5, R59, UR5, R62, 0x2, P2 ;  /* 0x000000053b059c11 */ /* 0x000fe200090f143e */
[----:B------:R-:W-:-:S04]  /*8860*/  VIADD R59, R57, 0x140 ;  /* 0x00000140393b7836 */ /* 0x000fc80000000000 */
        /* <DEDUP_REMOVED lines=9> */
[----:B------:R-:W-:-:S05]  /*8900*/  @!P1 IMAD R62, R42, 0x1980, RZ ;  /* 0x000019802a3e9824 */ /* 0x000fca00078e02ff */
[----:B-1----:R-:W-:-:S04]  /*8910*/  @!P1 IADD3 R5, P2, PT, R62, R57, RZ ;  /* 0x000000393e059210 */ /* 0x002fc80007f5e0ff */
[----:B------:R-:W-:Y:S02]  /*8920*/  @!P1 LEA.HI.X.SX32 R62, R62, RZ, 0x1, P2 ;  /* 0x000000ff3e3e9211 */ /* 0x000fe400010f0eff */
[----:B------:R-:W-:Y:S01]  /*8930*/  @!P1 LEA R4, P2, R5, UR4, 0x2 ;  /* 0x0000000405049c11 */ /* 0x000fe2000f8410ff */
[----:B------:R-:W-:-:S03]  /*8940*/  VIADD R59, R57, 0x180 ;  /* 0x00000180393b7836 */ /* 0x000fc60000000000 */
[----:B------:R-:W-:-:S05]  /*8950*/  @!P1 LEA.HI.X R5, R5, UR5, R62, 0x2, P2 ;  /* 0x0000000505059c11 */ /* 0x000fca00090f143e */
[----:B------:R1:W5:Y:S01]  /*8960*/  @!P1 LDG.E R56, desc[UR6][R4.64+0x580] ;  /* 0x0005800604389981 */ /* 0x000362000c1e1900 */
[----:B------:R-:W-:-:S13]  /*8970*/  ISETP.GE.AND P1, PT, R59, R60, PT ;  /* 0x0000003c3b00720c */ /* 0x000fda0003f26270 */
[----:B0-----:R-:W-:-:S05]  /*8980*/  @!P1 IMAD R2, R42, 0x1980, RZ ;  /* 0x000019802a029824 */ /* 0x001fca00078e02ff */
[----:B------:R-:W-:-:S04]  /*8990*/  @!P1 IADD3 R3, P2, PT, R2, R57, RZ ;  /* 0x0000003902039210 */ /* 0x000fc80007f5e0ff */
[----:B------:R-:W-:Y:S02]  /*89a0*/  @!P1 LEA.HI.X.SX32 R62, R2, RZ, 0x1, P2 ;  /* 0x000000ff023e9211 */ /* 0x000fe400010f0eff */
[----:B------:R-:W-:Y:S01]  /*89b0*/  @!P1 LEA R2, P2, R3, UR4, 0x2 ;  /* 0x0000000403029c11 */ /* 0x000fe2000f8410ff */
[----:B------:R-:W-:-:S03]  /*89c0*/  VIADD R59, R57, 0x1a0 ;  /* 0x000001a0393b7836 */ /* 0x000fc60000000000 */
[----:B------:R-:W-:-:S05]  /*89d0*/  @!P1 LEA.HI.X R3, R3, UR5, R62, 0x2, P2 ;  /* 0x0000000503039c11 */ /* 0x000fca00090f143e */
[----:B------:R0:W5:Y:S01]  /*89e0*/  @!P1 LDG.E R53, desc[UR6][R2.64+0x600] ;  /* 0x0006000602359981 */ /* 0x000162000c1e1900 */
[----:B------:R-:W-:-:S13]  /*89f0*/  ISETP.GE.AND P1, PT, R59, R60, PT ;  /* 0x0000003c3b00720c */ /* 0x000fda0003f26270 */
[----:B-1----:R-:W-:-:S05]  /*8a00*/  @!P1 IMAD R4, R42, 0x1980, RZ ;  /* 0x000019802a049824 */ /* 0x002fca00078e02ff */
[----:B------:R-:W-:-:S04]  /*8a10*/  @!P1 IADD3 R5, P2, PT, R4, R57, RZ ;  /* 0x0000003904059210 */ /* 0x000fc80007f5e0ff */
[----:B------:R-:W-:Y:S02]  /*8a20*/  @!P1 LEA.HI.X.SX32 R62, R4, RZ, 0x1, P2 ;  /* 0x000000ff043e9211 */ /* 0x000fe400010f0eff */
[----:B------:R-:W-:Y:S01]  /*8a30*/  @!P1 LEA R4, P2, R5, UR4, 0x2 ;  /* 0x0000000405049c11 */ /* 0x000fe2000f8410ff */
[----:B------:R-:W-:-:S03]  /*8a40*/  VIADD R59, R57, 0x1c0 ;  /* 0x000001c0393b7836 */ /* 0x000fc60000000000 */
[----:B------:R-:W-:-:S05]  /*8a50*/  @!P1 LEA.HI.X R5, R5, UR5, R62, 0x2, P2 ;  /* 0x0000000505059c11 */ /* 0x000fca00090f143e */
[----:B------:R1:W5:Y:S01]  /*8a60*/  @!P1 LDG.E R54, desc[UR6][R4.64+0x680] ;  /* 0x0006800604369981 */ /* 0x000362000c1e1900 */
[----:B------:R-:W-:Y:S01]  /*8a70*/  ISETP.GE.AND P1, PT, R59, R60, PT ;  /* 0x0000003c3b00720c */ /* 0x000fe20003f26270 */
[----:B------:R-:W-:-:S05]  /*8a80*/  VIADD R59, R57, 0x200 ;  /* 0x00000200393b7836 */ /* 0x000fca0000000000 */
[----:B------:R-:W-:-:S07]  /*8a90*/  ISETP.GE.AND P3, PT, R59, R60, PT ;  /* 0x0000003c3b00720c */ /* 0x000fce0003f66270 */
[----:B0-----:R-:W-:-:S05]  /*8aa0*/  @!P1 IMAD R2, R42, 0x1980, RZ ;  /* 0x000019802a029824 */ /* 0x001fca00078e02ff */
[C---:B------:R-:W-:Y:S01]  /*8ab0*/  @!P1 IADD3 R3, P2, PT, R2.reuse, R57, RZ ;  /* 0x0000003902039210 */ /* 0x040fe20007f5e0ff */
[----:B------:R-:W0:Y:S03]  /*8ac0*/  @!P3 S2R R59, SR_TID.X ;  /* 0x00000000003bb919 */ /* 0x000e260000002100 */
[----:B------:R-:W-:Y:S02]  /*8ad0*/  @!P1 LEA.HI.X.SX32 R62, R2, RZ, 0x1, P2 ;  /* 0x000000ff023e9211 */ /* 0x000fe400010f0eff */
[----:B------:R-:W-:Y:S01]  /*8ae0*/  @!P1 LEA R2, P2, R3, UR4, 0x2 ;  /* 0x0000000403029c11 */ /* 0x000fe2000f8410ff */
[----:B-1----:R-:W-:-:S03]  /*8af0*/  VIADD R5, R57, 0x1e0 ;  /* 0x000001e039057836 */ /* 0x002fc60000000000 */
[----:B------:R-:W-:-:S05]  /*8b00*/  @!P1 LEA.HI.X R3, R3, UR5, R62, 0x2, P2 ;  /* 0x0000000503039c11 */ /* 0x000fca00090f143e */
[----:B------:R0:W5:Y:S01]  /*8b10*/  @!P1 LDG.E R51, desc[UR6][R2.64+0x700] ;  /* 0x0007000602339981 */ /* 0x000162000c1e1900 */
[----:B------:R-:W-:-:S13]  /*8b20*/  ISETP.GE.AND P1, PT, R5, R60, PT ;  /* 0x0000003c0500720c */ /* 0x000fda0003f26270 */
[----:B------:R-:W-:-:S05]  /*8b30*/  @!P1 IMAD R4, R42, 0x1980, RZ ;  /* 0x000019802a049824 */ /* 0x000fca00078e02ff */
[C---:B------:R-:W-:Y:S02]  /*8b40*/  @!P1 IADD3 R5, P2, PT, R4.reuse, R57, RZ ;  /* 0x0000003904059210 */ /* 0x040fe40007f5e0ff */
[----:B0-----:R-:W-:Y:S02]  /*8b50*/  @!P3 LOP3.LUT R2, R59, 0x3e0, RZ, 0xc0, !PT ;  /* 0x000003e03b02b812 */ /* 0x001fe400078ec0ff */
[----:B------:R-:W-:Y:S02]  /*8b60*/  @!P1 LEA.HI.X.SX32 R60, R4, RZ, 0x1, P2 ;  /* 0x000000ff043c9211 */ /* 0x000fe400010f0eff */
[----:B------:R-:W-:Y:S02]  /*8b70*/  @!P1 LEA R4, P2, R5, UR4, 0x2 ;  /* 0x0000000405049c11 */ /* 0x000fe4000f8410ff */
[----:B------:R-:W-:Y:S01]  /*8b80*/  @!P3 LOP3.LUT R59, R59, 0x1f, RZ, 0xc0, !PT ;  /* 0x0000001f3b3bb812 */ /* 0x000fe200078ec0ff */
[----:B------:R-:W-:Y:S01]  /*8b90*/  @!P3 IMAD R3, R42, 0x1980, RZ ;  /* 0x000019802a03b824 */ /* 0x000fe200078e02ff */
[----:B------:R-:W-:-:S03]  /*8ba0*/  @!P1 LEA.HI.X R5, R5, UR5, R60, 0x2, P2 ;  /* 0x0000000505059c11 */ /* 0x000fc600090f143c */
[----:B------:R-:W-:Y:S02]  /*8bb0*/  @!P3 IMAD R2, R2, 0x11, R59 ;  /* 0x000000110202b824 */ /* 0x000fe400078e023b */
[----:B------:R1:W5:Y:S03]  /*8bc0*/  @!P1 LDG.E R58, desc[UR6][R4.64+0x780] ;  /* 0x00078006043a9981 */ /* 0x000366000c1e1900 */
[----:B------:R-:W-:-:S04]  /*8bd0*/  @!P3 IADD3 R59, P1, PT, R3, R2, RZ ;  /* 0x00000002033bb210 */ /* 0x000fc80007f3e0ff */
[----:B------:R-:W-:Y:S02]  /*8be0*/  @!P3 LEA.HI.X.SX32 R60, R3, RZ, 0x1, P1 ;  /* 0x000000ff033cb211 */ /* 0x000fe400008f0eff */
[----:B------:R-:W-:-:S04]  /*8bf0*/  @!P3 LEA R2, P1, R59, UR4, 0x2 ;  /* 0x000000043b02bc11 */ /* 0x000fc8000f8210ff */
[----:B------:R-:W-:-:S05]  /*8c00*/  @!P3 LEA.HI.X R3, R59, UR5, R60, 0x2, P1 ;  /* 0x000000053b03bc11 */ /* 0x000fca00088f143c */
[----:B------:R1:W5:Y:S04]  /*8c10*/  @!P3 LDG.E R57, desc[UR6][R2.64+0x800] ;  /* 0x000800060239b981 */ /* 0x000368000c1e1900 */
.L_x_113:
[----:B------:R-:W-:Y:S08]  /*8c20*/  BAR.SYNC.DEFER_BLOCKING 0x0 ;  /* 0x0000000000007b1d */ /* 0x000ff00000010000 */
[----:B------:R-:W2:Y:S01]  /*8c30*/  S2UR UR5, SR_CgaCtaId ;  /* 0x00000000000579c3 */ /* 0x000ea20000008800 */
[----:B------:R-:W-:Y:S01]  /*8c40*/  UMOV UR4, 0x400 ;  /* 0x0000040000047882 */ /* 0x000fe20000000000 */
[----:B01----:R-:W0:Y:S01]  /*8c50*/  S2R R2, SR_TID.X ;  /* 0x0000000000027919 */ /* 0x003e220000002100 */
[----:B-----5:R1:W-:Y:S04]  /*8c60*/  STS [R40+-0x4], R41 ;  /* 0xfffffc2928007388 */ /* 0x0203e80000000800 */
[----:B------:R1:W-:Y:S01]  /*8c70*/  STS [R39+-0x4], R44 ;  /* 0xfffffc2c27007388 */ /* 0x0003e20000000800 */
[----:B--2---:R-:W-:-:S03]  /*8c80*/  ULEA UR4, UR5, UR4, 0x18 ;  /* 0x0000000405047291 */ /* 0x004fc6000f8ec0ff */
[----:B------:R1:W-:Y:S04]  /*8c90*/  STS [R38+-0x4], R43 ;  /* 0xfffffc2b26007388 */ /* 0x0003e80000000800 */
        /* <DEDUP_REMOVED lines=13> */
[----:B------:R1:W-:Y:S01]  /*8d70*/  STS [R24+-0x4], R57 ;  /* 0xfffffc3918007388 */ /* 0x0003e20000000800 */
[----:B------:R-:W-:Y:S06]  /*8d80*/  BAR.SYNC.DEFER_BLOCKING 0x0 ;  /* 0x0000000000007b1d */ /* 0x000fec0000010000 */
[----:B0-----:R-:W-:Y:S05]  /*8d90*/  @P0 BRA `(.L_x_114) ;  /* 0x00000008006c0947 */ /* 0x001fea0003800000 */
[----:B------:R-:W-:Y:S01]  /*8da0*/  LEA R21, R21, UR4, 0x3 ;  /* 0x0000000415157c11 */ /* 0x000fe2000f8e18ff */
[----:B------:R-:W-:Y:S01]  /*8db0*/  LDS R3, [R22] ;  /* 0x0000000016037984 */ /* 0x000fe20000000800 */
[----:B------:R-:W0:Y:S01]  /*8dc0*/  LDCU.64 UR8, c[0x0][0x3b0] ;  /* 0x00007600ff0877ac */ /* 0x000e220008000a00 */
[----:B-1----:R-:W-:Y:S02]  /*8dd0*/  LEA R26, R20, UR4, 0x3 ;  /* 0x00000004141a7c11 */ /* 0x002fe4000f8e18ff */
[----:B------:R-:W1:Y:S01]  /*8de0*/  LDS.64 R4, [R21+0x6600] ;  /* 0x0066000015047984 */ /* 0x000e620000000a00 */
[----:B------:R-:W-:Y:S02]  /*8df0*/  LEA R19, R19, UR4, 0x3 ;  /* 0x0000000413137c11 */ /* 0x000fe4000f8e18ff */
[----:B------:R-:W-:Y:S02]  /*8e00*/  LEA R17, R17, UR4, 0x3 ;  /* 0x0000000411117c11 */ /* 0x000fe4000f8e18ff */
[----:B------:R-:W-:-:S02]  /*8e10*/  LEA R15, R15, UR4, 0x3 ;  /* 0x000000040f0f7c11 */ /* 0x000fc4000f8e18ff */
[----:B------:R-:W-:Y:S02]  /*8e20*/  LEA R13, R13, UR4, 0x3 ;  /* 0x000000040d0d7c11 */ /* 0x000fe4000f8e18ff */
[----:B------:R-:W-:Y:S02]  /*8e30*/  LEA R11, R11, UR4, 0x3 ;  /* 0x000000040b0b7c11 */ /* 0x000fe4000f8e18ff */
[----:B------:R-:W-:Y:S02]  /*8e40*/  LEA R9, R9, UR4, 0x3 ;  /* 0x0000000409097c11 */ /* 0x000fe4000f8e18ff */
[----:B------:R-:W-:Y:S02]  /*8e50*/  LEA R7, R7, UR4, 0x3 ;  /* 0x0000000407077c11 */ /* 0x000fe4000f8e18ff */
[----:B-1----:R-:W-:-:S05]  /*8e60*/  IADD3 R4, P0, PT, R4, R2, RZ ;  /* 0x0000000204047210 */ /* 0x002fca0007f1e0ff */
[----:B------:R-:W-:Y:S01]  /*8e70*/  IMAD.X R5, RZ, RZ, R5, P0 ;  /* 0x000000ffff057224 */ /* 0x000fe200000e0605 */
[----:B0-----:R-:W-:-:S04]  /*8e80*/  LEA R24, P0, R4, UR8, 0x2 ;  /* 0x0000000804187c11 */ /* 0x001fc8000f8010ff */
[----:B------:R-:W-:-:S05]  /*8e90*/  LEA.HI.X R25, R4, UR9, R5, 0x2, P0 ;  /* 0x0000000904197c11 */ /* 0x000fca00080f1405 */
[----:B------:R-:W-:Y:S01]  /*8ea0*/  STG.E desc[UR6][R24.64], R3 ;  /* 0x0000000318007986 */ /* 0x000fe2000c101906 */
[----:B------:R-:W-:-:S03]  /*8eb0*/  NOP ;  /* 0x0000000000007918 */ /* 0x000fc60000000000 */
[----:B------:R0:W1:Y:S04]  /*8ec0*/  LDS.64 R4, [R26+0x6600] ;  /* 0x006600001a047984 */ /* 0x0000680000000a00 */
[----:B------:R-:W2:Y:S01]  /*8ed0*/  LDS R23, [R22+0x600] ;  /* 0x0006000016177984 */ /* 0x000ea20000000800 */
[----:B0-----:R-:W-:Y:S02]  /*8ee0*/  LEA R26, R18, UR4, 0x3 ;  /* 0x00000004121a7c11 */ /* 0x001fe4000f8e18ff */
[----:B-1----:R-:W-:-:S05]  /*8ef0*/  IADD3 R4, P0, PT, R4, R2, RZ ;  /* 0x0000000204047210 */ /* 0x002fca0007f1e0ff */
[----:B------:R-:W-:Y:S01]  /*8f00*/  IMAD.X R5, RZ, RZ, R5, P0 ;  /* 0x000000ffff057224 */ /* 0x000fe200000e0605 */
[----:B------:R-:W-:-:S04]  /*8f10*/  LEA R20, P0, R4, UR8, 0x2 ;  /* 0x0000000804147c11 */ /* 0x000fc8000f8010ff */
[----:B------:R-:W-:-:S05]  /*8f20*/  LEA.HI.X R21, R4, UR9, R5, 0x2, P0 ;  /* 0x0000000904157c11 */ /* 0x000fca00080f1405 */
[----:B--2---:R-:W-:Y:S01]  /*8f30*/  STG.E desc[UR6][R20.64+0x600], R23 ;  /* 0x0006001714007986 */ /* 0x004fe2000c101906 */
[----:B------:R-:W-:-:S03]  /*8f40*/  NOP ;  /* 0x0000000000007918 */ /* 0x000fc60000000000 */
[----:B------:R-:W0:Y:S04]  /*8f50*/  LDS.64 R4, [R19+0x6600] ;  /* 0x0066000013047984 */ /* 0x000e280000000a00 */
[----:B------:R-:W1:Y:S01]  /*8f60*/  LDS R3, [R22+0xc00] ;  /* 0x000c000016037984 */ /* 0x000e620000000800 */
[----:B0-----:R-:W-:-:S05]  /*8f70*/  IADD3 R4, P0, PT, R4, R2, RZ ;  /* 0x0000000204047210 */ /* 0x001fca0007f1e0ff */
[----:B------:R-:W-:Y:S01]  /*8f80*/  IMAD.X R5, RZ, RZ, R5, P0 ;  /* 0x000000ffff057224 */ /* 0x000fe200000e0605 */
[----:B------:R-:W-:-:S04]  /*8f90*/  LEA R24, P0, R4, UR8, 0x2 ;  /* 0x0000000804187c11 */ /* 0x000fc8000f8010ff */
[----:B------:R-:W-:-:S05]  /*8fa0*/  LEA.HI.X R25, R4, UR9, R5, 0x2, P0 ;  /* 0x0000000904197c11 */ /* 0x000fca00080f1405 */
[----:B-1----:R0:W-:Y:S01]  /*8fb0*/  STG.E desc[UR6][R24.64+0xc00], R3 ;  /* 0x000c000318007986 */ /* 0x0021e2000c101906 */
[----:B------:R-:W-:-:S03]  /*8fc0*/  NOP ;  /* 0x0000000000007918 */ /* 0x000fc60000000000 */
[----:B------:R-:W1:Y:S04]  /*8fd0*/  LDS.64 R4, [R26+0x6600] ;  /* 0x006600001a047984 */ /* 0x000e680000000a00 */
        /* <DEDUP_REMOVED lines=99> */
[----:B-1----:R-:W-:Y:S01]  /*9610*/  STG.E desc[UR6][R10.64+0x5400], R3 ;  /* 0x005400030a007986 */ /* 0x002fe2000c101906 */
[----:B------:R-:W-:-:S03]  /*9620*/  NOP ;  /* 0x0000000000007918 */ /* 0x000fc60000000000 */
[----:B------:R-:W0:Y:S04]  /*9630*/  LDS.64 R4, [R12+0x6600] ;  /* 0x006600000c047984 */ /* 0x000e280000000a00 */
[----:B------:R-:W1:Y:S01]  /*9640*/  LDS R9, [R22+0x5a00] ;  /* 0x005a000016097984 */ /* 0x000e620000000800 */
[----:B0-----:R-:W-:-:S05]  /*9650*/  IADD3 R4, P0, PT, R4, R2, RZ ;  /* 0x0000000204047210 */ /* 0x001fca0007f1e0ff */
[----:B------:R-:W-:Y:S01]  /*9660*/  IMAD.X R5, RZ, RZ, R5, P0 ;  /* 0x000000ffff057224 */ /* 0x000fe200000e0605 */
[----:B------:R-:W-:-:S04]  /*9670*/  LEA R6, P0, R4, UR8, 0x2 ;  /* 0x0000000804067c11 */ /* 0x000fc8000f8010ff */
[----:B------:R-:W-:Y:S02]  /*9680*/  LEA.HI.X R7, R4, UR9, R5, 0x2, P0 ;  /* 0x0000000904077c11 */ /* 0x000fe400080f1405 */
[----:B------:R-:W-:-:S03]  /*9690*/  LEA R4, R0, UR4, 0x3 ;  /* 0x0000000400047c11 */ /* 0x000fc6000f8e18ff */
[----:B-1----:R-:W-:Y:S01]  /*96a0*/  STG.E desc[UR6][R6.64+0x5a00], R9 ;  /* 0x005a000906007986 */ /* 0x002fe2000c101906 */
        /* <DEDUP_REMOVED lines=8> */
[----:B------:R-:W-:Y:S01]  /*9730*/  NOP ;  /* 0x0000000000007918 */ /* 0x000fe20000000000 */
[----:B------:R-:W-:Y:S05]  /*9740*/  EXIT ;  /* 0x000000000000794d */ /* 0x000fea0003800000 */
.L_x_114:
[----:B------:R-:W-:Y:S01]  /*9750*/  LEA R21, R21, UR4, 0x3 ;  /* 0x0000000415157c11 */ /* 0x000fe2000f8e18ff */
[----:B------:R-:W-:Y:S01]  /*9760*/  IMAD R23, R42, -0x1980, R23 ;  /* 0xffffe6802a177824 */ /* 0x000fe200078e0217 */
[----:B-1----:R-:W-:Y:S01]  /*9770*/  LEA R26, R20, UR4, 0x3 ;  /* 0x00000004141a7c11 */ /* 0x002fe2000f8e18ff */
[C---:B------:R-:W-:Y:S01]  /*9780*/  VIADD R20, R2.reuse, 0x180 ;  /* 0x0000018002147836 */ /* 0x040fe20000000000 */
[----:B------:R-:W-:Y:S01]  /*9790*/  LEA R19, R19, UR4, 0x3 ;  /* 0x0000000413137c11 */ /* 0x000fe2000f8e18ff */
[----:B------:R-:W0:Y:S01]  /*97a0*/  LDS.64 R4, [R21+0x6600] ;  /* 0x0066000015047984 */ /* 0x000e220000000a00 */
[----:B------:R-:W-:Y:S02]  /*97b0*/  ISETP.GE.AND P1, PT, R2, R23, PT ;  /* 0x000000170200720c */ /* 0x000fe40003f26270 */
[----:B------:R-:W-:Y:S02]  /*97c0*/  LEA R17, R17, UR4, 0x3 ;  /* 0x0000000411117c11 */ /* 0x000fe4000f8e18ff */
[----:B------:R-:W-:-:S02]  /*97d0*/  LEA R15, R15, UR4, 0x3 ;  /* 0x000000040f0f7c11 */ /* 0x000fc4000f8e18ff */
[----:B------:R-:W-:Y:S02]  /*97e0*/  LEA R13, R13, UR4, 0x3 ;  /* 0x000000040d0d7c11 */ /* 0x000fe4000f8e18ff */
[----:B------:R-:W-:Y:S02]  /*97f0*/  LEA R11, R11, UR4, 0x3 ;  /* 0x000000040b0b7c11 */ /* 0x000fe4000f8e18ff */
[----:B------:R-:W-:Y:S02]  /*9800*/  LEA R9, R9, UR4, 0x3 ;  /* 0x0000000409097c11 */ /* 0x000fe4000f8e18ff */
[----:B------:R-:W-:Y:S01]  /*9810*/  LEA R7, R7, UR4, 0x3 ;  /* 0x0000000407077c11 */ /* 0x000fe2000f8e18ff */
[----:B------:R-:W1:Y:S01]  /*9820*/  @!P1 LDS R3, [R22] ;  /* 0x0000000016039984 */ /* 0x000e620000000800 */
[----:B------:R-:W2:Y:S01]  /*9830*/  @!P1 LDC.64 R24, c[0x0][0x3b0] ;  /* 0x0000ec00ff189b82 */ /* 0x000ea20000000a00 */
[----:B0-----:R-:W-:-:S05]  /*9840*/  @!P1 IADD3 R4, P0, PT, R4, R2, RZ ;  /* 0x0000000204049210 */ /* 0x001fca0007f1e0ff */
[----:B------:R-:W-:Y:S01]  /*9850*/  @!P1 IMAD.X R5, RZ, RZ, R5, P0 ;  /* 0x000000ffff059224 */ /* 0x000fe200000e0605 */
[----:B--2---:R-:W-:-:S04]  /*9860*/  @!P1 LEA R24, P0, R4, R24, 0x2 ;  /* 0x0000001804189211 */ /* 0x004fc800078010ff */
[----:B------:R-:W-:-:S05]  /*9870*/  @!P1 LEA.HI.X R25, R4, R25, R5, 0x2, P0 ;  /* 0x0000001904199211 */ /* 0x000fca00000f1405 */
[----:B-1----:R0:W-:Y:S01]  /*9880*/  @!P1 STG.E desc[UR6][R24.64], R3 ;  /* 0x0000000318009986 */ /* 0x0021e2000c101906 */
[----:B------:R-:W-:-:S03]  /*9890*/  NOP ;  /* 0x0000000000007918 */ /* 0x000fc60000000000 */
[----:B------:R1:W2:Y:S01]  /*98a0*/  LDS.64 R4, [R26+0x6600] ;  /* 0x006600001a047984 */ /* 0x0002a20000000a00 */
[----:B------:R-:W-:Y:S01]  /*98b0*/  ISETP.GE.AND P1, PT, R20, R23, PT ;  /* 0x000000171400720c */ /* 0x000fe20003f26270 */
[----:B0-----:R-:W-:Y:S01]  /*98c0*/  VIADD R24, R2, 0x300 ;  /* 0x0000030002187836 */ /* 0x001fe20000000000 */
[----:B-1----:R-:W-:Y:S01]  /*98d0*/  LEA R26, R18, UR4, 0x3 ;  /* 0x00000004121a7c11 */ /* 0x002fe2000f8e18ff */
[----:B------:R-:W-:-:S10]  /*98e0*/  VIADD R18, R2, 0x480 ;  /* 0x0000048002127836 */ /* 0x000fd40000000000 */
[----:B------:R-:W0:Y:S01]  /*98f0*/  @!P1 LDS R27, [R22+0x600] ;  /* 0x00060000161b9984 */ /* 0x000e220000000800 */
[----:B------:R-:W1:Y:S01]  /*9900*/  @!P1 LDC.64 R20, c[0x0][0x3b0] ;  /* 0x0000ec00ff149b82 */ /* 0x000e620000000a00 */
[----:B--2---:R-:W-:-:S05]  /*9910*/  @!P1 IADD3 R4, P0, PT, R4, R2, RZ ;  /* 0x0000000204049210 */ /* 0x004fca0007f1e0ff */
[----:B------:R-:W-:Y:S01]  /*9920*/  @!P1 IMAD.X R5, RZ, RZ, R5, P0 ;  /* 0x000000ffff059224 */ /* 0x000fe200000e0605 */
[----:B-1----:R-:W-:-:S04]  /*9930*/  @!P1 LEA R20, P0, R4, R20, 0x2 ;  /* 0x0000001404149211 */ /* 0x002fc800078010ff */
[----:B------:R-:W-:-:S05]  /*9940*/  @!P1 LEA.HI.X R21, R4, R21, R5, 0x2, P0 ;  /* 0x0000001504159211 */ /* 0x000fca00000f1405 */
[----:B0-----:R0:W-:Y:S01]  /*9950*/  @!P1 STG.E desc[UR6][R20.64+0x600], R27 ;  /* 0x0006001b14009986 */ /* 0x0011e2000c101906 */
[----:B------:R-:W-:-:S03]  /*9960*/  NOP ;  /* 0x0000000000007918 */ /* 0x000fc60000000000 */
[----:B------:R-:W1:Y:S01]  /*9970*/  LDS.64 R4, [R19+0x6600] ;  /* 0x0066000013047984 */ /* 0x000e620000000a00 */
[----:B------:R-:W-:Y:S01]  /*9980*/  ISETP.GE.AND P1, PT, R24, R23, PT ;  /* 0x000000171800720c */ /* 0x000fe20003f26270 */
[----:B0-----:R-:W-:-:S12]  /*9990*/  VIADD R20, R2, 0x600 ;  /* 0x0000060002147836 */ /* 0x001fd80000000000 */
[----:B------:R-:W0:Y:S01]  /*99a0*/  @!P1 LDS R3, [R22+0xc00] ;  /* 0x000c000016039984 */ /* 0x000e220000000800 */
[----:B------:R-:W2:Y:S01]  /*99b0*/  @!P1 LDC.64 R24, c[0x0][0x3b0] ;  /* 0x0000ec00ff189b82 */ /* 0x000ea20000000a00 */
[----:B-1----:R-:W-:-:S05]  /*99c0*/  @!P1 IADD3 R4, P0, PT, R4, R2, RZ ;  /* 0x0000000204049210 */ /* 0x002fca0007f1e0ff */
[----:B------:R-:W-:Y:S01]  /*99d0*/  @!P1 IMAD.X R5, RZ, RZ, R5, P0 ;  /* 0x000000ffff059224 */ /* 0x000fe200000e0605 */
[----:B--2---:R-:W-:-:S04]  /*99e0*/  @!P1 LEA R24, P0, R4, R24, 0x2 ;  /* 0x0000001804189211 */ /* 0x004fc800078010ff */
[----:B------:R-:W-:-:S05]  /*99f0*/  @!P1 LEA.HI.X R25, R4, R25, R5, 0x2, P0 ;  /* 0x0000001904199211 */ /* 0x000fca00000f1405 */
[----:B0-----:R0:W-:Y:S01]  /*9a00*/  @!P1 STG.E desc[UR6][R24.64+0xc00], R3 ;  /* 0x000c000318009986 */ /* 0x0011e2000c101906 */
[----:B------:R-:W-:-:S03]  /*9a10*/  NOP ;  /* 0x0000000000007918 */ /* 0x000fc60000000000 */
[----:B------:R-:W1:Y:S01]  /*9a20*/  LDS.64 R4, [R26+0x6600] ;  /* 0x006600001a047984 */ /* 0x000e620000000a00 */
[----:B------:R-:W-:Y:S02]  /*9a30*/  ISETP.GE.AND P1, PT, R18, R23, PT ;  /* 0x000000171200720c */ /* 0x000fe40003f26270 */
[----:B0-----:R-:W-:Y:S01]  /*9a40*/  LEA R24, R16, UR4, 0x3 ;  /* 0x0000000410187c11 */ /* 0x001fe2000f8e18ff */
[----:B------:R-:W-:-:S10]  /*9a50*/  VIADD R16, R2, 0x780 ;  /* 0x0000078002107836 */ /* 0x000fd40000000000 */
        /* <DEDUP_REMOVED lines=33> */
[----:B0-----:R-:W-:-:S11]  /*9c70*/  LOP3.LUT R16, R2, 0xc00, RZ, 0xfc, !PT ;  /* 0x00000c0002107812 */ /* 0x001fd600078efcff */
        /* <DEDUP_REMOVED lines=87> */
[----:B0-----:R-:W-:Y:S01]  /*a1f0*/  @!P1 STG.E desc[UR6][R8.64+0x4e00], R15 ;  /* 0x004e000f08009986 */ /* 0x001fe2000c101906 */
[----:B------:R-:W-:-:S03]  /*a200*/  NOP ;  /* 0x0000000000007918 */ /* 0x000fc60000000000 */
[----:B------:R-:W0:Y:S01]  /*a210*/  LDS.64 R4, [R7+0x6600] ;  /* 0x0066000007047984 */ /* 0x000e220000000a00 */
[----:B------:R-:W-:-:S13]  /*a220*/  ISETP.GE.AND P1, PT, R10, R23, PT ;  /* 0x000000170a00720c */ /* 0x000fda0003f26270 */
[----:B------:R-:W1:Y:S01]  /*a230*/  @!P1 LDS R3, [R22+0x5400] ;  /* 0x0054000016039984 */ /* 0x000e620000000800 */
[----:B------:R-:W2:Y:S01]  /*a240*/  @!P1 LDC.64 R10, c[0x0][0x3b0] ;  /* 0x0000ec00ff0a9b82 */ /* 0x000ea20000000a00 */
[----:B0-----:R-:W-:-:S05]  /*a250*/  @!P1 IADD3 R4, P0, PT, R4, R2, RZ ;  /* 0x0000000204049210 */ /* 0x001fca0007f1e0ff */
[----:B------:R-:W-:Y:S01]  /*a260*/  @!P1 IMAD.X R5, RZ, RZ, R5, P0 ;  /* 0x000000ffff059224 */ /* 0x000fe200000e0605 */
[----:B--2---:R-:W-:-:S04]  /*a270*/  @!P1 LEA R10, P0, R4, R10, 0x2 ;  /* 0x0000000a040a9211 */ /* 0x004fc800078010ff */
[----:B------:R-:W-:-:S05]  /*a280*/  @!P1 LEA.HI.X R11, R4, R11, R5, 0x2, P0 ;  /* 0x0000000b040b9211 */ /* 0x000fca00000f1405 */
[----:B-1----:R-:W-:Y:S01]  /*a290*/  @!P1 STG.E desc[UR6][R10.64+0x5400], R3 ;  /* 0x005400030a009986 */ /* 0x002fe2000c101906 */
        /* <DEDUP_REMOVED lines=8> */
[----:B------:R-:W-:Y:S02]  /*a320*/  @!P1 LEA.HI.X R7, R4, R7, R5, 0x2, P0 ;  /* 0x0000000704079211 */ /* 0x000fe400000f1405 */
[----:B------:R-:W-:Y:S02]  /*a330*/  LEA R5, R0, UR4, 0x3 ;  /* 0x0000000400057c11 */ /* 0x000fe4000f8e18ff */
[----:B------:R-:W-:Y:S01]  /*a340*/  LOP3.LUT R0, R2, 0x1800, RZ, 0xfc, !PT ;  /* 0x0000180002007812 */ /* 0x000fe200078efcff */
[----:B-1----:R-:W-:Y:S01]  /*a350*/  @!P1 STG.E desc[UR6][R6.64+0x5a00], R9 ;  /* 0x005a000906009986 */ /* 0x002fe2000c101906 */
[----:B------:R-:W-:-:S03]  /*a360*/  NOP ;  /* 0x0000000000007918 */ /* 0x000fc60000000000 */
[----:B------:R-:W0:Y:S01]  /*a370*/  LDS.64 R4, [R5+0x6600] ;  /* 0x0066000005047984 */ /* 0x000e220000000a00 */
[----:B------:R-:W-:-:S13]  /*a380*/  ISETP.GE.AND P1, PT, R0, R23, PT ;  /* 0x000000170000720c */ /* 0x000fda0003f26270 */
[----:B------:R-:W1:Y:S01]  /*a390*/  @!P1 LDS R11, [R22+0x6000] ;  /* 0x00600000160b9984 */ /* 0x000e620000000800 */
[----:B------:R-:W2:Y:S01]  /*a3a0*/  @!P1 LDC.64 R12, c[0x0][0x3b0] ;  /* 0x0000ec00ff0c9b82 */ /* 0x000ea20000000a00 */
[----:B0-----:R-:W-:-:S05]  /*a3b0*/  IADD3 R0, P0, PT, R4, R2, RZ ;  /* 0x0000000204007210 */ /* 0x001fca0007f1e0ff */
[----:B------:R-:W-:Y:S01]  /*a3c0*/  IMAD.X R4, RZ, RZ, R5, P0 ;  /* 0x000000ffff047224 */ /* 0x000fe200000e0605 */
[----:B--2---:R-:W-:-:S04]  /*a3d0*/  @!P1 LEA R2, P0, R0, R12, 0x2 ;  /* 0x0000000c00029211 */ /* 0x004fc800078010ff */
[----:B------:R-:W-:-:S05]  /*a3e0*/  @!P1 LEA.HI.X R3, R0, R13, R4, 0x2, P0 ;  /* 0x0000000d00039211 */ /* 0x000fca00000f1404 */
[----:B-1----:R-:W-:Y:S01]  /*a3f0*/  @!P1 STG.E desc[UR6][R2.64+0x6000], R11 ;  /* 0x0060000b02009986 */ /* 0x002fe2000c101906 */
[----:B------:R-:W-:Y:S01]  /*a400*/  NOP ;  /* 0x0000000000007918 */ /* 0x000fe20000000000 */
[----:B------:R-:W-:Y:S05]  /*a410*/  EXIT ;  /* 0x000000000000794d */ /* 0x000fea0003800000 */
.L_x_30:
[----:B------:R-:W-:Y:S02]  /*a420*/  IMAD.MOV.U32 R58, RZ, RZ, R39 ;  /* 0x000000ffff3a7224 */ /* 0x000fe400078e0027 */
[----:B------:R-:W-:Y:S02]  /*a430*/  IMAD.MOV.U32 R49, RZ, RZ, 0x1 ;  /* 0x00000001ff317424 */ /* 0x000fe400078e00ff */
[----:B------:R-:W-:Y:S02]  /*a440*/  IMAD.MOV.U32 R60, RZ, RZ, RZ ;  /* 0x000000ffff3c7224 */ /* 0x000fe400078e00ff */
[----:B------:R-:W-:-:S07]  /*a450*/  IMAD.MOV.U32 R47, RZ, RZ, -0x1 ;  /* 0xffffffffff2f7424 */ /* 0x000fce00078e00ff */
[----:B------:R-:W-:Y:S05]  /*a460*/  WARPSYNC.COLLECTIVE R47, `(.L_x_115) ;  /* 0x000000002f087348 */ /* 0x000fea0003c00000 */
[----:B------:R0:W1:Y:S02]  /*a470*/  SHFL.UP P0, R46, R58, R49, R60 ;  /* 0x040000313a2e7389 */ /* 0x000064000000003c */
[----:B01----:R-:W-:Y:S05]  /*a480*/  ENDCOLLECTIVE ;  /* 0x000000000000791b */ /* 0x003fea0003800000 */
.L_x_115:
[----:B------:R-:W-:Y:S02]  /*a490*/  IMAD.MOV.U32 R49, RZ, RZ, 0x2 ;  /* 0x00000002ff317424 */ /* 0x000fe400078e00ff */
[----:B------:R-:W-:-:S04]  /*a4a0*/  IMAD.MOV.U32 R40, RZ, RZ, R46 ;  /* 0x000000ffff287224 */ /* 0x000fc800078e002e */
[----:B------:R-:W-:-:S04]  /*a4b0*/  @P0 IMAD.IADD R40, R39, 0x1, R40 ;  /* 0x0000000127280824 */ /* 0x000fc800078e0228 */
[----:B------:R-:W-:-:S07]  /*a4c0*/  IMAD.MOV.U32 R58, RZ, RZ, R40 ;  /* 0x000000ffff3a7224 */ /* 0x000fce00078e0028 */
[----:B------:R-:W-:Y:S05]  /*a4d0*/  WARPSYNC.COLLECTIVE R47, `(.L_x_116) ;  /* 0x000000002f087348 */ /* 0x000fea0003c00000 */
[----:B------:R0:W1:Y:S02]  /*a4e0*/  SHFL.UP P0, R46, R58, R49, R60 ;  /* 0x040000313a2e7389 */ /* 0x000064000000003c */
[----:B01----:R-:W-:Y:S05]  /*a4f0*/  ENDCOLLECTIVE ;  /* 0x000000000000791b */ /* 0x003fea0003800000 */
.L_x_116:
[----:B------:R-:W-:Y:S02]  /*a500*/  IMAD.MOV.U32 R49, RZ, RZ, 0x4 ;  /* 0x00000004ff317424 */ /* 0x000fe400078e00ff */
[----:B------:R-:W-:-:S04]  /*a510*/  IMAD.MOV.U32 R43, RZ, RZ, R46 ;  /* 0x000000ffff2b7224 */ /* 0x000fc800078e002e */
[----:B------:R-:W-:-:S04]  /*a520*/  @P0 IMAD.IADD R43, R40, 0x1, R43 ;  /* 0x00000001282b0824 */ /* 0x000fc800078e022b */
[----:B------:R-:W-:-:S07]  /*a530*/  IMAD.MOV.U32 R58, RZ, RZ, R43 ;  /* 0x000000ffff3a7224 */ /* 0x000fce00078e002b */
[----:B------:R-:W-:Y:S05]  /*a540*/  WARPSYNC.COLLECTIVE R47, `(.L_x_117) ;  /* 0x000000002f087348 */ /* 0x000fea0003c00000 */
[----:B------:R0:W1:Y:S02]  /*a550*/  SHFL.UP P0, R46, R58, R49, R60 ;  /* 0x040000313a2e7389 */ /* 0x000064000000003c */
[----:B01----:R-:W-:Y:S05]  /*a560*/  ENDCOLLECTIVE ;  /* 0x000000000000791b */ /* 0x003fea0003800000 */
.L_x_117:
[----:B------:R-:W-:Y:S02]  /*a570*/  IMAD.MOV.U32 R49, RZ, RZ, 0x8 ;  /* 0x00000008ff317424 */ /* 0x000fe400078e00ff */
[----:B------:R-:W-:-:S04]  /*a580*/  IMAD.MOV.U32 R44, RZ, RZ, R46 ;  /* 0x000000ffff2c7224 */ /* 0x000fc800078e002e */
[----:B------:R-:W-:-:S04]  /*a590*/  @P0 IMAD.IADD R44, R43, 0x1, R44 ;  /* 0x000000012b2c0824 */ /* 0x000fc800078e022c */
[----:B------:R-:W-:-:S07]  /*a5a0*/  IMAD.MOV.U32 R58, RZ, RZ, R44 ;  /* 0x000000ffff3a7224 */ /* 0x000fce00078e002c */
[----:B------:R-:W-:Y:S05]  /*a5b0*/  WARPSYNC.COLLECTIVE R47, `(.L_x_118) ;  /* 0x000000002f087348 */ /* 0x000fea0003c00000 */
[----:B------:R0:W1:Y:S02]  /*a5c0*/  SHFL.UP P0, R46, R58, R49, R60 ;  /* 0x040000313a2e7389 */ /* 0x000064000000003c */
[----:B01----:R-:W-:Y:S05]  /*a5d0*/  ENDCOLLECTIVE ;  /* 0x000000000000791b */ /* 0x003fea0003800000 */
.L_x_118:
[----:B------:R-:W-:Y:S02]  /*a5e0*/  IMAD.MOV.U32 R49, RZ, RZ, 0x10 ;  /* 0x00000010ff317424 */ /* 0x000fe400078e00ff */
[----:B------:R-:W-:-:S04]  /*a5f0*/  IMAD.MOV.U32 R45, RZ, RZ, R46 ;  /* 0x000000ffff2d7224 */ /* 0x000fc800078e002e */
[----:B------:R-:W-:-:S04]  /*a600*/  @P0 IMAD.IADD R45, R44, 0x1, R45 ;  /* 0x000000012c2d0824 */ /* 0x000fc800078e022d */
[----:B------:R-:W-:-:S07]  /*a610*/  IMAD.MOV.U32 R58, RZ, RZ, R45 ;  /* 0x000000ffff3a7224 */ /* 0x000fce00078e002d */
[----:B------:R-:W-:Y:S05]  /*a620*/  WARPSYNC.COLLECTIVE R47, `(.L_x_119) ;  /* 0x000000002f087348 */ /* 0x000fea0003c00000 */
[----:B------:R0:W1:Y:S02]  /*a630*/  SHFL.UP P0, R46, R58, R49, R60 ;  /* 0x040000313a2e7389 */ /* 0x000064000000003c */
[----:B01----:R-:W-:Y:S05]  /*a640*/  ENDCOLLECTIVE ;  /* 0x000000000000791b */ /* 0x003fea0003800000 */
.L_x_119:
[----:B------:R-:W-:Y:S05]  /*a650*/  BRA `(.L_x_120) ;  /* 0xffffff8400407947 */ /* 0x000fea000383ffff */
.L_x_121:
[----:B------:R-:W-:-:S00]  /*a660*/  BRA `(.L_x_121) ;  /* 0xfffffffc00fc7947 */ /* 0x000fc0000383ffff */
[----:B------:R-:W-:-:S00]  /*a670*/  NOP ;  /* 0x0000000000007918 */ /* 0x000fc00000000000 */
        /* <DEDUP_REMOVED lines=8> */
.L_x_321:


//--------------------- .text._ZN3cub18CUB_300001_SM_10006detail10radix_sort33DeviceRadixSortExclusiveSumKernelINS1_5radix10policy_hubIiiyE10Policy1000EyEEvPT0_ --------------------------
	.section	.text._ZN3cub18CUB_300001_SM_10006detail10radix_sort33DeviceRadixSortExclusiveSumKernelINS1_5radix10policy_hubIiiyE10Policy1000EyEEvPT0_,"ax",@progbits
	.align	128
        .global         _ZN3cub18CUB_300001_SM_10006detail10radix_sort33DeviceRadixSortExclusiveSumKernelINS1_5radix10policy_hubIiiyE10Policy1000EyEEvPT0_
        .type           _ZN3cub18CUB_300001_SM_10006detail10radix_sort33DeviceRadixSortExclusiveSumKernelINS1_5radix10policy_hubIiiyE10Policy1000EyEEvPT0_,@function
        .size           _ZN3cub18CUB_300001_SM_10006detail10radix_sort33DeviceRadixSortExclusiveSumKernelINS1_5radix10policy_hubIiiyE10Policy1000EyEEvPT0_,(.L_x_322 - _ZN3cub18CUB_300001_SM_10006detail10radix_sort33DeviceRadixSortExclusiveSumKernelINS1_5radix10policy_hubIiiyE10Policy1000EyEEvPT0_)
        .other          _ZN3cub18CUB_300001_SM_10006detail10radix_sort33DeviceRadixSortExclusiveSumKernelINS1_5radix10policy_hubIiiyE10Policy1000EyEEvPT0_,@"STO_CUDA_ENTRY STV_DEFAULT"
_ZN3cub18CUB_300001_SM_10006detail10radix_sort33DeviceRadixSortExclusiveSumKernelINS1_5radix10policy_hubIiiyE10Policy1000EyEEvPT0_:
.text._ZN3cub18CUB_300001_SM_10006detail10radix_sort33DeviceRadixSortExclusiveSumKernelINS1_5radix10policy_hubIiiyE10Policy1000EyEEvPT0_:
[----:B------:R-:W-:Y:S01]  /*0000*/  LDC R1, c[0x0][0x37c] ;  /* 0x0000df00ff017b82 */ /* 0x000fe20000000800 */
[----:B------:R-:W0:Y:S07]  /*0010*/  S2R R18, SR_TID.X ;  /* 0x0000000000127919 */ /* 0x000e2e0000002100 */
[----:B------:R-:W1:Y:S01]  /*0020*/  LDC.64 R16, c[0x0][0x380] ;  /* 0x0000e000ff107b82 */ /* 0x000e620000000a00 */
[----:B------:R-:W2:Y:S01]  /*0030*/  LDCU.64 UR4, c[0x0][0x358] ;  /* 0x00006b00ff0477ac */ /* 0x000ea20008000a00 */
[----:B------:R-:W3:Y:S01]  /*0040*/  S2R R5, SR_CTAID.X ;  /* 0x0000000000057919 */ /* 0x000ee20000002500 */
[----:B0-----:R-:W-:Y:S01]  /*0050*/  ISETP.GT.U32.AND P1, PT, R18, 0xff, PT ;  /* 0x000000ff1200780c */ /* 0x001fe20003f24070 */
[----:B---3--:R-:W-:-:S04]  /*0060*/  IMAD R5, R5, 0x100, R18 ;  /* 0x0000010005057824 */ /* 0x008fc800078e0212 */
[----:B-1----:R-:W-:-:S08]  /*0070*/  IMAD.WIDE R16, R5, 0x8, R16 ;  /* 0x0000000805107825 */ /* 0x002fd000078e0210 */
[----:B--2---:R-:W2:Y:S01]  /*0080*/  @!P1 LDG.E.64 R2, desc[UR4][R16.64] ;  /* 0x0000000410029981 */ /* 0x004ea2000c1e1b00 */
[----:B------:R-:W-:Y:S02]  /*0090*/  MOV R0, 0x400 ;  /* 0x0000040000007802 */ /* 0x000fe40000000f00 */
[C---:B------:R-:W-:Y:S01]  /*00a0*/  ISETP.GT.U32.AND P0, PT, R18.reuse, 0x1f, PT ;  /* 0x0000001f1200780c */ /* 0x040fe20003f04070 */
[----:B------:R-:W0:Y:S02]  /*00b0*/  S2R R5, SR_CgaCtaId ;  /* 0x0000000000057919 */ /* 0x000e240000008800 */
[----:B0-----:R-:W-:Y:S02]  /*00c0*/  LEA R5, R5, R0, 0x18 ;  /* 0x0000000005057211 */ /* 0x001fe400078ec0ff */
[----:B------:R-:W-:-:S05]  /*00d0*/  LEA.HI R0, R18, R18, RZ, 0x1d ;  /* 0x0000001212007211 */ /* 0x000fca00078fe8ff */
[----:B------:R-:W-:-:S05]  /*00e0*/  IMAD R0, R0, 0x8, R5 ;  /* 0x0000000800007824 */ /* 0x000fca00078e0205 */
[----:B--2---:R0:W-:Y:S01]  /*00f0*/  STS.64 [R0+0x10], R2 ;  /* 0x0000100200007388 */ /* 0x0041e20000000a00 */
[----:B------:R-:W-:Y:S06]  /*0100*/  BAR.SYNC.DEFER_BLOCKING 0x0 ;  /* 0x0000000000007b1d */ /* 0x000fec0000010000 */
[----:B------:R-:W-:Y:S05]  /*0110*/  @P0 BRA `(.L_x_122) ;  /* 0x0000000400240947 */ /* 0x000fea0003800000 */
[----:B------:R-:W-:Y:S01]  /*0120*/  IMAD R18, R18, 0x48, R5 ;  /* 0x0000004812127824 */ /* 0x000fe200078e0205 */
[----:B------:R-:W-:-:S04]  /*0130*/  UMOV UR6, 0xffffffff ;  /* 0xffffffff00067882 */ /* 0x000fc80000000000 */
[----:B------:R-:W-:Y:S04]  /*0140*/  LDS.64 R14, [R18+0x10] ;  /* 0x00001000120e7984 */ /* 0x000fe80000000a00 */
[----:B------:R-:W-:Y:S04]  /*0150*/  LDS.64 R12, [R18+0x18] ;  /* 0x00001800120c7984 */ /* 0x000fe80000000a00 */
[----:B------:R-:W1:Y:S04]  /*0160*/  LDS.64 R10, [R18+0x20] ;  /* 0x00002000120a7984 */ /* 0x000e680000000a00 */
[----:B------:R-:W-:Y:S04]  /*0170*/  LDS.64 R8, [R18+0x28] ;  /* 0x0000280012087984 */ /* 0x000fe80000000a00 */
[----:B------:R-:W2:Y:S04]  /*0180*/  LDS.64 R6, [R18+0x30] ;  /* 0x0000300012067984 */ /* 0x000ea80000000a00 */
[----:B------:R-:W-:Y:S04]  /*0190*/  LDS.64 R4, [R18+0x38] ;  /* 0x0000380012047984 */ /* 0x000fe80000000a00 */
[----:B0-----:R-:W0:Y:S04]  /*01a0*/  LDS.64 R2, [R18+0x40] ;  /* 0x0000400012027984 */ /* 0x001e280000000a00 */
[----:B------:R-:W3:Y:S01]  /*01b0*/  LDS.64 R20, [R18+0x48] ;  /* 0x0000480012147984 */ /* 0x000ee20000000a00 */
[----:B-1----:R-:W-:-:S04]  /*01c0*/  IADD3 R19, P3, P4, R10, R12, R14 ;  /* 0x0000000c0a137210 */ /* 0x002fc80007c7e00e */
[----:B------:R-:W-:Y:S02]  /*01d0*/  IADD3.X R23, PT, PT, R11, R13, R15, P3, P4 ;  /* 0x0000000d0b177210 */ /* 0x000fe40001fe840f */
[----:B--2---:R-:W-:-:S04]  /*01e0*/  IADD3 R19, P0, P2, R6, R19, R8 ;  /* 0x0000001306137210 */ /* 0x004fc80007a1e008 */
[----:B------:R-:W-:Y:S02]  /*01f0*/  IADD3.X R23, PT, PT, R7, R23, R9, P0, P2 ;  /* 0x0000001707177210 */ /* 0x000fe400007e4409 */
[----:B0-----:R-:W-:-:S04]  /*0200*/  IADD3 R19, P3, P4, R2, R19, R4 ;  /* 0x0000001302137210 */ /* 0x001fc80007c7e004 */
[----:B---3--:R-:W-:Y:S02]  /*0210*/  IADD3 R20, P0, PT, R20, R19, RZ ;  /* 0x0000001314147210 */ /* 0x008fe40007f1e0ff */
[----:B------:R-:W-:-:S05]  /*0220*/  IADD3.X R19, PT, PT, R3, R23, R5, P3, P4 ;  /* 0x0000001703137210 */ /* 0x000fca0001fe8405 */
[----:B------:R-:W-:Y:S01]  /*0230*/  IMAD.X R19, R21, 0x1, R19, P0 ;  /* 0x0000000115137824 */ /* 0x000fe200000e0613 */
[----:B------:R-:W-:Y:S06]  /*0240*/  BRA.DIV UR6, `(.L_x_123) ;  /* 0x0000000206f07947 */ /* 0x000fec000b800000 */
[----:B------:R-:W0:Y:S04]  /*0250*/  SHFL.UP PT, R27, R20, 0x1, RZ ;  /* 0x04200000141b7989 */ /* 0x000e2800000e00ff */
[----:B------:R-:W1:Y:S01]  /*0260*/  SHFL.UP P0, R25, R19, 0x1, RZ ;  /* 0x0420000013197989 */ /* 0x000e6200000000ff */
[----:B0-----:R-:W-:-:S04]  /*0270*/  IADD3 R22, P2, PT, R27, R20, RZ ;  /* 0x000000141b167210 */ /* 0x001fc80007f5e0ff */
[----:B-1----:R-:W-:Y:S01]  /*0280*/  SEL R27, R22, R27, P0 ;  /* 0x0000001b161b7207 */ /* 0x002fe20000000000 */
[----:B------:R-:W-:-:S04]  /*0290*/  IMAD.X R26, R25, 0x1, R19, P2 ;  /* 0x00000001191a7824 */ /* 0x000fc800010e0613 */
[----:B------:R-:W0:Y:S01]  /*02a0*/  SHFL.UP PT, R28, R27, 0x2, RZ ;  /* 0x044000001b1c7989 */ /* 0x000e2200000e00ff */
[----:B------:R-:W-:-:S05]  /*02b0*/  SEL R26, R26, R25, P0 ;  /* 0x000000191a1a7207 */ /* 0x000fca0000000000 */
[----:B------:R-:W1:Y:S01]  /*02c0*/  SHFL.UP P0, R25, R26, 0x2, RZ ;  /* 0x044000001a197989 */ /* 0x000e6200000000ff */
[----:B0-----:R-:W-:-:S05]  /*02d0*/  IADD3 R21, P2, PT, R28, R27, RZ ;  /* 0x0000001b1c157210 */ /* 0x001fca0007f5e0ff */
[----:B-1----:R-:W-:Y:S01]  /*02e0*/  IMAD.X R22, R25, 0x1, R26, P2 ;  /* 0x0000000119167824 */ /* 0x002fe200010e061a */
[----:B------:R-:W-:-:S04]  /*02f0*/  SEL R28, R21, R28, P0 ;  /* 0x0000001c151c7207 */ /* 0x000fc80000000000 */
[----:B------:R-:W-:Y:S01]  /*0300*/  SEL R29, R22, R25, P0 ;  /* 0x00000019161d7207 */ /* 0x000fe20000000000 */
        /* <DEDUP_REMOVED lines=12> */
[----:B------:R0:W1:Y:S04]  /*03d0*/  SHFL.UP PT, R28, R27, 0x10, RZ ;  /* 0x060000001b1c7989 */ /* 0x00006800000e00ff */
[----:B------:R0:W2:Y:S02]  /*03e0*/  SHFL.UP P0, R25, R26, 0x10, RZ ;  /* 0x060000001a197989 */ /* 0x0000a400000000ff */
.L_x_134:
[----:B-1----:R-:W-:-:S04]  /*03f0*/  IADD3 R21, P2, PT, R28, R27, RZ ;  /* 0x0000001b1c157210 */ /* 0x002fc80007f5e0ff */
[----:B--2---:R-:W-:Y:S01]  /*0400*/  SEL R21, R21, R28, P0 ;  /* 0x0000001c15157207 */ /* 0x004fe20000000000 */
[----:B------:R-:W-:-:S05]  /*0410*/  IMAD.X R22, R25, 0x1, R26, P2 ;  /* 0x0000000119167824 */ /* 0x000fca00010e061a */
[----:B------:R-:W-:Y:S02]  /*0420*/  SEL R22, R22, R25, P0 ;  /* 0x0000001916167207 */ /* 0x000fe40000000000 */
[----:B------:R-:W-:-:S05]  /*0430*/  IADD3 R20, P0, PT, R21, -R20, RZ ;  /* 0x8000001415147210 */ /* 0x000fca0007f1e0ff */
[----:B------:R-:W-:Y:S01]  /*0440*/  IMAD.X R21, R22, 0x1, ~R19, P0 ;  /* 0x0000000116157824 */ /* 0x000fe200000e0e13 */
[----:B------:R-:W-:-:S04]  /*0450*/  IADD3 R14, P0, PT, R14, R20, RZ ;  /* 0x000000140e0e7210 */ /* 0x000fc80007f1e0ff */
[----:B------:R1:W-:Y:S01]  /*0460*/  STS.64 [R18+0x10], R20 ;  /* 0x0000101412007388 */ /* 0x0003e20000000a00 */
[----:B------:R-:W-:Y:S01]  /*0470*/  IMAD.X R15, R15, 0x1, R21, P0 ;  /* 0x000000010f0f7824 */ /* 0x000fe200000e0615 */
        /* <DEDUP_REMOVED lines=17> */
[----:B------:R-:W-:-:S05]  /*0590*/  IMAD.X R3, R3, 0x1, R5, P0 ;  /* 0x0000000103037824 */ /* 0x000fca00000e0605 */
[----:B------:R1:W-:Y:S03]  /*05a0*/  STS.64 [R18+0x48], R2 ;  /* 0x0000480212007388 */ /* 0x0003e60000000a00 */
.L_x_122:
[----:B------:R-:W-:Y:S05]  /*05b0*/  WARPSYNC.ALL ;  /* 0x0000000000007948 */ /* 0x000fea0003800000 */
[----:B------:R-:W-:Y:S06]  /*05c0*/  BAR.SYNC.DEFER_BLOCKING 0x0 ;  /* 0x0000000000007b1d */ /* 0x000fec0000010000 */
[----:B------:R-:W-:Y:S05]  /*05d0*/  @P1 EXIT ;  /* 0x000000000000194d */ /* 0x000fea0003800000 */
[----:B01----:R-:W0:Y:S04]  /*05e0*/  LDS.64 R2, [R0+0x10] ;  /* 0x0000100000027984 */ /* 0x003e280000000a00 */
[----:B0-----:R-:W-:Y:S01]  /*05f0*/  STG.E.64 desc[UR4][R16.64], R2 ;  /* 0x0000000210007986 */ /* 0x001fe2000c101b04 */
[----:B------:R-:W-:Y:S05]  /*0600*/  EXIT ;  /* 0x000000000000794d */ /* 0x000fea0003800000 */
.L_x_123:
[----:B------:R-:W-:Y:S02]  /*0610*/  IMAD.MOV.U32 R24, RZ, RZ, R20 ;  /* 0x000000ffff187224 */ /* 0x000fe400078e0014 */
[----:B------:R-:W-:Y:S02]  /*0620*/  IMAD.MOV.U32 R23, RZ, RZ, 0x1 ;  /* 0x00000001ff177424 */ /* 0x000fe400078e00ff */
[----:B------:R-:W-:Y:S02]  /*0630*/  IMAD.MOV.U32 R22, RZ, RZ, RZ ;  /* 0x000000ffff167224 */ /* 0x000fe400078e00ff */
[----:B------:R-:W-:-:S07]  /*0640*/  IMAD.MOV.U32 R21, RZ, RZ, -0x1 ;  /* 0xffffffffff157424 */ /* 0x000fce00078e00ff */
[----:B------:R-:W-:Y:S05]  /*0650*/  WARPSYNC.COLLECTIVE R21, `(.L_x_124) ;  /* 0x0000000015087348 */ /* 0x000fea0003c00000 */
[----:B------:R0:W1:Y:S02]  /*0660*/  SHFL.UP P0, R25, R24, R23, R22 ;  /* 0x0400001718197389 */ /* 0x0000640000000016 */
[----:B01----:R-:W-:Y:S05]  /*0670*/  ENDCOLLECTIVE ;  /* 0x000000000000791b */ /* 0x003fea0003800000 */
.L_x_124:
[----:B------:R-:W-:Y:S02]  /*0680*/  IMAD.MOV.U32 R24, RZ, RZ, R19 ;  /* 0x000000ffff187224 */ /* 0x000fe400078e0013 */
[----:B------:R-:W-:-:S07]  /*0690*/  IMAD.MOV.U32 R27, RZ, RZ, R25 ;  /* 0x000000ffff1b7224 */ /* 0x000fce00078e0019 */
[----:B------:R-:W-:Y:S05]  /*06a0*/  WARPSYNC.COLLECTIVE R21, `(.L_x_125) ;  /* 0x0000000015087348 */ /* 0x000fea0003c00000 */
[----:B------:R0:W1:Y:S02]  /*06b0*/  SHFL.UP P0, R25, R24, R23, R22 ;  /* 0x0400001718197389 */ /* 0x0000640000000016 */
[----:B01----:R-:W-:Y:S05]  /*06c0*/  ENDCOLLECTIVE ;  /* 0x000000000000791b */ /* 0x003fea0003800000 */
.L_x_125:
[----:B------:R-:W-:Y:S01]  /*06d0*/  IADD3 R26, P2, PT, R27, R20, RZ ;  /* 0x000000141b1a7210 */ /* 0x000fe20007f5e0ff */
[----:B------:R-:W-:-:S03]  /*06e0*/  IMAD.MOV.U32 R23, RZ, RZ, 0x2 ;  /* 0x00000002ff177424 */ /* 0x000fc600078e00ff */
[----:B------:R-:W-:Y:S01]  /*06f0*/  SEL R27, R26, R27, P0 ;  /* 0x0000001b1a1b7207 */ /* 0x000fe20000000000 */
[----:B------:R-:W-:-:S04]  /*0700*/  IMAD.X R26, R25, 0x1, R19, P2 ;  /* 0x00000001191a7824 */ /* 0x000fc800010e0613 */
[----:B------:R-:W-:Y:S01]  /*0710*/  IMAD.MOV.U32 R24, RZ, RZ, R27 ;  /* 0x000000ffff187224 */ /* 0x000fe200078e001b */
[----:B------:R-:W-:-:S07]  /*0720*/  SEL R26, R26, R25, P0 ;  /* 0x000000191a1a7207 */ /* 0x000fce0000000000 */
[----:B------:R-:W-:Y:S05]  /*0730*/  WARPSYNC.COLLECTIVE R21, `(.L_x_126) ;  /* 0x0000000015087348 */ /* 0x000fea0003c00000 */
[----:B------:R0:W1:Y:S02]  /*0740*/  SHFL.UP P0, R25, R24, R23, R22 ;  /* 0x0400001718197389 */ /* 0x0000640000000016 */
[----:B01----:R-:W-:Y:S05]  /*0750*/  ENDCOLLECTIVE ;  /* 0x000000000000791b */ /* 0x003fea0003800000 */
.L_x_126:
[----:B------:R-:W-:Y:S02]  /*0760*/  IMAD.MOV.U32 R24, RZ, RZ, R26 ;  /* 0x000000ffff187224 */ /* 0x000fe400078e001a */
[----:B------:R-:W-:-:S07]  /*0770*/  IMAD.MOV.U32 R28, RZ, RZ, R25 ;  /* 0x000000ffff1c7224 */ /* 0x000fce00078e0019 */
[----:B------:R-:W-:Y:S05]  /*0780*/  WARPSYNC.COLLECTIVE R21, `(.L_x_127) ;  /* 0x0000000015087348 */ /* 0x000fea0003c00000 */
[----:B------:R0:W1:Y:S02]  /*0790*/  SHFL.UP P0, R25, R24, R23, R22 ;  /* 0x0400001718197389 */ /* 0x0000640000000016 */
[----:B01----:R-:W-:Y:S05]  /*07a0*/  ENDCOLLECTIVE ;  /* 0x000000000000791b */ /* 0x003fea0003800000 */
.L_x_127:
        /* <DEDUP_REMOVED lines=9> */
.L_x_128:
[----:B------:R-:W-:Y:S02]  /*0840*/  IMAD.MOV.U32 R24, RZ, RZ, R29 ;  /* 0x000000ffff187224 */ /* 0x000fe400078e001d */
[----:B------:R-:W-:-:S07]  /*0850*/  IMAD.MOV.U32 R27, RZ, RZ, R25 ;  /* 0x000000ffff1b7224 */ /* 0x000fce00078e0019 */
[----:B------:R-:W-:Y:S05]  /*0860*/  WARPSYNC.COLLECTIVE R21, `(.L_x_129) ;  /* 0x0000000015087348 */ /* 0x000fea0003c00000 */
[----:B------:R0:W1:Y:S02]  /*0870*/  SHFL.UP P0, R25, R24, R23, R22 ;  /* 0x0400001718197389 */ /* 0x0000640000000016 */
[----:B01----:R-:W-:Y:S05]  /*0880*/  ENDCOLLECTIVE ;  /* 0x000000000000791b */ /* 0x003fea0003800000 */
.L_x_129:
        /* <DEDUP_REMOVED lines=9> */
.L_x_130:
[----:B------:R-:W-:Y:S02]  /*0920*/  IMAD.MOV.U32 R24, RZ, RZ, R29 ;  /* 0x000000ffff187224 */ /* 0x000fe400078e001d */
[----:B------:R-:W-:-:S07]  /*0930*/  IMAD.MOV.U32 R27, RZ, RZ, R25 ;  /* 0x000000ffff1b7224 */ /* 0x000fce00078e0019 */
[----:B------:R-:W-:Y:S05]  /*0940*/  WARPSYNC.COLLECTIVE R21, `(.L_x_131) ;  /* 0x0000000015087348 */ /* 0x000fea0003c00000 */
[----:B------:R0:W1:Y:S02]  /*0950*/  SHFL.UP P0, R25, R24, R23, R22 ;  /* 0x0400001718197389 */ /* 0x0000640000000016 */
[----:B01----:R-:W-:Y:S05]  /*0960*/  ENDCOLLECTIVE ;  /* 0x000000000000791b */ /* 0x003fea0003800000 */
.L_x_131:
        /* <DEDUP_REMOVED lines=9> */
.L_x_132:
[----:B------:R-:W-:Y:S02]  /*0a00*/  IMAD.MOV.U32 R24, RZ, RZ, R26 ;  /* 0x000000ffff187224 */ /* 0x000fe400078e001a */
[----:B------:R-:W-:-:S07]  /*0a10*/  IMAD.MOV.U32 R28, RZ, RZ, R25 ;  /* 0x000000ffff1c7224 */ /* 0x000fce00078e0019 */
[----:B------:R-:W-:Y:S05]  /*0a20*/  WARPSYNC.COLLECTIVE R21, `(.L_x_133) ;  /* 0x0000000015087348 */ /* 0x000fea0003c00000 */
[----:B------:R0:W1:Y:S02]  /*0a30*/  SHFL.UP P0, R25, R24, R23, R22 ;  /* 0x0400001718197389 */ /* 0x0000640000000016 */
[----:B01----:R-:W-:Y:S05]  /*0a40*/  ENDCOLLECTIVE ;  /* 0x000000000000791b */ /* 0x003fea0003800000 */
.L_x_133:
[----:B------:R-:W-:Y:S05]  /*0a50*/  BRA `(.L_x_134) ;  /* 0xfffffff800647947 */ /* 0x000fea000383ffff */
.L_x_135:
        /* <DEDUP_REMOVED lines=10> */
.L_x_322:


//--------------------- .text._ZN3cub18CUB_300001_SM_10006detail10radix_sort30DeviceRadixSortHistogramKernelINS1_5radix10policy_hubIiiyE10Policy1000ELNS0_9SortOrderE1EiyNS1_21identity_decomposer_tEEEvPT2_PKT1_SA_iiT3_ --------------------------
	.section	.text._ZN3cub18CUB_300001_SM_10006detail10radix_sort30DeviceRadixSortHistogramKernelINS1_5radix10policy_hubIiiyE10Policy1000ELNS0_9SortOrderE1EiyNS1_21identity_decomposer_tEEEvPT2_PKT1_SA_iiT3_,"ax",@progbits
	.align	128
        .global         _ZN3cub18CUB_300001_SM_10006detail10radix_sort30DeviceRadixSortHistogramKernelINS1_5radix10policy_hubIiiyE10Policy1000ELNS0_9SortOrderE1EiyNS1_21identity_decomposer_tEEEvPT2_PKT1_SA_iiT3_
        .type           _ZN3cub18CUB_300001_SM_10006detail10radix_sort30DeviceRadixSortHistogramKernelINS1_5radix10policy_hubIiiyE10Policy1000ELNS0_9SortOrderE1EiyNS1_21identity_decomposer_tEEEvPT2_PKT1_SA_iiT3_,@function
        .size           _ZN3cub18CUB_300001_SM_10006detail10radix_sort30DeviceRadixSortHistogramKernelINS1_5radix10policy_hubIiiyE10Policy1000ELNS0_9SortOrderE1EiyNS1_21identity_decomposer_tEEEvPT2_PKT1_SA_iiT3_,(.L_x_323 - _ZN3cub18CUB_300001_SM_10006detail10radix_sort30DeviceRadixSortHistogramKernelINS1_5radix10policy_hubIiiyE10Policy1000ELNS0_9SortOrderE1EiyNS1_21identity_decomposer_tEEEvPT2_PKT1_SA_iiT3_)
        .other          _ZN3cub18CUB_300001_SM_10006detail10radix_sort30DeviceRadixSortHistogramKernelINS1_5radix10policy_hubIiiyE10Policy1000ELNS0_9SortOrderE1EiyNS1_21identity_decomposer_tEEEvPT2_PKT1_SA_iiT3_,@"STO_CUDA_ENTRY STV_DEFAULT"
_ZN3cub18CUB_300001_SM_10006detail10radix_sort30DeviceRadixSortHistogramKernelINS1_5radix10policy_hubIiiyE10Policy1000ELNS0_9SortOrderE1EiyNS1_21identity_decomposer_tEEEvPT2_PKT1_SA_iiT3_:
.text._ZN3cub18CUB_300001_SM_10006detail10radix_sort30DeviceRadixSortHistogramKernelINS1_5radix10policy_hubIiiyE10Policy1000ELNS0_9SortOrderE1EiyNS1_21identity_decomposer_tEEEvPT2_PKT1_SA_iiT3_:
[----:B------:R-:W-:Y:S01]  /*0000*/  LDC R1, c[0x0][0x37c] ;  /* 0x0000df00ff017b82 */ /* 0x000fe20000000800 */
[----:B------:R-:W0:Y:S02]  /*0010*/  LDCU.64 UR14, c[0x0][0x390] ;  /* 0x00007200ff0e77ac */ /* 0x000e240008000a00 */
[----:B0-----:R-:W-:-:S04]  /*0020*/  ISETP.NE.U32.AND P0, PT, RZ, UR14, PT ;  /* 0x0000000eff007c0c */ /* 0x001fc8000bf05070 */
[----:B------:R-:W-:-:S13]  /*0030*/  ISETP.NE.AND.EX P0, PT, RZ, UR15, PT, P0 ;  /* 0x0000000fff007c0c */ /* 0x000fda000bf05300 */
[----:B------:R-:W-:Y:S05]  /*0040*/  @!P0 EXIT ;  /* 0x000000000000894d */ /* 0x000fea0003800000 */
[----:B------:R-:W-:Y:S01]  /*0050*/  UIADD3 UR11, UP0, UPT, UR14, -0x1, URZ ;  /* 0xffffffff0e0b7890 */ /* 0x000fe2000ff1e0ff */
[----:B------:R-:W0:Y:S01]  /*0060*/  S2R R4, SR_TID.X ;  /* 0x0000000000047919 */ /* 0x000e220000002100 */
[----:B------:R-:W1:Y:S01]  /*0070*/  LDCU.64 UR4, c[0x0][0x398] ;  /* 0x00007300ff0477ac */ /* 0x000e620008000a00 */
[----:B------:R-:W2:Y:S01]  /*0080*/  S2UR UR7, SR_CgaCtaId ;  /* 0x00000000000779c3 */ /* 0x000ea20000008800 */
[----:B------:R-:W-:Y:S01]  /*0090*/  UIADD3.X UR12, UPT, UPT, UR15, -0x1, URZ, UP0, !UPT ;  /* 0xffffffff0f0c7890 */ /* 0x000fe200087fe4ff */
[----:B------:R-:W-:Y:S01]  /*00a0*/  UMOV UR6, 0x400 ;  /* 0x0000040000067882 */ /* 0x000fe20000000000 */
[----:B------:R-:W3:Y:S05]  /*00b0*/  LDCU.64 UR20, c[0x0][0x358] ;  /* 0x00006b00ff1477ac */ /* 0x000eea0008000a00 */
[----:B------:R-:W4:Y:S01]  /*00c0*/  S2UR UR8, SR_CTAID.X ;  /* 0x00000000000879c3 */ /* 0x000f220000002500 */
[----:B------:R-:W-:Y:S01]  /*00d0*/  USHF.R.U64 UR11, UR11, 0x1e, UR12 ;  /* 0x0000001e0b0b7899 */ /* 0x000fe2000800120c */
[----:B------:R-:W0:Y:S03]  /*00e0*/  LDCU UR28, c[0x0][0x370] ;  /* 0x00006e00ff1c77ac */ /* 0x000e260008000800 */
[----:B------:R-:W-:-:S02]  /*00f0*/  UIADD3 UR11, UP0, UPT, UR11, 0x1, URZ ;  /* 0x000000010b0b7890 */ /* 0x000fc4000ff1e0ff */
[----:B-1----:R-:W-:Y:S02]  /*0100*/  UIADD3 UR4, UPT, UPT, UR5, 0x7, -UR4 ;  /* 0x0000000705047890 */ /* 0x002fe4000fffe804 */
[----:B------:R-:W-:Y:S02]  /*0110*/  ULEA.HI.X UR12, UR12, URZ, URZ, 0x2, UP0 ;  /* 0x000000ff0c0c7291 */ /* 0x000fe400080f14ff */
[----:B------:R-:W-:Y:S02]  /*0120*/  UISETP.LT.U32.AND UP0, UPT, UR11, UR14, UPT ;  /* 0x0000000e0b00728c */ /* 0x000fe4000bf01070 */
[----:B------:R-:W-:Y:S02]  /*0130*/  USHF.R.S32.HI UR5, URZ, 0x1f, UR4 ;  /* 0x0000001fff057899 */ /* 0x000fe40008011404 */
[----:B------:R-:W-:Y:S02]  /*0140*/  UISETP.LT.U32.AND.EX UP0, UPT, UR12, UR15, UPT, UP0 ;  /* 0x0000000f0c00728c */ /* 0x000fe4000bf01100 */
[----:B------:R-:W-:-:S02]  /*0150*/  ULEA.HI UR5, UR5, UR4, URZ, 0x3 ;  /* 0x0000000405057291 */ /* 0x000fc4000f8f18ff */
[----:B------:R-:W-:Y:S01]  /*0160*/  USEL UR11, UR11, UR14, UP0 ;  /* 0x0000000e0b0b7287 */ /* 0x000fe20008000000 */
[C---:B0-----:R-:W-:Y:S01]  /*0170*/  VIADD R21, R4.reuse, 0x780 ;  /* 0x0000078004157836 */ /* 0x041fe20000000000 */
[----:B------:R-:W-:Y:S02]  /*0180*/  USEL UR12, UR12, UR15, UP0 ;  /* 0x0000000f0c0c7287 */ /* 0x000fe40008000000 */
[----:B------:R-:W-:Y:S02]  /*0190*/  UISETP.GE.AND UP0, UPT, UR4, 0x8, UPT ;  /* 0x000000080400788c */ /* 0x000fe4000bf06270 */
[----:B--2---:R-:W-:Y:S02]  /*01a0*/  ULEA UR6, UR7, UR6, 0x18 ;  /* 0x0000000607067291 */ /* 0x004fe4000f8ec0ff */
[----:B------:R-:W-:Y:S02]  /*01b0*/  USHF.R.S32.HI UR5, URZ, 0x3, UR5 ;  /* 0x00000003ff057899 */ /* 0x000fe40008011405 */
[----:B------:R-:W-:Y:S01]  /*01c0*/  PLOP3.LUT P0, PT, PT, PT, UP0, 0x80, 0x8 ;  /* 0x000000000008781c */ /* 0x000fe20003f0f008 */
[----:B----4-:R-:W-:Y:S01]  /*01d0*/  USHF.L.U32 UR8, UR8, 0xb, URZ ;  /* 0x0000000b08087899 */ /* 0x010fe200080006ff */
[C---:B------:R-:W-:Y:S01]  /*01e0*/  LEA R0, R4.reuse, UR6, 0x2 ;  /* 0x0000000604007c11 */ /* 0x040fe2000f8e10ff */
[----:B------:R-:W-:Y:S01]  /*01f0*/  UIADD3 UR22, UPT, UPT, UR5, -0x1, URZ ;  /* 0xffffffff05167890 */ /* 0x000fe2000fffe0ff */
[----:B------:R-:W-:Y:S01]  /*0200*/  ISETP.GT.U32.OR P0, PT, R4, 0xff, !P0 ;  /* 0x000000ff0400780c */ /* 0x000fe20004704470 */
[----:B------:R-:W-:-:S02]  /*0210*/  ULOP3.LUT UR23, UR5, 0xf, URZ, 0xc0, !UPT ;  /* 0x0000000f05177892 */ /* 0x000fc4000f8ec0ff */
[----:B------:R-:W-:Y:S01]  /*0220*/  ULOP3.LUT UR24, UR5, 0x7, URZ, 0xc0, !UPT ;  /* 0x0000000705187892 */ /* 0x000fe2000f8ec0ff */
[----:B------:R-:W-:Y:S01]  /*0230*/  P2R R20, PR, RZ, 0x1 ;  /* 0x00000001ff147803 */ /* 0x000fe20000000000 */
[----:B------:R-:W-:Y:S02]  /*0240*/  ULOP3.LUT UR25, UR5, 0x3, URZ, 0xc0, !UPT ;  /* 0x0000000305197892 */ /* 0x000fe4000f8ec0ff */
[----:B------:R-:W-:Y:S02]  /*0250*/  ULOP3.LUT UR26, UR5, 0xffffff0, URZ, 0xc0, !UPT ;  /* 0x0ffffff0051a7892 */ /* 0x000fe4000f8ec0ff */
[----:B------:R-:W-:Y:S02]  /*0260*/  ULOP3.LUT UR27, UR5, 0xffffff8, URZ, 0xc0, !UPT ;  /* 0x0ffffff8051b7892 */ /* 0x000fe4000f8ec0ff */
[----:B------:R-:W-:Y:S01]  /*0270*/  ULOP3.LUT UR9, UR5, 0x1, URZ, 0xc0, !UPT ;  /* 0x0000000105097892 */ /* 0x000fe2000f8ec0ff */
[----:B------:R-:W-:Y:S01]  /*0280*/  UMOV UR6, URZ ;  /* 0x000000ff00067c82 */ /* 0x000fe20008000000 */
[----:B---3--:R-:W-:-:S10]  /*0290*/  UMOV UR7, URZ ;  /* 0x000000ff00077c82 */ /* 0x008fd40008000000 */
.L_x_219:
[----:B------:R-:W-:Y:S01]  /*02a0*/  ISETP.NE.AND P0, PT, R20, RZ, PT ;  /* 0x000000ff1400720c */ /* 0x000fe20003f05270 */
[----:B------:R-:W-:-:S12]  /*02b0*/  BSSY.RECONVERGENT B0, `(.L_x_136) ;  /* 0x000007c000007945 */ /* 0x000fd80003800200 */
[----:B012345:R-:W-:Y:S05]  /*02c0*/  @P0 BRA `(.L_x_137) ;  /* 0x0000000400e80947 */ /* 0x03ffea0003800000 */
[----:B------:R-:W-:Y:S02]  /*02d0*/  IMAD.U32 R2, RZ, RZ, UR22 ;  /* 0x00000016ff027e24 */ /* 0x000fe4000f8e00ff */
[----:B------:R-:W-:-:S03]  /*02e0*/  IMAD.MOV.U32 R3, RZ, RZ, RZ ;  /* 0x000000ffff037224 */ /* 0x000fc600078e00ff */
[----:B------:R-:W-:-:S13]  /*02f0*/  ISETP.GE.U32.AND P1, PT, R2, 0xf, PT ;  /* 0x0000000f0200780c */ /* 0x000fda0003f26070 */
[----:B------:R-:W-:Y:S05]  /*0300*/  @!P1 BRA `(.L_x_138) ;  /* 0x00000000005c9947 */ /* 0x000fea0003800000 */
[----:B------:R-:W-:Y:S01]  /*0310*/  VIADD R2, R0, 0x2000 ;  /* 0x0000200000027836 */ /* 0x000fe20000000000 */
[----:B------:R-:W-:-:S12]  /*0320*/  UIADD3 UR4, UPT, UPT, -UR26, URZ, URZ ;  /* 0x000000ff1a047290 */ /* 0x000fd8000fffe1ff */
.L_x_139:
[----:B------:R-:W-:Y:S01]  /*0330*/  UIADD3 UR4, UPT, UPT, UR4, 0x10, URZ ;  /* 0x0000001004047890 */ /* 0x000fe2000fffe0ff */
[----:B------:R-:W-:Y:S03]  /*0340*/  STS [R2+-0x2000], RZ ;  /* 0xffe000ff02007388 */ /* 0x000fe60000000800 */
[----:B------:R-:W-:Y:S01]  /*0350*/  UISETP.NE.AND UP0, UPT, UR4, URZ, UPT ;  /* 0x000000ff0400728c */ /* 0x000fe2000bf05270 */
        /* <DEDUP_REMOVED lines=16> */
[----:B------:R-:W-:Y:S06]  /*0460*/  BRA.U UP0, `(.L_x_139) ;  /* 0xfffffffd00b07547 */ /* 0x000fec000b83ffff */
[----:B------:R-:W-:-:S07]  /*0470*/  IMAD.U32 R3, RZ, RZ, UR26 ;  /* 0x0000001aff037e24 */ /* 0x000fce000f8e00ff */
.L_x_138:
[----:B------:R-:W-:Y:S01]  /*0480*/  ISETP.NE.AND P0, PT, RZ, UR23, PT ;  /* 0x00000017ff007c0c */ /* 0x000fe2000bf05270 */
[----:B------:R-:W-:Y:S01]  /*0490*/  IMAD.U32 R6, RZ, RZ, UR24 ;  /* 0x00000018ff067e24 */ /* 0x000fe2000f8e00ff */
[----:B------:R-:W-:-:S03]  /*04a0*/  MOV R2, UR23 ;  /* 0x0000001700027c02 */ /* 0x000fc60008000f00 */
[----:B------:R-:W-:Y:S02]  /*04b0*/  VIADD R6, R6, 0xffffffff ;  /* 0xffffffff06067836 */ /* 0x000fe40000000000 */
[----:B------:R-:W-:-:S06]  /*04c0*/  VIADD R2, R2, 0xffffffff ;  /* 0xffffffff02027836 */ /* 0x000fcc0000000000 */
[----:B------:R-:W-:Y:S05]  /*04d0*/  @!P0 BRA `(.L_x_140) ;  /* 0x00000000007c8947 */ /* 0x000fea0003800000 */
[----:B------:R-:W-:Y:S01]  /*04e0*/  ISETP.GE.U32.AND P2, PT, R2, 0x7, PT ;  /* 0x000000070200780c */ /* 0x000fe20003f46070 */
[----:B------:R-:W-:-:S12]  /*04f0*/  UISETP.NE.AND UP0, UPT, UR24, URZ, UPT ;  /* 0x000000ff1800728c */ /* 0x000fd8000bf05270 */
[----:B------:R-:W-:Y:S05]  /*0500*/  @!P2 BRA `(.L_x_141) ;  /* 0x000000000028a947 */ /* 0x000fea0003800000 */
        /* <DEDUP_REMOVED lines=10> */
.L_x_141:
[----:B------:R-:W-:Y:S05]  /*05b0*/  BRA.U !UP0, `(.L_x_140) ;  /* 0x0000000108447547 */ /* 0x000fea000b800000 */
[----:B------:R-:W-:Y:S01]  /*05c0*/  ISETP.GE.U32.AND P2, PT, R6, 0x3, PT ;  /* 0x000000030600780c */ /* 0x000fe20003f46070 */
[----:B------:R-:W-:-:S12]  /*05d0*/  UISETP.NE.AND UP0, UPT, UR25, URZ, UPT ;  /* 0x000000ff1900728c */ /* 0x000fd8000bf05270 */
[C---:B0-----:R-:W-:Y:S02]  /*05e0*/  @P2 IMAD R5, R3.reuse, 0x400, R0 ;  /* 0x0000040003052824 */ /* 0x041fe400078e0200 */
[----:B------:R-:W-:-:S03]  /*05f0*/  @P2 VIADD R3, R3, 0x4 ;  /* 0x0000000403032836 */ /* 0x000fc60000000000 */
[----:B------:R1:W-:Y:S04]  /*0600*/  @P2 STS [R5], RZ ;  /* 0x000000ff05002388 */ /* 0x0003e80000000800 */
[----:B------:R1:W-:Y:S04]  /*0610*/  @P2 STS [R5+0x400], RZ ;  /* 0x000400ff05002388 */ /* 0x0003e80000000800 */
[----:B------:R1:W-:Y:S04]  /*0620*/  @P2 STS [R5+0x800], RZ ;  /* 0x000800ff05002388 */ /* 0x0003e80000000800 */
[----:B------:R1:W-:Y:S01]  /*0630*/  @P2 STS [R5+0xc00], RZ ;  /* 0x000c00ff05002388 */ /* 0x0003e20000000800 */
[----:B------:R-:W-:Y:S05]  /*0640*/  BRA.U !UP0, `(.L_x_140) ;  /* 0x0000000108207547 */ /* 0x000fea000b800000 */
[----:B------:R-:W-:Y:S01]  /*0650*/  IMAD R3, R3, 0x400, R0 ;  /* 0x0000040003037824 */ /* 0x000fe200078e0200 */
[----:B------:R-:W-:-:S04]  /*0660*/  UISETP.NE.AND UP0, UPT, UR25, 0x1, UPT ;  /* 0x000000011900788c */ /* 0x000fc8000bf05270 */
[----:B------:R2:W-:Y:S05]  /*0670*/  STS [R3], RZ ;  /* 0x000000ff03007388 */ /* 0x0005ea0000000800 */
[----:B------:R-:W-:Y:S05]  /*0680*/  BRA.U !UP0, `(.L_x_140) ;  /* 0x0000000108107547 */ /* 0x000fea000b800000 */
[----:B------:R-:W-:Y:S01]  /*0690*/  UISETP.NE.AND UP0, UPT, UR25, 0x2, UPT ;  /* 0x000000021900788c */ /* 0x000fe2000bf05270 */
[----:B------:R3:W-:Y:S05]  /*06a0*/  STS [R3+0x400], RZ ;  /* 0x000400ff03007388 */ /* 0x0007ea0000000800 */
[----:B------:R-:W-:-:S13]  /*06b0*/  PLOP3.LUT P2, PT, PT, PT, UP0, 0x80, 0x8 ;  /* 0x000000000008781c */ /* 0x000fda0003f4f008 */
[----:B------:R3:W-:Y:S02]  /*06c0*/  @P2 STS [R3+0x800], RZ ;  /* 0x000800ff03002388 */ /* 0x0007e40000000800 */
.L_x_140:
[----:B------:R-:W-:-:S13]  /*06d0*/  ISETP.GT.U32.AND P2, PT, R4, 0x7f, PT ;  /* 0x0000007f0400780c */ /* 0x000fda0003f44070 */
[----:B------:R-:W-:Y:S05]  /*06e0*/  @P2 BRA `(.L_x_137) ;  /* 0x0000000000e02947 */ /* 0x000fea0003800000 */
[----:B--23--:R-:W-:Y:S01]  /*06f0*/  HFMA2 R3, -RZ, RZ, 0, 0 ;  /* 0x00000000ff037431 */ /* 0x00cfe200000001ff */
[----:B------:R-:W-:Y:S06]  /*0700*/  @!P1 BRA `(.L_x_142) ;  /* 0x0000000000589947 */ /* 0x000fec0003800000 */
[----:B------:R-:W-:-:S07]  /*0710*/  IMAD.MOV.U32 R3, RZ, RZ, RZ ;  /* 0x000000ffff037224 */ /* 0x000fce00078e00ff */
.L_x_143:
[C---:B012---:R-:W-:Y:S02]  /*0720*/  IMAD R5, R3.reuse, 0x400, R0 ;  /* 0x0000040003057824 */ /* 0x047fe400078e0200 */
[----:B------:R-:W-:-:S03]  /*0730*/  VIADD R3, R3, 0x10 ;  /* 0x0000001003037836 */ /* 0x000fc60000000000 */
[----:B------:R2:W-:Y:S02]  /*0740*/  STS [R5+0x200], RZ ;  /* 0x000200ff05007388 */ /* 0x0005e40000000800 */
[----:B------:R-:W-:Y:S02]  /*0750*/  ISETP.NE.AND P1, PT, R3, UR26, PT ;  /* 0x0000001a03007c0c */ /* 0x000fe4000bf25270 */
[----:B------:R2:W-:Y:S04]  /*0760*/  STS [R5+0x600], RZ ;  /* 0x000600ff05007388 */ /* 0x0005e80000000800 */
        /* <DEDUP_REMOVED lines=13> */
[----:B------:R2:W-:Y:S01]  /*0840*/  STS [R5+0x3e00], RZ ;  /* 0x003e00ff05007388 */ /* 0x0005e20000000800 */
[----:B------:R-:W-:Y:S05]  /*0850*/  @P1 BRA `(.L_x_143) ;  /* 0xfffffffc00b01947 */ /* 0x000fea000383ffff */
[----:B------:R-:W-:-:S07]  /*0860*/  IMAD.U32 R3, RZ, RZ, UR26 ;  /* 0x0000001aff037e24 */ /* 0x000fce000f8e00ff */
.L_x_142:
[----:B------:R-:W-:Y:S05]  /*0870*/  @!P0 BRA `(.L_x_137) ;  /* 0x00000000007c8947 */ /* 0x000fea0003800000 */
[----:B------:R-:W-:Y:S01]  /*0880*/  ISETP.GE.U32.AND P0, PT, R2, 0x7, PT ;  /* 0x000000070200780c */ /* 0x000fe20003f06070 */
[----:B------:R-:W-:-:S12]  /*0890*/  UISETP.NE.AND UP0, UPT, UR24, URZ, UPT ;  /* 0x000000ff1800728c */ /* 0x000fd8000bf05270 */
[----:B------:R-:W-:Y:S05]  /*08a0*/  @!P0 BRA `(.L_x_144) ;  /* 0x0000000000288947 */ /* 0x000fea0003800000 */
[C---:B------:R-:W-:Y:S02]  /*08b0*/  IMAD R2, R3.reuse, 0x400, R0 ;  /* 0x0000040003027824 */ /* 0x040fe400078e0200 */
[----:B------:R-:W-:-:S03]  /*08c0*/  VIADD R3, R3, 0x8 ;  /* 0x0000000803037836 */ /* 0x000fc60000000000 */
[----:B------:R3:W-:Y:S04]  /*08d0*/  STS [R2+0x200], RZ ;  /* 0x000200ff02007388 */ /* 0x0007e80000000800 */
[----:B------:R3:W-:Y:S04]  /*08e0*/  STS [R2+0x600], RZ ;  /* 0x000600ff02007388 */ /* 0x0007e80000000800 */
[----:B------:R3:W-:Y:S04]  /*08f0*/  STS [R2+0xa00], RZ ;  /* 0x000a00ff02007388 */ /* 0x0007e80000000800 */
[----:B------:R3:W-:Y:S04]  /*0900*/  STS [R2+0xe00], RZ ;  /* 0x000e00ff02007388 */ /* 0x0007e80000000800 */
[----:B------:R3:W-:Y:S04]  /*0910*/  STS [R2+0x1200], RZ ;  /* 0x001200ff02007388 */ /* 0x0007e80000000800 */
[----:B------:R3:W-:Y:S04]  /*0920*/  STS [R2+0x1600], RZ ;  /* 0x001600ff02007388 */ /* 0x0007e80000000800 */
[----:B------:R3:W-:Y:S04]  /*0930*/  STS [R2+0x1a00], RZ ;  /* 0x001a00ff02007388 */ /* 0x0007e80000000800 */
[----:B------:R3:W-:Y:S02]  /*0940*/  STS [R2+0x1e00], RZ ;  /* 0x001e00ff02007388 */ /* 0x0007e40000000800 */
.L_x_144:
[----:B------:R-:W-:Y:S05]  /*0950*/  BRA.U !UP0, `(.L_x_137) ;  /* 0x0000000108447547 */ /* 0x000fea000b800000 */
[----:B------:R-:W-:Y:S01]  /*0960*/  ISETP.GE.U32.AND P0, PT, R6, 0x3, PT ;  /* 0x000000030600780c */ /* 0x000fe20003f06070 */
[----:B------:R-:W-:-:S12]  /*0970*/  UISETP.NE.AND UP0, UPT, UR25, URZ, UPT ;  /* 0x000000ff1900728c */ /* 0x000fd8000bf05270 */
[C---:B---3--:R-:W-:Y:S01]  /*0980*/  @P0 IMAD R2, R3.reuse, 0x400, R0 ;  /* 0x0000040003020824 */ /* 0x048fe200078e0200 */
[----:B------:R-:W-:-:S04]  /*0990*/  @P0 IADD3 R3, PT, PT, R3, 0x4, RZ ;  /* 0x0000000403030810 */ /* 0x000fc80007ffe0ff */
[----:B------:R4:W-:Y:S04]  /*09a0*/  @P0 STS [R2+0x200], RZ ;  /* 0x000200ff02000388 */ /* 0x0009e80000000800 */
[----:B------:R4:W-:Y:S04]  /*09b0*/  @P0 STS [R2+0x600], RZ ;  /* 0x000600ff02000388 */ /* 0x0009e80000000800 */
[----:B------:R4:W-:Y:S04]  /*09c0*/  @P0 STS [R2+0xa00], RZ ;  /* 0x000a00ff02000388 */ /* 0x0009e80000000800 */
[----:B------:R4:W-:Y:S01]  /*09d0*/  @P0 STS [R2+0xe00], RZ ;  /* 0x000e00ff02000388 */ /* 0x0009e20000000800 */
[----:B------:R-:W-:Y:S05]  /*09e0*/  BRA.U !UP0, `(.L_x_137) ;  /* 0x0000000108207547 */ /* 0x000fea000b800000 */
[----:B------:R-:W-:Y:S01]  /*09f0*/  IMAD R3, R3, 0x400, R0 ;  /* 0x0000040003037824 */ /* 0x000fe200078e0200 */
[----:B------:R-:W-:-:S04]  /*0a00*/  UISETP.NE.AND UP0, UPT, UR25, 0x1, UPT ;  /* 0x000000011900788c */ /* 0x000fc8000bf05270 */
[----:B------:R3:W-:Y:S05]  /*0a10*/  STS [R3+0x200], RZ ;  /* 0x000200ff03007388 */ /* 0x0007ea0000000800 */
[----:B------:R-:W-:Y:S05]  /*0a20*/  BRA.U !UP0, `(.L_x_137) ;  /* 0x0000000108107547 */ /* 0x000fea000b800000 */
[----:B------:R-:W-:Y:S01]  /*0a30*/  UISETP.NE.AND UP0, UPT, UR25, 0x2, UPT ;  /* 0x000000021900788c */ /* 0x000fe2000bf05270 */
[----:B------:R0:W-:Y:S05]  /*0a40*/  STS [R3+0x600], RZ ;  /* 0x000600ff03007388 */ /* 0x0001ea0000000800 */
[----:B------:R-:W-:-:S13]  /*0a50*/  PLOP3.LUT P0, PT, PT, PT, UP0, 0x80, 0x8 ;  /* 0x000000000008781c */ /* 0x000fda0003f0f008 */
[----:B------:R0:W-:Y:S02]  /*0a60*/  @P0 STS [R3+0xa00], RZ ;  /* 0x000a00ff03000388 */ /* 0x0001e40000000800 */
.L_x_137:
[----:B------:R-:W-:Y:S05]  /*0a70*/  BSYNC.RECONVERGENT B0 ;  /* 0x0000000000007941 */ /* 0x000fea0003800200 */
.L_x_136:
[----:B------:R-:W5:Y:S01]  /*0a80*/  LDCU.64 UR14, c[0x0][0x390] ;  /* 0x00007200ff0e77ac */ /* 0x000f620008000a00 */
[----:B------:R-:W-:Y:S02]  /*0a90*/  USHF.L.U32 UR4, UR6, 0x1e, URZ ;  /* 0x0000001e06047899 */ /* 0x000fe400080006ff */
[----:B------:R-:W-:Y:S02]  /*0aa0*/  USHF.L.U64.HI UR5, UR6, 0x1e, UR7 ;  /* 0x0000001e06057899 */ /* 0x000fe40008010207 */
[----:B-----5:R-:W-:-:S04]  /*0ab0*/  UIADD3 UR4, UP0, UPT, -UR4, UR14, URZ ;  /* 0x0000000e04047290 */ /* 0x020fc8000ff1e1ff */
[----:B------:R-:W-:Y:S02]  /*0ac0*/  UIADD3.X UR5, UPT, UPT, ~UR5, UR15, URZ, UP0, !UPT ;  /* 0x0000000f05057290 */ /* 0x000fe400087fe5ff */
[----:B------:R-:W-:-:S04]  /*0ad0*/  UISETP.LT.U32.AND UP0, UPT, UR4, 0x40000000, UPT ;  /* 0x400000000400788c */ /* 0x000fc8000bf01070 */
[----:B------:R-:W-:-:S04]  /*0ae0*/  UISETP.LT.U32.AND.EX UP0, UPT, UR5, URZ, UPT, UP0 ;  /* 0x000000ff0500728c */ /* 0x000fc8000bf01100 */
[----:B------:R-:W-:Y:S02]  /*0af0*/  USEL UR13, UR4, 0x40000000, UP0 ;  /* 0x40000000040d7887 */ /* 0x000fe40008000000 */
[----:B------:R-:W-:Y:S02]  /*0b00*/  USEL UR14, UR5, URZ, UP0 ;  /* 0x000000ff050e7287 */ /* 0x000fe40008000000 */
[----:B------:R-:W-:-:S04]  /*0b10*/  UISETP.GT.U32.AND UP0, UPT, UR13, UR8, UPT ;  /* 0x000000080d00728c */ /* 0x000fc8000bf04070 */
[----:B------:R-:W-:Y:S01]  /*0b20*/  UISETP.GT.U32.AND.EX UP0, UPT, UR14, URZ, UPT, UP0 ;  /* 0x000000ff0e00728c */ /* 0x000fe2000bf04100 */
[----:B------:R-:W-:Y:S08]  /*0b30*/  BAR.SYNC.DEFER_BLOCKING 0x0 ;  /* 0x0000000000007b1d */ /* 0x000ff00000010000 */
[----:B------:R-:W-:Y:S06]  /*0b40*/  BAR.SYNC.DEFER_BLOCKING 0x0 ;  /* 0x0000000000007b1d */ /* 0x000fec0000010000 */
[----:B------:R-:W-:Y:S05]  /*0b50*/  BRA.U !UP0, `(.L_x_145) ;  /* 0x0000000d082c7547 */ /* 0x000fea000b800000 */
[----:B------:R-:W-:Y:S01]  /*0b60*/  UMOV UR10, UR8 ;  /* 0x00000008000a7c82 */ /* 0x000fe20008000000 */
[----:B------:R-:W-:-:S05]  /*0b70*/  UMOV UR5, URZ ;  /* 0x000000ff00057c82 */ /* 0x000fca0008000000 */
.L_x_150:
[----:B-----5:R-:W5:Y:S01]  /*0b80*/  LDCU.64 UR18, c[0x0][0x390] ;  /* 0x00007200ff1277ac */ /* 0x020f620008000a00 */
[----:B------:R-:W-:Y:S02]  /*0b90*/  USHF.L.U32 UR15, UR6, 0x1e, URZ ;  /* 0x0000001e060f7899 */ /* 0x000fe400080006ff */
[----:B------:R-:W-:Y:S02]  /*0ba0*/  USHF.L.U64.HI UR16, UR6, 0x1e, UR7 ;  /* 0x0000001e06107899 */ /* 0x000fe40008010207 */
[----:B------:R-:W-:-:S04]  /*0bb0*/  UIADD3 UR15, UP0, UPT, UR10, UR15, URZ ;  /* 0x0000000f0a0f7290 */ /* 0x000fc8000ff1e0ff */
[----:B------:R-:W-:Y:S02]  /*0bc0*/  UIADD3.X UR16, UPT, UPT, UR5, UR16, URZ, UP0, !UPT ;  /* 0x0000001005107290 */ /* 0x000fe400087fe4ff */
[----:B------:R-:W-:Y:S02]  /*0bd0*/  ULEA UR10, UP0, UR28, UR10, 0xb ;  /* 0x0000000a1c0a7291 */ /* 0x000fe4000f8058ff */
[----:B-----5:R-:W-:Y:S02]  /*0be0*/  UIADD3 UR17, UP1, UPT, -UR15, UR18, URZ ;  /* 0x000000120f117290 */ /* 0x020fe4000ff3e1ff */
[----:B------:R-:W-:Y:S02]  /*0bf0*/  UIADD3.X UR5, UPT, UPT, URZ, UR5, URZ, UP0, !UPT ;  /* 0x00000005ff057290 */ /* 0x000fe400087fe4ff */
[----:B------:R-:W-:Y:S02]  /*0c00*/  UIADD3.X UR4, UPT, UPT, ~UR16, UR19, URZ, UP1, !UPT ;  /* 0x0000001310047290 */ /* 0x000fe40008ffe5ff */
[----:B------:R-:W-:-:S02]  /*0c10*/  UISETP.GE.U32.AND UP1, UPT, UR17, 0x800, UPT ;  /* 0x000008001100788c */ /* 0x000fc4000bf26070 */
[----:B------:R-:W-:Y:S02]  /*0c20*/  UISETP.GE.U32.AND UP0, UPT, UR10, UR13, UPT ;  /* 0x0000000d0a00728c */ /* 0x000fe4000bf06070 */
[----:B------:R-:W-:Y:S02]  /*0c30*/  UISETP.GE.U32.AND.EX UP1, UPT, UR4, URZ, UPT, UP1 ;  /* 0x000000ff0400728c */ /* 0x000fe4000bf26110 */
[----:B------:R-:W-:-:S07]  /*0c40*/  UISETP.GE.U32.AND.EX UP0, UPT, UR5, UR14, UPT, UP0 ;  /* 0x0000000e0500728c */ /* 0x000fce000bf06100 */
[----:B0-----:R-:W-:Y:S05]  /*0c50*/  BRA.U !UP1, `(.L_x_146) ;  /* 0x0000000109587547 */ /* 0x001fea000b800000 */
[----:B------:R-:W4:Y:S01]  /*0c60*/  LDCU.64 UR18, c[0x0][0x388] ;  /* 0x00007100ff1277ac */ /* 0x000f220008000a00 */
[----:B0-23--:R-:W-:-:S05]  /*0c70*/  IADD3 R3, P0, PT, R4, UR15, RZ ;  /* 0x0000000f04037c10 */ /* 0x00dfca000ff1e0ff */
[----:B------:R-:W-:Y:S01]  /*0c80*/  IMAD.X R6, RZ, RZ, UR16, P0 ;  /* 0x00000010ff067e24 */ /* 0x000fe200080e06ff */
[----:B----4-:R-:W-:-:S04]  /*0c90*/  LEA R2, P0, R3, UR18, 0x2 ;  /* 0x0000001203027c11 */ /* 0x010fc8000f8010ff */
        /* <DEDUP_REMOVED lines=18> */
.L_x_146:
[----:B------:R-:W4:Y:S01]  /*0dc0*/  LDCU.64 UR18, c[0x0][0x388] ;  /* 0x00007100ff1277ac */ /* 0x000f220008000a00 */
[C---:B012---:R-:W-:Y:S01]  /*0dd0*/  VIADD R5, R4.reuse, 0x100 ;  /* 0x0000010004057836 */ /* 0x047fe20000000000 */
[C---:B---3--:R-:W-:Y:S01]  /*0de0*/  IADD3 R3, P0, PT, R4.reuse, UR15, RZ ;  /* 0x0000000f04037c10 */ /* 0x048fe2000ff1e0ff */
[C---:B----4-:R-:W-:Y:S01]  /*0df0*/  VIADD R2, R4.reuse, 0x80 ;  /* 0x0000008004027836 */ /* 0x050fe20000000000 */
[C---:B------:R-:W-:Y:S01]  /*0e00*/  ISETP.GE.AND P1, PT, R4.reuse, UR17, PT ;  /* 0x0000001104007c0c */ /* 0x040fe2000bf26270 */
[----:B------:R-:W-:Y:S01]  /*0e10*/  VIADD R7, R4, 0x180 ;  /* 0x0000018004077836 */ /* 0x000fe20000000000 */
[----:B------:R-:W-:Y:S01]  /*0e20*/  ISETP.GE.AND P3, PT, R5, UR17, PT ;  /* 0x0000001105007c0c */ /* 0x000fe2000bf66270 */
[----:B------:R-:W-:Y:S01]  /*0e30*/  IMAD.X R6, RZ, RZ, UR16, P0 ;  /* 0x00000010ff067e24 */ /* 0x000fe200080e06ff */
[----:B------:R-:W-:Y:S01]  /*0e40*/  ISETP.GE.AND P2, PT, R2, UR17, PT ;  /* 0x0000001102007c0c */ /* 0x000fe2000bf46270 */
[----:B------:R-:W-:Y:S01]  /*0e50*/  VIADD R5, R4, 0x200 ;  /* 0x0000020004057836 */ /* 0x000fe20000000000 */
[----:B------:R-:W-:Y:S01]  /*0e60*/  ISETP.GE.AND P4, PT, R7, UR17, PT ;  /* 0x0000001107007c0c */ /* 0x000fe2000bf86270 */
[----:B------:R-:W-:-:S03]  /*0e70*/  IMAD.MOV.U32 R12, RZ, RZ, -0x80000000 ;  /* 0x80000000ff0c7424 */ /* 0x000fc600078e00ff */
[----:B------:R-:W-:Y:S01]  /*0e80*/  ISETP.GE.AND P5, PT, R5, UR17, PT ;  /* 0x0000001105007c0c */ /* 0x000fe2000bfa6270 */
[----:B------:R-:W-:Y:S01]  /*0e90*/  VIADD R5, R4, 0x300 ;  /* 0x0000030004057836 */ /* 0x000fe20000000000 */
[----:B------:R-:W-:-:S04]  /*0ea0*/  LEA R2, P0, R3, UR18, 0x2 ;  /* 0x0000001203027c11 */ /* 0x000fc8000f8010ff */
[----:B------:R-:W-:Y:S01]  /*0eb0*/  LEA.HI.X R3, R3, UR19, R6, 0x2, P0 ;  /* 0x0000001303037c11 */ /* 0x000fe200080f1406 */
[----:B------:R-:W-:Y:S01]  /*0ec0*/  IMAD.MOV.U32 R11, RZ, RZ, -0x80000000 ;  /* 0x80000000ff0b7424 */ /* 0x000fe200078e00ff */
[----:B------:R-:W-:-:S03]  /*0ed0*/  IADD3 R6, PT, PT, R4, 0x280, RZ ;  /* 0x0000028004067810 */ /* 0x000fc60007ffe0ff */
[----:B------:R1:W5:Y:S01]  /*0ee0*/  @!P1 LDG.E R12, desc[UR20][R2.64] ;  /* 0x00000014020c9981 */ /* 0x000362000c1e1900 */
[----:B------:R-:W-:Y:S01]  /*0ef0*/  ISETP.GE.AND P1, PT, R5, UR17, PT ;  /* 0x0000001105007c0c */ /* 0x000fe2000bf26270 */
[C---:B------:R-:W-:Y:S02]  /*0f00*/  VIADD R5, R4.reuse, 0x380 ;  /* 0x0000038004057836 */ /* 0x040fe40000000000 */
[----:B------:R-:W-:Y:S01]  /*0f10*/  IMAD.MOV.U32 R9, RZ, RZ, -0x80000000 ;  /* 0x80000000ff097424 */ /* 0x000fe200078e00ff */
[----:B------:R1:W5:Y:S01]  /*0f20*/  @!P2 LDG.E R11, desc[UR20][R2.64+0x200] ;  /* 0x00020014020ba981 */ /* 0x000362000c1e1900 */
[----:B------:R-:W-:Y:S01]  /*0f30*/  HFMA2 R8, -RZ, RZ, -0.0 , 0 ;  /* 0x80000000ff087431 */ /* 0x000fe200000001ff */
[----:B------:R-:W-:Y:S01]  /*0f40*/  ISETP.GE.AND P2, PT, R5, UR17, PT ;  /* 0x0000001105007c0c */ /* 0x000fe2000bf46270 */
[----:B------:R-:W-:Y:S01]  /*0f50*/  VIADD R5, R4, 0x480 ;  /* 0x0000048004057836 */ /* 0x000fe20000000000 */
[----:B------:R-:W-:Y:S01]  /*0f60*/  ISETP.GE.AND P0, PT, R6, UR17, PT ;  /* 0x0000001106007c0c */ /* 0x000fe2000bf06270 */
[----:B------:R-:W-:Y:S01]  /*0f70*/  IMAD.MOV.U32 R10, RZ, RZ, -0x80000000 ;  /* 0x80000000ff0a7424 */ /* 0x000fe200078e00ff */
[----:B------:R1:W5:Y:S01]  /*0f80*/  @!P4 LDG.E R9, desc[UR20][R2.64+0x600] ;  /* 0x000600140209c981 */ /* 0x000362000c1e1900 */
[----:B------:R-:W-:-:S02]  /*0f90*/  LOP3.LUT R6, R4, 0x400, RZ, 0xfc, !PT ;  /* 0x0000040004067812 */ /* 0x000fc400078efcff */
[----:B------:R-:W-:Y:S01]  /*0fa0*/  ISETP.GE.AND P4, PT, R5, UR17, PT ;  /* 0x0000001105007c0c */ /* 0x000fe2000bf86270 */
[----:B------:R-:W-:Y:S01]  /*0fb0*/  VIADD R5, R4, 0x500 ;  /* 0x0000050004057836 */ /* 0x000fe20000000000 */
[----:B------:R1:W5:Y:S01]  /*0fc0*/  @!P3 LDG.E R10, desc[UR20][R2.64+0x400] ;  /* 0x00040014020ab981 */ /* 0x000362000c1e1900 */
[----:B------:R-:W-:Y:S01]  /*0fd0*/  ISETP.GE.AND P3, PT, R6, UR17, PT ;  /* 0x0000001106007c0c */ /* 0x000fe2000bf66270 */
[----:B------:R-:W-:Y:S02]  /*0fe0*/  IMAD.MOV.U32 R6, RZ, RZ, -0x80000000 ;  /* 0x80000000ff067424 */ /* 0x000fe400078e00ff */
[----:B------:R1:W5:Y:S01]  /*0ff0*/  @!P5 LDG.E R8, desc[UR20][R2.64+0x800] ;  /* 0x000800140208d981 */ /* 0x000362000c1e1900 */
[----:B------:R-:W-:Y:S01]  /*1000*/  ISETP.GE.AND P5, PT, R5, UR17, PT ;  /* 0x0000001105007c0c */ /* 0x000fe2000bfa6270 */
[C---:B------:R-:W-:Y:S02]  /*1010*/  VIADD R5, R4.reuse, 0x600 ;  /* 0x0000060004057836 */ /* 0x040fe40000000000 */
[----:B------:R-:W-:Y:S01]  /*1020*/  IMAD.MOV.U32 R7, RZ, RZ, -0x80000000 ;  /* 0x80000000ff077424 */ /* 0x000fe200078e00ff */
[----:B------:R1:W5:Y:S01]  /*1030*/  @!P1 LDG.E R6, desc[UR20][R2.64+0xc00] ;  /* 0x000c001402069981 */ /* 0x000362000c1e1900 */
[----:B------:R-:W-:Y:S01]  /*1040*/  VIADD R13, R4, 0x580 ;  /* 0x00000580040d7836 */ /* 0x000fe20000000000 */
[----:B------:R-:W-:Y:S01]  /*1050*/  ISETP.GE.AND P1, PT, R5, UR17, PT ;  /* 0x0000001105007c0c */ /* 0x000fe2000bf26270 */
[----:B------:R-:W-:-:S02]  /*1060*/  IMAD.MOV.U32 R5, RZ, RZ, -0x80000000 ;  /* 0x80000000ff057424 */ /* 0x000fc400078e00ff */
[----:B------:R-:W-:Y:S01]  /*1070*/  IMAD.MOV.U32 R19, RZ, RZ, -0x80000000 ;  /* 0x80000000ff137424 */ /* 0x000fe200078e00ff */
[----:B------:R1:W5:Y:S01]  /*1080*/  @!P0 LDG.E R7, desc[UR20][R2.64+0xa00] ;  /* 0x000a001402078981 */ /* 0x000362000c1e1900 */
[----:B------:R-:W-:Y:S01]  /*1090*/  IMAD.MOV.U32 R18, RZ, RZ, -0x80000000 ;  /* 0x80000000ff127424 */ /* 0x000fe200078e00ff */
[----:B------:R-:W-:Y:S01]  /*10a0*/  ISETP.GE.AND P0, PT, R13, UR17, PT ;  /* 0x000000110d007c0c */ /* 0x000fe2000bf06270 */
[C---:B------:R-:W-:Y:S01]  /*10b0*/  VIADD R14, R4.reuse, 0x700 ;  /* 0x00000700040e7836 */ /* 0x040fe20000000000 */
[----:B------:R-:W-:Y:S01]  /*10c0*/  IADD3 R13, PT, PT, R4, 0x680, RZ ;  /* 0x00000680040d7810 */ /* 0x000fe20007ffe0ff */
[----:B------:R1:W5:Y:S03]  /*10d0*/  @!P2 LDG.E R5, desc[UR20][R2.64+0xe00] ;  /* 0x000e00140205a981 */ /* 0x000366000c1e1900 */
[----:B------:R-:W-:Y:S01]  /*10e0*/  ISETP.GE.AND P2, PT, R13, UR17, PT ;  /* 0x000000110d007c0c */ /* 0x000fe2000bf46270 */
[----:B------:R1:W5:Y:S01]  /*10f0*/  @!P3 LDG.E R19, desc[UR20][R2.64+0x1000] ;  /* 0x001000140213b981 */ /* 0x000362000c1e1900 */
[----:B------:R-:W-:-:S03]  /*1100*/  ISETP.GE.AND P3, PT, R14, UR17, PT ;  /* 0x000000110e007c0c */ /* 0x000fc6000bf66270 */
[----:B------:R1:W5:Y:S01]  /*1110*/  @!P4 LDG.E R18, desc[UR20][R2.64+0x1200] ;  /* 0x001200140212c981 */ /* 0x000362000c1e1900 */
[----:B------:R-:W-:Y:S01]  /*1120*/  ISETP.GE.AND P4, PT, R21, UR17, PT ;  /* 0x0000001115007c0c */ /* 0x000fe2000bf86270 */
[----:B------:R-:W-:Y:S01]  /*1130*/  IMAD.MOV.U32 R17, RZ, RZ, -0x80000000 ;  /* 0x80000000ff117424 */ /* 0x000fe200078e00ff */
[----:B------:R-:W-:Y:S01]  /*1140*/  MOV R14, 0x80000000 ;  /* 0x80000000000e7802 */ /* 0x000fe20000000f00 */
[----:B------:R-:W-:Y:S02]  /*1150*/  IMAD.MOV.U32 R16, RZ, RZ, -0x80000000 ;  /* 0x80000000ff107424 */ /* 0x000fe400078e00ff */
[----:B------:R-:W-:Y:S02]  /*1160*/  IMAD.MOV.U32 R22, RZ, RZ, -0x80000000 ;  /* 0x80000000ff167424 */ /* 0x000fe400078e00ff */
        /* <DEDUP_REMOVED lines=8> */
.L_x_147:
[----:B01----:R-:W0:Y:S02]  /*11f0*/  LDC.64 R2, c[0x0][0x398] ;  /* 0x0000e600ff027b82 */ /* 0x003e240000000a00 */
[----:B0-----:R-:W-:-:S13]  /*1200*/  ISETP.GT.AND P0, PT, R3, R2, PT ;  /* 0x000000020300720c */ /* 0x001fda0003f04270 */
[----:B------:R-:W-:Y:S05]  /*1210*/  @!P0 BRA `(.L_x_148) ;  /* 0x0000000400788947 */ /* 0x000fea0003800000 */
[----:B------:R-:W0:Y:S01]  /*1220*/  S2UR UR15, SR_CgaCtaId ;  /* 0x00000000000f79c3 */ /* 0x000e220000008800 */
[----:B-----5:R-:W-:Y:S01]  /*1230*/  LOP3.LUT R15, R15, 0x7fffffff, RZ, 0x3c, !PT ;  /* 0x7fffffff0f0f7812 */ /* 0x020fe200078e3cff */
[----:B------:R-:W-:Y:S01]  /*1240*/  UMOV UR4, 0x400 ;  /* 0x0000040000047882 */ /* 0x000fe20000000000 */
[----:B------:R-:W-:Y:S01]  /*1250*/  LOP3.LUT R14, R14, 0x7fffffff, RZ, 0x3c, !PT ;  /* 0x7fffffff0e0e7812 */ /* 0x000fe200078e3cff */
[----:B------:R-:W1:Y:S01]  /*1260*/  LDCU UR16, c[0x0][0x398] ;  /* 0x00007300ff1077ac */ /* 0x000e620008000800 */
[----:B------:R-:W-:Y:S02]  /*1270*/  LOP3.LUT R13, R13, 0x7fffffff, RZ, 0x3c, !PT ;  /* 0x7fffffff0d0d7812 */ /* 0x000fe400078e3cff */
[----:B------:R-:W-:Y:S02]  /*1280*/  LOP3.LUT R2, R22, 0x7fffffff, RZ, 0x3c, !PT ;  /* 0x7fffffff16027812 */ /* 0x000fe400078e3cff */
[----:B------:R-:W-:Y:S02]  /*1290*/  LOP3.LUT R16, R16, 0x7fffffff, RZ, 0x3c, !PT ;  /* 0x7fffffff10107812 */ /* 0x000fe400078e3cff */
[----:B------:R-:W-:-:S02]  /*12a0*/  LOP3.LUT R17, R17, 0x7fffffff, RZ, 0x3c, !PT ;  /* 0x7fffffff11117812 */ /* 0x000fc400078e3cff */
[----:B------:R-:W-:Y:S02]  /*12b0*/  LOP3.LUT R18, R18, 0x7fffffff, RZ, 0x3c, !PT ;  /* 0x7fffffff12127812 */ /* 0x000fe400078e3cff */
[----:B------:R-:W-:Y:S02]  /*12c0*/  LOP3.LUT R19, R19, 0x7fffffff, RZ, 0x3c, !PT ;  /* 0x7fffffff13137812 */ /* 0x000fe400078e3cff */
[----:B------:R-:W-:Y:S02]  /*12d0*/  LOP3.LUT R5, R5, 0x7fffffff, RZ, 0x3c, !PT ;  /* 0x7fffffff05057812 */ /* 0x000fe400078e3cff */
[----:B------:R-:W-:Y:S02]  /*12e0*/  LOP3.LUT R6, R6, 0x7fffffff, RZ, 0x3c, !PT ;  /* 0x7fffffff06067812 */ /* 0x000fe400078e3cff */
[----:B------:R-:W-:Y:S02]  /*12f0*/  LOP3.LUT R7, R7, 0x7fffffff, RZ, 0x3c, !PT ;  /* 0x7fffffff07077812 */ /* 0x000fe400078e3cff */
[----:B------:R-:W-:Y:S01]  /*1300*/  LOP3.LUT R8, R8, 0x7fffffff, RZ, 0x3c, !PT ;  /* 0x7fffffff08087812 */ /* 0x000fe200078e3cff */
[----:B0-----:R-:W-:Y:S01]  /*1310*/  ULEA UR15, UR15, UR4, 0x18 ;  /* 0x000000040f0f7291 */ /* 0x001fe2000f8ec0ff */
[----:B------:R-:W-:-:S02]  /*1320*/  LOP3.LUT R9, R9, 0x7fffffff, RZ, 0x3c, !PT ;  /* 0x7fffffff09097812 */ /* 0x000fc400078e3cff */
[----:B------:R-:W-:Y:S01]  /*1330*/  LOP3.LUT R10, R10, 0x7fffffff, RZ, 0x3c, !PT ;  /* 0x7fffffff0a0a7812 */ /* 0x000fe200078e3cff */
[----:B------:R-:W-:Y:S01]  /*1340*/  UMOV UR4, URZ ;  /* 0x000000ff00047c82 */ /* 0x000fe20008000000 */
[----:B------:R-:W-:Y:S02]  /*1350*/  LOP3.LUT R11, R11, 0x7fffffff, RZ, 0x3c, !PT ;  /* 0x7fffffff0b0b7812 */ /* 0x000fe400078e3cff */
[----:B-1----:R-:W-:-:S07]  /*1360*/  LOP3.LUT R12, R12, 0x7fffffff, RZ, 0x3c, !PT ;  /* 0x7fffffff0c0c7812 */ /* 0x002fce00078e3cff */
.L_x_149:
[----:B------:R-:W-:Y:S01]  /*1370*/  IMAD R22, RZ, RZ, -UR16 ;  /* 0x80000010ff167e24 */ /* 0x000fe2000f8e02ff */
[----:B0-----:R-:W-:Y:S01]  /*1380*/  SHF.R.U32.HI R23, RZ, UR16, R12 ;  /* 0x00000010ff177c19 */ /* 0x001fe2000801160c */
[----:B------:R-:W-:Y:S01]  /*1390*/  IMAD.MOV.U32 R25, RZ, RZ, -0x1 ;  /* 0xffffffffff197424 */ /* 0x000fe200078e00ff */
[----:B------:R-:W-:Y:S01]  /*13a0*/  ULEA UR17, UR4, UR15, 0xa ;  /* 0x0000000f04117291 */ /* 0x000fe2000f8e50ff */
[----:B------:R-:W-:Y:S01]  /*13b0*/  SHF.R.U32.HI R27, RZ, UR16, R10 ;  /* 0x00000010ff1b7c19 */ /* 0x000fe2000801160a */
[----:B------:R-:W-:Y:S01]  /*13c0*/  UIADD3 UR4, UPT, UPT, UR4, 0x1, URZ ;  /* 0x0000000104047890 */ /* 0x000fe2000fffe0ff */
[----:B------:R-:W-:Y:S02]  /*13d0*/  VIADDMNMX R22, R22, R3, 0x8, PT ;  /* 0x0000000816167446 */ /* 0x000fe40003800103 */
[----:B------:R-:W-:Y:S02]  /*13e0*/  SHF.R.U32.HI R29, RZ, UR16, R9 ;  /* 0x00000010ff1d7c19 */ /* 0x000fe40008011609 */
[----:B------:R-:W-:-:S02]  /*13f0*/  SHF.L.U32 R22, R25, R22, RZ ;  /* 0x0000001619167219 */ /* 0x000fc400000006ff */
[----:B------:R-:W-:Y:S02]  /*1400*/  SHF.R.U32.HI R25, RZ, UR16, R11 ;  /* 0x00000010ff197c19 */ /* 0x000fe4000801160b */
[-C--:B------:R-:W-:Y:S02]  /*1410*/  LOP3.LUT R23, R23, R22.reuse, RZ, 0x30, !PT ;  /* 0x0000001617177212 */ /* 0x080fe400078e30ff */
[-C--:B------:R-:W-:Y:S02]  /*1420*/  LOP3.LUT R25, R25, R22.reuse, RZ, 0x30, !PT ;  /* 0x0000001619197212 */ /* 0x080fe400078e30ff */
[----:B------:R-:W-:Y:S02]  /*1430*/  LOP3.LUT R27, R27, R22, RZ, 0x30, !PT ;  /* 0x000000161b1b7212 */ /* 0x000fe400078e30ff */
[----:B------:R-:W-:Y:S02]  /*1440*/  LEA R23, R23, UR17, 0x2 ;  /* 0x0000001117177c11 */ /* 0x000fe4000f8e10ff */
[----:B------:R-:W-:-:S02]  /*1450*/  LEA R25, R25, UR17, 0x2 ;  /* 0x0000001119197c11 */ /* 0x000fc4000f8e10ff */
[----:B------:R-:W-:Y:S01]  /*1460*/  LEA R27, R27, UR17, 0x2 ;  /* 0x000000111b1b7c11 */ /* 0x000fe2000f8e10ff */
[----:B------:R0:W-:Y:S01]  /*1470*/  ATOMS.POPC.INC.32 RZ, [R23+URZ] ;  /* 0x0000000017ff7f8c */ /* 0x0001e2000d8000ff */
[----:B------:R-:W-:Y:S02]  /*1480*/  SHF.R.U32.HI R24, RZ, UR16, R8 ;  /* 0x00000010ff187c19 */ /* 0x000fe40008011608 */
[----:B------:R-:W-:Y:S01]  /*1490*/  SHF.R.U32.HI R26, RZ, UR16, R7 ;  /* 0x00000010ff1a7c19 */ /* 0x000fe20008011607 */
[----:B------:R1:W-:Y:S01]  /*14a0*/  ATOMS.POPC.INC.32 RZ, [R25+URZ] ;  /* 0x0000000019ff7f8c */ /* 0x0003e2000d8000ff */
[-C--:B------:R-:W-:Y:S02]  /*14b0*/  LOP3.LUT R29, R29, R22.reuse, RZ, 0x30, !PT ;  /* 0x000000161d1d7212 */ /* 0x080fe400078e30ff */
[----:B------:R-:W-:Y:S01]  /*14c0*/  LOP3.LUT R24, R24, R22, RZ, 0x30, !PT ;  /* 0x0000001618187212 */ /* 0x000fe200078e30ff */
[----:B------:R2:W-:Y:S01]  /*14d0*/  ATOMS.POPC.INC.32 RZ, [R27+URZ] ;  /* 0x000000001bff7f8c */ /* 0x0005e2000d8000ff */
[----:B0-----:R-:W-:-:S02]  /*14e0*/  SHF.R.U32.HI R23, RZ, UR16, R6 ;  /* 0x00000010ff177c19 */ /* 0x001fc40008011606 */
[-C--:B------:R-:W-:Y:S02]  /*14f0*/  LOP3.LUT R26, R26, R22.reuse, RZ, 0x30, !PT ;  /* 0x000000161a1a7212 */ /* 0x080fe400078e30ff */
[----:B-1----:R-:W-:Y:S02]  /*1500*/  SHF.R.U32.HI R25, RZ, UR16, R5 ;  /* 0x00000010ff197c19 */ /* 0x002fe40008011605 */
[-C--:B------:R-:W-:Y:S02]  /*1510*/  LOP3.LUT R23, R23, R22.reuse, RZ, 0x30, !PT ;  /* 0x0000001617177212 */ /* 0x080fe400078e30ff */
[----:B--2---:R-:W-:Y:S02]  /*1520*/  SHF.R.U32.HI R27, RZ, UR16, R19 ;  /* 0x00000010ff1b7c19 */ /* 0x004fe40008011613 */
[----:B------:R-:W-:Y:S02]  /*1530*/  LEA R29, R29, UR17, 0x2 ;  /* 0x000000111d1d7c11 */ /* 0x000fe4000f8e10ff */
[----:B------:R-:W-:-:S02]  /*1540*/  LOP3.LUT R25, R25, R22, RZ, 0x30, !PT ;  /* 0x0000001619197212 */ /* 0x000fc400078e30ff */
[----:B------:R-:W-:Y:S01]  /*1550*/  LEA R24, R24, UR17, 0x2 ;  /* 0x0000001118187c11 */ /* 0x000fe2000f8e10ff */
[----:B------:R0:W-:Y:S01]  /*1560*/  ATOMS.POPC.INC.32 RZ, [R29+URZ] ;  /* 0x000000001dff7f8c */ /* 0x0001e2000d8000ff */
[----:B------:R-:W-:Y:S02]  /*1570*/  LOP3.LUT R27, R27, R22, RZ, 0x30, !PT ;  /* 0x000000161b1b7212 */ /* 0x000fe400078e30ff */
[----:B------:R-:W-:Y:S01]  /*1580*/  LEA R26, R26, UR17, 0x2 ;  /* 0x000000111a1a7c11 */ /* 0x000fe2000f8e10ff */
[----:B------:R1:W-:Y:S01]  /*1590*/  ATOMS.POPC.INC.32 RZ, [R24+URZ] ;  /* 0x0000000018ff7f8c */ /* 0x0003e2000d8000ff */
[----:B------:R-:W-:Y:S02]  /*15a0*/  LEA R23, R23, UR17, 0x2 ;  /* 0x0000001117177c11 */ /* 0x000fe4000f8e10ff */
[----:B------:R-:W-:Y:S01]  /*15b0*/  LEA R25, R25, UR17, 0x2 ;  /* 0x0000001119197c11 */ /* 0x000fe2000f8e10ff */
[----:B------:R2:W-:Y:S01]  /*15c0*/  ATOMS.POPC.INC.32 RZ, [R26+URZ] ;  /* 0x000000001aff7f8c */ /* 0x0005e2000d8000ff */
[----:B------:R-:W-:-:S02]  /*15d0*/  LEA R27, R27, UR17, 0x2 ;  /* 0x000000111b1b7c11 */ /* 0x000fc4000f8e10ff */
[----:B0-----:R-:W-:Y:S01]  /*15e0*/  SHF.R.U32.HI R29, RZ, UR16, R18 ;  /* 0x00000010ff1d7c19 */ /* 0x001fe20008011612 */
[----:B------:R0:W-:Y:S01]  /*15f0*/  ATOMS.POPC.INC.32 RZ, [R23+URZ] ;  /* 0x0000000017ff7f8c */ /* 0x0001e2000d8000ff */
[----:B-1----:R-:W-:Y:S02]  /*1600*/  SHF.R.U32.HI R24, RZ, UR16, R17 ;  /* 0x00000010ff187c19 */ /* 0x002fe40008011611 */
[----:B------:R-:W-:Y:S01]  /*1610*/  SHF.R.U32.HI R28, RZ, UR16, R15 ;  /* 0x00000010ff1c7c19 */ /* 0x000fe2000801160f */
[----:B------:R1:W-:Y:S01]  /*1620*/  ATOMS.POPC.INC.32 RZ, [R25+URZ] ;  /* 0x0000000019ff7f8c */ /* 0x0003e2000d8000ff */
[----:B--2---:R-:W-:Y:S02]  /*1630*/  SHF.R.U32.HI R26, RZ, UR16, R16 ;  /* 0x00000010ff1a7c19 */ /* 0x004fe40008011610 */
[----:B------:R-:W-:Y:S01]  /*1640*/  LOP3.LUT R29, R29, R22, RZ, 0x30, !PT ;  /* 0x000000161d1d7212 */ /* 0x000fe200078e30ff */
[----:B------:R2:W-:Y:S01]  /*1650*/  ATOMS.POPC.INC.32 RZ, [R27+URZ] ;  /* 0x000000001bff7f8c */ /* 0x0005e2000d8000ff */
[----:B0-----:R-:W-:-:S02]  /*1660*/  SHF.R.U32.HI R23, RZ, UR16, R2 ;  /* 0x00000010ff177c19 */ /* 0x001fc40008011602 */
[-C--:B------:R-:W-:Y:S02]  /*1670*/  LOP3.LUT R24, R24, R22.reuse, RZ, 0x30, !PT ;  /* 0x0000001618187212 */ /* 0x080fe400078e30ff */
[----:B-1----:R-:W-:Y:S02]  /*1680*/  SHF.R.U32.HI R25, RZ, UR16, R13 ;  /* 0x00000010ff197c19 */ /* 0x002fe4000801160d */
[-C--:B------:R-:W-:Y:S02]  /*1690*/  LOP3.LUT R26, R26, R22.reuse, RZ, 0x30, !PT ;  /* 0x000000161a1a7212 */ /* 0x080fe400078e30ff */
[----:B--2---:R-:W-:Y:S01]  /*16a0*/  SHF.R.U32.HI R27, RZ, UR16, R14 ;  /* 0x00000010ff1b7c19 */ /* 0x004fe2000801160e */
[----:B------:R-:W-:Y:S01]  /*16b0*/  UIADD3 UR16, UPT, UPT, UR16, 0x8, URZ ;  /* 0x0000000810107890 */ /* 0x000fe2000fffe0ff */
[----:B------:R-:W-:Y:S02]  /*16c0*/  LOP3.LUT R23, R23, R22, RZ, 0x30, !PT ;  /* 0x0000001617177212 */ /* 0x000fe400078e30ff */
[----:B------:R-:W-:-:S02]  /*16d0*/  LEA R29, R29, UR17, 0x2 ;  /* 0x000000111d1d7c11 */ /* 0x000fc4000f8e10ff */
[-C--:B------:R-:W-:Y:S02]  /*16e0*/  LOP3.LUT R25, R25, R22.reuse, RZ, 0x30, !PT ;  /* 0x0000001619197212 */ /* 0x080fe400078e30ff */
[----:B------:R-:W-:Y:S01]  /*16f0*/  ISETP.LE.AND P0, PT, R3, UR16, PT ;  /* 0x0000001003007c0c */ /* 0x000fe2000bf03270 */
[----:B------:R0:W-:Y:S01]  /*1700*/  ATOMS.POPC.INC.32 RZ, [R29+URZ] ;  /* 0x000000001dff7f8c */ /* 0x0001e2000d8000ff */
[----:B------:R-:W-:Y:S02]  /*1710*/  LEA R24, R24, UR17, 0x2 ;  /* 0x0000001118187c11 */ /* 0x000fe4000f8e10ff */
[-C--:B------:R-:W-:Y:S02]  /*1720*/  LOP3.LUT R27, R27, R22.reuse, RZ, 0x30, !PT ;  /* 0x000000161b1b7212 */ /* 0x080fe400078e30ff */
[----:B------:R-:W-:Y:S01]  /*1730*/  LEA R26, R26, UR17, 0x2 ;  /* 0x000000111a1a7c11 */ /* 0x000fe2000f8e10ff */
[----:B------:R0:W-:Y:S01]  /*1740*/  ATOMS.POPC.INC.32 RZ, [R24+URZ] ;  /* 0x0000000018ff7f8c */ /* 0x0001e2000d8000ff */
[----:B------:R-:W-:-:S02]  /*1750*/  LOP3.LUT R28, R28, R22, RZ, 0x30, !PT ;  /* 0x000000161c1c7212 */ /* 0x000fc400078e30ff */
[----:B------:R-:W-:Y:S01]  /*1760*/  LEA R23, R23, UR17, 0x2 ;  /* 0x0000001117177c11 */ /* 0x000fe2000f8e10ff */
[----:B------:R0:W-:Y:S01]  /*1770*/  ATOMS.POPC.INC.32 RZ, [R26+URZ] ;  /* 0x000000001aff7f8c */ /* 0x0001e2000d8000ff */
[----:B------:R-:W-:Y:S02]  /*1780*/  LEA R25, R25, UR17, 0x2 ;  /* 0x0000001119197c11 */ /* 0x000fe4000f8e10ff */
[----:B------:R-:W-:Y:S01]  /*1790*/  LEA R27, R27, UR17, 0x2 ;  /* 0x000000111b1b7c11 */ /* 0x000fe2000f8e10ff */
[----:B------:R0:W-:Y:S01]  /*17a0*/  ATOMS.POPC.INC.32 RZ, [R23+URZ] ;  /* 0x0000000017ff7f8c */ /* 0x0001e2000d8000ff */
[----:B------:R-:W-:-:S03]  /*17b0*/  LEA R28, R28, UR17, 0x2 ;  /* 0x000000111c1c7c11 */ /* 0x000fc6000f8e10ff */
[----:B------:R0:W-:Y:S04]  /*17c0*/  ATOMS.POPC.INC.32 RZ, [R25+URZ] ;  /* 0x0000000019ff7f8c */ /* 0x0001e8000d8000ff */
[----:B------:R0:W-:Y:S04]  /*17d0*/  ATOMS.POPC.INC.32 RZ, [R27+URZ] ;  /* 0x000000001bff7f8c */ /* 0x0001e8000d8000ff */
[----:B------:R0:W-:Y:S01]  /*17e0*/  ATOMS.POPC.INC.32 RZ, [R28+URZ] ;  /* 0x000000001cff7f8c */ /* 0x0001e2000d8000ff */
[----:B------:R-:W-:Y:S05]  /*17f0*/  @!P0 BRA `(.L_x_149) ;  /* 0xfffffff800dc8947 */ /* 0x000fea000383ffff */
.L_x_148:
[----:B------:R-:W-:Y:S05]  /*1800*/  BRA.U !UP0, `(.L_x_150) ;  /* 0xfffffff108dc7547 */ /* 0x000fea000b83ffff */
.L_x_145:
[----:B------:R-:W-:Y:S01]  /*1810*/  BAR.SYNC.DEFER_BLOCKING 0x0 ;  /* 0x0000000000007b1d */ /* 0x000fe20000010000 */
[----:B------:R-:W-:-:S05]  /*1820*/  ISETP.NE.AND P0, PT, R20, RZ, PT ;  /* 0x000000ff1400720c */ /* 0x000fca0003f05270 */
[----:B------:R-:W-:Y:S08]  /*1830*/  BSSY.RECONVERGENT B0, `(.L_x_151) ;  /* 0x0000164000007945 */ /* 0x000ff00003800200 */
[----:B------:R-:W-:Y:S05]  /*1840*/  @P0 BRA `(.L_x_152) ;  /* 0x0000001400880947 */ /* 0x000fea0003800000 */
[----:B------:R-:W-:Y:S01]  /*1850*/  UISETP.GE.U32.AND UP0, UPT, UR22, 0x7, UPT ;  /* 0x000000071600788c */ /* 0x000fe2000bf06070 */
[----:B0-23--:R-:W-:-:S08]  /*1860*/  IMAD.MOV.U32 R3, RZ, RZ, RZ ;  /* 0x000000ffff037224 */ /* 0x00dfd000078e00ff */
[----:B------:R-:W-:Y:S05]  /*1870*/  BRA.U !UP0, `(.L_x_153) ;  /* 0x00000005085c7547 */ /* 0x000fea000b800000 */
[----:B----4-:R-:W0:Y:S01]  /*1880*/  LDC.64 R2, c[0x0][0x380] ;  /* 0x0000e000ff027b82 */ /* 0x010e220000000a00 */
[----:B-1---5:R-:W-:-:S07]  /*1890*/  IMAD.MOV.U32 R5, RZ, RZ, RZ ;  /* 0x000000ffff057224 */ /* 0x022fce00078e00ff */
.L_x_170:
[----:B----4-:R-:W-:Y:S01]  /*18a0*/  IMAD R7, R5, 0x400, R0 ;  /* 0x0000040005077824 */ /* 0x010fe200078e0200 */
[----:B------:R-:W-:Y:S04]  /*18b0*/  BSSY.RECONVERGENT B1, `(.L_x_154) ;  /* 0x000000f000017945 */ /* 0x000fe80003800200 */
[----:B01----:R-:W1:Y:S04]  /*18c0*/  LDS R18, [R7] ;  /* 0x0000000007127984 */ /* 0x003e680000000800 */
[----:B--23--:R2:W3:Y:S04]  /*18d0*/  LDS R9, [R7+0x400] ;  /* 0x0004000007097984 */ /* 0x00c4e80000000800 */
[----:B------:R2:W4:Y:S04]  /*18e0*/  LDS R22, [R7+0x800] ;  /* 0x0008000007167984 */ /* 0x0005280000000800 */
[----:B------:R2:W0:Y:S04]  /*18f0*/  LDS R14, [R7+0xc00] ;  /* 0x000c0000070e7984 */ /* 0x0004280000000800 */
[----:B------:R2:W0:Y:S04]  /*1900*/  LDS R12, [R7+0x1000] ;  /* 0x00100000070c7984 */ /* 0x0004280000000800 */
[----:B------:R2:W0:Y:S04]  /*1910*/  LDS R6, [R7+0x1400] ;  /* 0x0014000007067984 */ /* 0x0004280000000800 */
[----:B------:R2:W0:Y:S04]  /*1920*/  LDS R8, [R7+0x1800] ;  /* 0x0018000007087984 */ /* 0x0004280000000800 */
[----:B------:R2:W0:Y:S01]  /*1930*/  LDS R10, [R7+0x1c00] ;  /* 0x001c0000070a7984 */ /* 0x0004220000000800 */
[----:B-1----:R-:W-:-:S13]  /*1940*/  ISETP.NE.AND P0, PT, R18, RZ, PT ;  /* 0x000000ff1200720c */ /* 0x002fda0003f05270 */
[----:B--234-:R-:W-:Y:S05]  /*1950*/  @!P0 BRA `(.L_x_155) ;  /* 0x0000000000108947 */ /* 0x01cfea0003800000 */
[----:B------:R-:W-:Y:S01]  /*1960*/  LEA R17, R5, R4, 0x8 ;  /* 0x0000000405117211 */ /* 0x000fe200078e40ff */
[----:B------:R-:W-:-:S04]  /*1970*/  IMAD.MOV.U32 R19, RZ, RZ, RZ ;  /* 0x000000ffff137224 */ /* 0x000fc800078e00ff */
[----:B0-----:R-:W-:-:S05]  /*1980*/  IMAD.WIDE.U32 R16, R17, 0x8, R2 ;  /* 0x0000000811107825 */ /* 0x001fca00078e0002 */
[----:B------:R1:W-:Y:S02]  /*1990*/  REDG.E.ADD.64.STRONG.GPU desc[UR20][R16.64], R18 ;  /* 0x000000121000798e */ /* 0x0003e4000c12e514 */
.L_x_155:
[----:B------:R-:W-:Y:S05]  /*19a0*/  BSYNC.RECONVERGENT B1 ;  /* 0x0000000000017941 */ /* 0x000fea0003800200 */
.L_x_154:
[----:B------:R-:W-:Y:S01]  /*19b0*/  ISETP.NE.AND P6, PT, R9, RZ, PT ;  /* 0x000000ff0900720c */ /* 0x000fe20003fc5270 */
[----:B------:R-:W-:Y:S01]  /*19c0*/  BSSY.RECONVERGENT B1, `(.L_x_156) ;  /* 0x000000e000017945 */ /* 0x000fe20003800200 */
[----:B------:R-:W-:Y:S02]  /*19d0*/  ISETP.NE.AND P0, PT, R22, RZ, PT ;  /* 0x000000ff1600720c */ /* 0x000fe40003f05270 */
[----:B0-----:R-:W-:Y:S02]  /*19e0*/  ISETP.NE.AND P1, PT, R14, RZ, PT ;  /* 0x000000ff0e00720c */ /* 0x001fe40003f25270 */
[----:B------:R-:W-:Y:S02]  /*19f0*/  ISETP.NE.AND P2, PT, R12, RZ, PT ;  /* 0x000000ff0c00720c */ /* 0x000fe40003f45270 */
[----:B------:R-:W-:Y:S02]  /*1a00*/  ISETP.NE.AND P3, PT, R6, RZ, PT ;  /* 0x000000ff0600720c */ /* 0x000fe40003f65270 */
[----:B------:R-:W-:-:S02]  /*1a10*/  ISETP.NE.AND P4, PT, R8, RZ, PT ;  /* 0x000000ff0800720c */ /* 0x000fc40003f85270 */
[----:B------:R-:W-:Y:S01]  /*1a20*/  ISETP.NE.AND P5, PT, R10, RZ, PT ;  /* 0x000000ff0a00720c */ /* 0x000fe20003fa5270 */
[----:B------:R-:W-:-:S12]  /*1a30*/  @!P6 BRA `(.L_x_157) ;  /* 0x000000000018e947 */ /* 0x000fd80003800000 */
[----:B-1----:R-:W-:Y:S02]  /*1a40*/  IMAD R17, R5, 0x100, R4 ;  /* 0x0000010005117824 */ /* 0x002fe400078e0204 */
[----:B------:R-:W-:Y:S02]  /*1a50*/  IMAD.MOV.U32 R18, RZ, RZ, R9 ;  /* 0x000000ffff127224 */ /* 0x000fe400078e0009 */
[----:B------:R-:W-:Y:S02]  /*1a60*/  VIADD R17, R17, 0x100 ;  /* 0x0000010011117836 */ /* 0x000fe40000000000 */
[----:B------:R-:W-:Y:S02]  /*1a70*/  IMAD.MOV.U32 R19, RZ, RZ, RZ ;  /* 0x000000ffff137224 */ /* 0x000fe400078e00ff */
[----:B------:R-:W-:-:S05]  /*1a80*/  IMAD.WIDE.U32 R16, R17, 0x8, R2 ;  /* 0x0000000811107825 */ /* 0x000fca00078e0002 */
[----:B------:R0:W-:Y:S02]  /*1a90*/  REDG.E.ADD.64.STRONG.GPU desc[UR20][R16.64], R18 ;  /* 0x000000121000798e */ /* 0x0001e4000c12e514 */
.L_x_157:
[----:B------:R-:W-:Y:S05]  /*1aa0*/  BSYNC.RECONVERGENT B1 ;  /* 0x0000000000017941 */ /* 0x000fea0003800200 */
.L_x_156:
[----:B------:R-:W-:Y:S04]  /*1ab0*/  BSSY.RECONVERGENT B1, `(.L_x_158) ;  /* 0x0000007000017945 */ /* 0x000fe80003800200 */
[----:B------:R-:W-:Y:S05]  /*1ac0*/  @!P0 BRA `(.L_x_159) ;  /* 0x0000000000148947 */ /* 0x000fea0003800000 */
[----:B01----:R-:W-:Y:S02]  /*1ad0*/  IMAD R17, R5, 0x100, R4 ;  /* 0x0000010005117824 */ /* 0x003fe400078e0204 */
[----:B------:R-:W-:-:S03]  /*1ae0*/  IMAD.MOV.U32 R23, RZ, RZ, RZ ;  /* 0x000000ffff177224 */ /* 0x000fc600078e00ff */
[----:B------:R-:W-:-:S05]  /*1af0*/  IADD3 R17, PT, PT, R17, 0x200, RZ ;  /* 0x0000020011117810 */ /* 0x000fca0007ffe0ff */
[----:B------:R-:W-:-:S05]  /*1b00*/  IMAD.WIDE.U32 R16, R17, 0x8, R2 ;  /* 0x0000000811107825 */ /* 0x000fca00078e0002 */
[----:B------:R2:W-:Y:S02]  /*1b10*/  REDG.E.ADD.64.STRONG.GPU desc[UR20][R16.64], R22 ;  /* 0x000000161000798e */ /* 0x0005e4000c12e514 */
.L_x_159:
[----:B------:R-:W-:Y:S05]  /*1b20*/  BSYNC.RECONVERGENT B1 ;  /* 0x0000000000017941 */ /* 0x000fea0003800200 */
.L_x_158:
[----:B------:R-:W-:Y:S04]  /*1b30*/  BSSY.RECONVERGENT B1, `(.L_x_160) ;  /* 0x0000007000017945 */ /* 0x000fe80003800200 */
[----:B------:R-:W-:Y:S05]  /*1b40*/  @!P1 BRA `(.L_x_161) ;  /* 0x0000000000149947 */ /* 0x000fea0003800000 */
[----:B012---:R-:W-:Y:S02]  /*1b50*/  IMAD R17, R5, 0x100, R4 ;  /* 0x0000010005117824 */ /* 0x007fe400078e0204 */
[----:B------:R-:W-:Y:S02]  /*1b60*/  IMAD.MOV.U32 R15, RZ, RZ, RZ ;  /* 0x000000ffff0f7224 */ /* 0x000fe400078e00ff */
[----:B------:R-:W-:-:S04]  /*1b70*/  VIADD R17, R17, 0x300 ;  /* 0x0000030011117836 */ /* 0x000fc80000000000 */
[----:B------:R-:W-:-:S05]  /*1b80*/  IMAD.WIDE.U32 R16, R17, 0x8, R2 ;  /* 0x0000000811107825 */ /* 0x000fca00078e0002 */
[----:B------:R3:W-:Y:S02]  /*1b90*/  REDG.E.ADD.64.STRONG.GPU desc[UR20][R16.64], R14 ;  /* 0x0000000e1000798e */ /* 0x0007e4000c12e514 */
.L_x_161:
[----:B------:R-:W-:Y:S05]  /*1ba0*/  BSYNC.RECONVERGENT B1 ;  /* 0x0000000000017941 */ /* 0x000fea0003800200 */
.L_x_160:
[----:B------:R-:W-:Y:S04]  /*1bb0*/  BSSY.RECONVERGENT B1, `(.L_x_162) ;  /* 0x0000007000017945 */ /* 0x000fe80003800200 */
[----:B------:R-:W-:Y:S05]  /*1bc0*/  @!P2 BRA `(.L_x_163) ;  /* 0x000000000014a947 */ /* 0x000fea0003800000 */
[----:B---3--:R-:W-:Y:S02]  /*1bd0*/  IMAD R15, R5, 0x100, R4 ;  /* 0x00000100050f7824 */ /* 0x008fe400078e0204 */
[----:B------:R-:W-:Y:S02]  /*1be0*/  HFMA2 R13, -RZ, RZ, 0, 0 ;  /* 0x00000000ff0d7431 */ /* 0x000fe400000001ff */
[----:B------:R-:W-:-:S04]  /*1bf0*/  VIADD R15, R15, 0x400 ;  /* 0x000004000f0f7836 */ /* 0x000fc80000000000 */
[----:B------:R-:W-:-:S05]  /*1c00*/  IMAD.WIDE.U32 R14, R15, 0x8, R2 ;  /* 0x000000080f0e7825 */ /* 0x000fca00078e0002 */
[----:B------:R4:W-:Y:S02]  /*1c10*/  REDG.E.ADD.64.STRONG.GPU desc[UR20][R14.64], R12 ;  /* 0x0000000c0e00798e */ /* 0x0009e4000c12e514 */
.L_x_163:
[----:B------:R-:W-:Y:S05]  /*1c20*/  BSYNC.RECONVERGENT B1 ;  /* 0x0000000000017941 */ /* 0x000fea0003800200 */
.L_x_162:
[----:B------:R-:W-:Y:S04]  /*1c30*/  BSSY.RECONVERGENT B1, `(.L_x_164) ;  /* 0x0000007000017945 */ /* 0x000fe80003800200 */
[----:B------:R-:W-:Y:S05]  /*1c40*/  @!P3 BRA `(.L_x_165) ;  /* 0x000000000014b947 */ /* 0x000fea0003800000 */
[----:B----4-:R-:W-:Y:S02]  /*1c50*/  IMAD R13, R5, 0x100, R4 ;  /* 0x00000100050d7824 */ /* 0x010fe400078e0204 */
[----:B------:R-:W-:Y:S02]  /*1c60*/  IMAD.MOV.U32 R7, RZ, RZ, RZ ;  /* 0x000000ffff077224 */ /* 0x000fe400078e00ff */
[----:B------:R-:W-:-:S04]  /*1c70*/  VIADD R13, R13, 0x500 ;  /* 0x000005000d0d7836 */ /* 0x000fc80000000000 */
[----:B------:R-:W-:-:S05]  /*1c80*/  IMAD.WIDE.U32 R12, R13, 0x8, R2 ;  /* 0x000000080d0c7825 */ /* 0x000fca00078e0002 */
[----:B------:R4:W-:Y:S02]  /*1c90*/  REDG.E.ADD.64.STRONG.GPU desc[UR20][R12.64], R6 ;  /* 0x000000060c00798e */ /* 0x0009e4000c12e514 */
.L_x_165:
[----:B------:R-:W-:Y:S05]  /*1ca0*/  BSYNC.RECONVERGENT B1 ;  /* 0x0000000000017941 */ /* 0x000fea0003800200 */
.L_x_164:
[----:B------:R-:W-:Y:S04]  /*1cb0*/  BSSY.RECONVERGENT B1, `(.L_x_166) ;  /* 0x0000007000017945 */ /* 0x000fe80003800200 */
[----:B------:R-:W-:Y:S05]  /*1cc0*/  @!P4 BRA `(.L_x_167) ;  /* 0x000000000014c947 */ /* 0x000fea0003800000 */
[----:B----4-:R-:W-:Y:S02]  /*1cd0*/  IMAD R7, R5, 0x100, R4 ;  /* 0x0000010005077824 */ /* 0x010fe400078e0204 */
[----:B------:R-:W-:Y:S02]  /*1ce0*/  IMAD.MOV.U32 R9, RZ, RZ, RZ ;  /* 0x000000ffff097224 */ /* 0x000fe400078e00ff */
[----:B------:R-:W-:-:S04]  /*1cf0*/  VIADD R7, R7, 0x600 ;  /* 0x0000060007077836 */ /* 0x000fc80000000000 */
[----:B------:R-:W-:-:S05]  /*1d00*/  IMAD.WIDE.U32 R6, R7, 0x8, R2 ;  /* 0x0000000807067825 */ /* 0x000fca00078e0002 */
[----:B------:R4:W-:Y:S02]  /*1d10*/  REDG.E.ADD.64.STRONG.GPU desc[UR20][R6.64], R8 ;  /* 0x000000080600798e */ /* 0x0009e4000c12e514 */
.L_x_167:
[----:B------:R-:W-:Y:S05]  /*1d20*/  BSYNC.RECONVERGENT B1 ;  /* 0x0000000000017941 */ /* 0x000fea0003800200 */
.L_x_166:
[----:B------:R-:W-:Y:S04]  /*1d30*/  BSSY.RECONVERGENT B1, `(.L_x_168) ;  /* 0x0000007000017945 */ /* 0x000fe80003800200 */
[----:B------:R-:W-:Y:S05]  /*1d40*/  @!P5 BRA `(.L_x_169) ;  /* 0x000000000014d947 */ /* 0x000fea0003800000 */
[----:B----4-:R-:W-:Y:S01]  /*1d50*/  LEA R7, R5, R4, 0x8 ;  /* 0x0000000405077211 */ /* 0x010fe200078e40ff */
[----:B------:R-:W-:-:S04]  /*1d60*/  IMAD.MOV.U32 R11, RZ, RZ, RZ ;  /* 0x000000ffff0b7224 */ /* 0x000fc800078e00ff */
[----:B------:R-:W-:-:S04]  /*1d70*/  VIADD R7, R7, 0x700 ;  /* 0x0000070007077836 */ /* 0x000fc80000000000 */
[----:B------:R-:W-:-:S05]  /*1d80*/  IMAD.WIDE.U32 R6, R7, 0x8, R2 ;  /* 0x0000000807067825 */ /* 0x000fca00078e0002 */
[----:B------:R4:W-:Y:S02]  /*1d90*/  REDG.E.ADD.64.STRONG.GPU desc[UR20][R6.64], R10 ;  /* 0x0000000a0600798e */ /* 0x0009e4000c12e514 */
.L_x_169:
[----:B------:R-:W-:Y:S05]  /*1da0*/  BSYNC.RECONVERGENT B1 ;  /* 0x0000000000017941 */ /* 0x000fea0003800200 */
.L_x_168:
[----:B------:R-:W-:-:S05]  /*1db0*/  VIADD R5, R5, 0x8 ;  /* 0x0000000805057836 */ /* 0x000fca0000000000 */
[----:B------:R-:W-:-:S13]  /*1dc0*/  ISETP.NE.AND P0, PT, R5, UR27, PT ;  /* 0x0000001b05007c0c */ /* 0x000fda000bf05270 */
[----:B------:R-:W-:Y:S05]  /*1dd0*/  @P0 BRA `(.L_x_170) ;  /* 0xfffffff800b00947 */ /* 0x000fea000383ffff */
[----:B------:R-:W-:-:S07]  /*1de0*/  IMAD.U32 R3, RZ, RZ, UR27 ;  /* 0x0000001bff037e24 */ /* 0x000fce000f8e00ff */
.L_x_153:
[----:B------:R-:W-:Y:S02]  /*1df0*/  UISETP.NE.AND UP0, UPT, UR24, URZ, UPT ;  /* 0x000000ff1800728c */ /* 0x000fe4000bf05270 */
[----:B----45:R-:W-:Y:S02]  /*1e00*/  IMAD.U32 R8, RZ, RZ, UR24 ;  /* 0x00000018ff087e24 */ /* 0x030fe4000f8e00ff */
[----:B-1----:R-:W-:-:S03]  /*1e10*/  IMAD.U32 R5, RZ, RZ, UR25 ;  /* 0x00000019ff057e24 */ /* 0x002fc6000f8e00ff */
[----:B------:R-:W-:Y:S01]  /*1e20*/  IADD3 R8, PT, PT, R8, -0x1, RZ ;  /* 0xffffffff08087810 */ /* 0x000fe20007ffe0ff */
[----:B------:R-:W-:Y:S01]  /*1e30*/  VIADD R5, R5, 0xffffffff ;  /* 0xffffffff05057836 */ /* 0x000fe20000000000 */
[----:B------:R-:W-:Y:S06]  /*1e40*/  BRA.U !UP0, `(.L_x_171) ;  /* 0x0000000508707547 */ /* 0x000fec000b800000 */
[----:B------:R-:W-:-:S13]  /*1e50*/  ISETP.GE.U32.AND P0, PT, R8, 0x3, PT ;  /* 0x000000030800780c */ /* 0x000fda0003f06070 */
[----:B------:R-:W-:Y:S05]  /*1e60*/  @!P0 BRA `(.L_x_172) ;  /* 0x0000000000bc8947 */ /* 0x000fea0003800000 */
[----:B------:R-:W-:Y:S01]  /*1e70*/  IMAD R7, R3, 0x400, R0 ;  /* 0x0000040003077824 */ /* 0x000fe200078e0200 */
[----:B------:R-:W-:Y:S04]  /*1e80*/  BSSY.RECONVERGENT B1, `(.L_x_173) ;  /* 0x000000f000017945 */ /* 0x000fe80003800200 */
[----:B------:R-:W1:Y:S04]  /*1e90*/  LDS R12, [R7] ;  /* 0x00000000070c7984 */ /* 0x000e680000000800 */
[----:B------:R-:W4:Y:S04]  /*1ea0*/  LDS R9, [R7+0x400] ;  /* 0x0004000007097984 */ /* 0x000f280000000800 */
[----:B------:R-:W5:Y:S04]  /*1eb0*/  LDS R6, [R7+0x800] ;  /* 0x0008000007067984 */ /* 0x000f680000000800 */
[----:B------:R-:W0:Y:S01]  /*1ec0*/  LDS R2, [R7+0xc00] ;  /* 0x000c000007027984 */ /* 0x000e220000000800 */
[----:B-1----:R-:W-:-:S02]  /*1ed0*/  ISETP.NE.AND P0, PT, R12, RZ, PT ;  /* 0x000000ff0c00720c */ /* 0x002fc40003f05270 */
[----:B----4-:R-:W-:Y:S02]  /*1ee0*/  ISETP.NE.AND P1, PT, R9, RZ, PT ;  /* 0x000000ff0900720c */ /* 0x010fe40003f25270 */
[----:B-----5:R-:W-:Y:S02]  /*1ef0*/  ISETP.NE.AND P2, PT, R6, RZ, PT ;  /* 0x000000ff0600720c */ /* 0x020fe40003f45270 */
[----:B0-----:R-:W-:-:S07]  /*1f00*/  ISETP.NE.AND P3, PT, R2, RZ, PT ;  /* 0x000000ff0200720c */ /* 0x001fce0003f65270 */
[----:B------:R-:W-:Y:S06]  /*1f10*/  @!P0 BRA `(.L_x_174) ;  /* 0x0000000000148947 */ /* 0x000fec0003800000 */
[----:B------:R-:W0:Y:S01]  /*1f20*/  LDC.64 R10, c[0x0][0x380] ;  /* 0x0000e000ff0a7b82 */ /* 0x000e220000000a00 */
[----:B------:R-:W-:Y:S02]  /*1f30*/  IMAD R7, R3, 0x100, R4 ;  /* 0x0000010003077824 */ /* 0x000fe400078e0204 */
[----:B------:R-:W-:Y:S02]  /*1f40*/  IMAD.MOV.U32 R13, RZ, RZ, RZ ;  /* 0x000000ffff0d7224 */ /* 0x000fe400078e00ff */
[----:B0-----:R-:W-:-:S05]  /*1f50*/  IMAD.WIDE.U32 R10, R7, 0x8, R10 ;  /* 0x00000008070a7825 */ /* 0x001fca00078e000a */
[----:B------:R0:W-:Y:S02]  /*1f60*/  REDG.E.ADD.64.STRONG.GPU desc[UR20][R10.64], R12 ;  /* 0x0000000c0a00798e */ /* 0x0001e4000c12e514 */
.L_x_174:
[----:B------:R-:W-:Y:S05]  /*1f70*/  BSYNC.RECONVERGENT B1 ;  /* 0x0000000000017941 */ /* 0x000fea0003800200 */
.L_x_173:
[----:B------:R-:W-:Y:S04]  /*1f80*/  BSSY.RECONVERGENT B1, `(.L_x_175) ;  /* 0x0000009000017945 */ /* 0x000fe80003800200 */
[----:B------:R-:W-:Y:S05]  /*1f90*/  @!P1 BRA `(.L_x_176) ;  /* 0x00000000001c9947 */ /* 0x000fea0003800000 */
[----:B0-----:R-:W0:Y:S01]  /*1fa0*/  LDC.64 R10, c[0x0][0x380] ;  /* 0x0000e000ff0a7b82 */ /* 0x001e220000000a00 */
[----:B------:R-:W-:Y:S01]  /*1fb0*/  IMAD R7, R3, 0x100, R4 ;  /* 0x0000010003077824 */ /* 0x000fe200078e0204 */
[----:B------:R-:W-:Y:S01]  /*1fc0*/  MOV R12, R9 ;  /* 0x00000009000c7202 */ /* 0x000fe20000000f00 */
[----:B------:R-:W-:Y:S02]  /*1fd0*/  IMAD.MOV.U32 R13, RZ, RZ, RZ ;  /* 0x000000ffff0d7224 */ /* 0x000fe400078e00ff */
[----:B------:R-:W-:-:S04]  /*1fe0*/  VIADD R7, R7, 0x100 ;  /* 0x0000010007077836 */ /* 0x000fc80000000000 */
[----:B0-----:R-:W-:-:S05]  /*1ff0*/  IMAD.WIDE.U32 R10, R7, 0x8, R10 ;  /* 0x00000008070a7825 */ /* 0x001fca00078e000a */
[----:B------:R1:W-:Y:S02]  /*2000*/  REDG.E.ADD.64.STRONG.GPU desc[UR20][R10.64], R12 ;  /* 0x0000000c0a00798e */ /* 0x0003e4000c12e514 */
.L_x_176:
[----:B------:R-:W-:Y:S05]  /*2010*/  BSYNC.RECONVERGENT B1 ;  /* 0x0000000000017941 */ /* 0x000fea0003800200 */
.L_x_175:
[----:B------:R-:W-:Y:S04]  /*2020*/  BSSY.RECONVERGENT B1, `(.L_x_177) ;  /* 0x0000008000017945 */ /* 0x000fe80003800200 */
[----:B------:R-:W-:Y:S05]  /*2030*/  @!P2 BRA `(.L_x_178) ;  /* 0x000000000018a947 */ /* 0x000fea0003800000 */
[----:B01----:R-:W0:Y:S01]  /*2040*/  LDC.64 R10, c[0x0][0x380] ;  /* 0x0000e000ff0a7b82 */ /* 0x003e220000000a00 */
[----:B------:R-:W-:-:S04]  /*2050*/  IMAD R7, R3, 0x100, R4 ;  /* 0x0000010003077824 */ /* 0x000fc800078e0204 */
[----:B------:R-:W-:-:S04]  /*2060*/  VIADD R7, R7, 0x200 ;  /* 0x0000020007077836 */ /* 0x000fc80000000000 */
[----:B0-----:R-:W-:-:S04]  /*2070*/  IMAD.WIDE.U32 R10, R7, 0x8, R10 ;  /* 0x00000008070a7825 */ /* 0x001fc800078e000a */
[----:B------:R-:W-:-:S05]  /*2080*/  IMAD.MOV.U32 R7, RZ, RZ, RZ ;  /* 0x000000ffff077224 */ /* 0x000fca00078e00ff */
[----:B------:R4:W-:Y:S02]  /*2090*/  REDG.E.ADD.64.STRONG.GPU desc[UR20][R10.64], R6 ;  /* 0x000000060a00798e */ /* 0x0009e4000c12e514 */
.L_x_178:
[----:B------:R-:W-:Y:S05]  /*20a0*/  BSYNC.RECONVERGENT B1 ;  /* 0x0000000000017941 */ /* 0x000fea0003800200 */
.L_x_177:
[----:B------:R-:W-:Y:S04]  /*20b0*/  BSSY.RECONVERGENT B1, `(.L_x_179) ;  /* 0x0000009000017945 */ /* 0x000fe80003800200 */
[----:B------:R-:W-:Y:S05]  /*20c0*/  @!P3 BRA `(.L_x_180) ;  /* 0x00000000001cb947 */ /* 0x000fea0003800000 */
[----:B----4-:R-:W4:Y:S01]  /*20d0*/  LDC.64 R6, c[0x0][0x380] ;  /* 0x0000e000ff067b82 */ /* 0x010f220000000a00 */
[----:B------:R-:W-:Y:S01]  /*20e0*/  IMAD R9, R3, 0x100, R4 ;  /* 0x0000010003097824 */ /* 0x000fe200078e0204 */
[----:B01----:R-:W-:Y:S01]  /*20f0*/  MOV R10, R2 ;  /* 0x00000002000a7202 */ /* 0x003fe20000000f00 */
[----:B------:R-:W-:Y:S02]  /*2100*/  IMAD.MOV.U32 R11, RZ, RZ, RZ ;  /* 0x000000ffff0b7224 */ /* 0x000fe400078e00ff */
[----:B------:R-:W-:-:S04]  /*2110*/  VIADD R9, R9, 0x300 ;  /* 0x0000030009097836 */ /* 0x000fc80000000000 */
[----:B----4-:R-:W-:-:S05]  /*2120*/  IMAD.WIDE.U32 R6, R9, 0x8, R6 ;  /* 0x0000000809067825 */ /* 0x010fca00078e0006 */
[----:B------:R0:W-:Y:S02]  /*2130*/  REDG.E.ADD.64.STRONG.GPU desc[UR20][R6.64], R10 ;  /* 0x0000000a0600798e */ /* 0x0001e4000c12e514 */
.L_x_180:
[----:B------:R-:W-:Y:S05]  /*2140*/  BSYNC.RECONVERGENT B1 ;  /* 0x0000000000017941 */ /* 0x000fea0003800200 */
.L_x_179:
[----:B------:R-:W-:-:S07]  /*2150*/  VIADD R3, R3, 0x4 ;  /* 0x0000000403037836 */ /* 0x000fce0000000000 */
.L_x_172:
[----:B------:R-:W-:Y:S01]  /*2160*/  UISETP.NE.AND UP0, UPT, UR25, URZ, UPT ;  /* 0x000000ff1900728c */ /* 0x000fe2000bf05270 */
[----:B------:R-:W-:Y:S08]  /*2170*/  BSSY.RECONVERGENT B1, `(.L_x_171) ;  /* 0x0000029000017945 */ /* 0x000ff00003800200 */
[----:B------:R-:W-:Y:S05]  /*2180*/  BRA.U !UP0, `(.L_x_181) ;  /* 0x00000001089c7547 */ /* 0x000fea000b800000 */
[----:B------:R-:W-:-:S13]  /*2190*/  ISETP.NE.AND P0, PT, R5, RZ, PT ;  /* 0x000000ff0500720c */ /* 0x000fda0003f05270 */
[----:B------:R-:W-:Y:S05]  /*21a0*/  @!P0 BRA `(.L_x_182) ;  /* 0x0000000000648947 */ /* 0x000fea0003800000 */
[----:B0---4-:R-:W-:Y:S01]  /*21b0*/  IMAD R6, R3, 0x400, R0 ;  /* 0x0000040003067824 */ /* 0x011fe200078e0200 */
[----:B------:R-:W-:Y:S04]  /*21c0*/  BSSY.RECONVERGENT B2, `(.L_x_183) ;  /* 0x000000c000027945 */ /* 0x000fe80003800200 */
[----:B------:R-:W0:Y:S04]  /*21d0*/  LDS R2, [R6] ;  /* 0x0000000006027984 */ /* 0x000e280000000800 */
[----:B------:R-:W4:Y:S01]  /*21e0*/  LDS R9, [R6+0x400] ;  /* 0x0004000006097984 */ /* 0x000f220000000800 */
[----:B0-----:R-:W-:-:S02]  /*21f0*/  ISETP.NE.AND P0, PT, R2, RZ, PT ;  /* 0x000000ff0200720c */ /* 0x001fc40003f05270 */
[----:B----4-:R-:W-:-:S11]  /*2200*/  ISETP.NE.AND P1, PT, R9, RZ, PT ;  /* 0x000000ff0900720c */ /* 0x010fd60003f25270 */
[----:B------:R-:W-:Y:S05]  /*2210*/  @!P0 BRA `(.L_x_184) ;  /* 0x0000000000188947 */ /* 0x000fea0003800000 */
[----:B------:R-:W0:Y:S01]  /*2220*/  LDC.64 R6, c[0x0][0x380] ;  /* 0x0000e000ff067b82 */ /* 0x000e220000000a00 */
[----:B-1----:R-:W-:-:S04]  /*2230*/  IMAD R11, R3, 0x100, R4 ;  /* 0x00000100030b7824 */ /* 0x002fc800078e0204 */
[----:B0-----:R-:W-:-:S04]  /*2240*/  IMAD.WIDE.U32 R10, R11, 0x8, R6 ;  /* 0x000000080b0a7825 */ /* 0x001fc800078e0006 */
[----:B------:R-:W-:Y:S02]  /*2250*/  IMAD.MOV.U32 R6, RZ, RZ, R2 ;  /* 0x000000ffff067224 */ /* 0x000fe400078e0002 */
[----:B------:R-:W-:-:S05]  /*2260*/  IMAD.MOV.U32 R7, RZ, RZ, RZ ;  /* 0x000000ffff077224 */ /* 0x000fca00078e00ff */
[----:B------:R0:W-:Y:S02]  /*2270*/  REDG.E.ADD.64.STRONG.GPU desc[UR20][R10.64], R6 ;  /* 0x000000060a00798e */ /* 0x0001e4000c12e514 */
.L_x_184:
[----:B------:R-:W-:Y:S05]  /*2280*/  BSYNC.RECONVERGENT B2 ;  /* 0x0000000000027941 */ /* 0x000fea0003800200 */
.L_x_183:
[----:B------:R-:W-:Y:S04]  /*2290*/  BSSY.RECONVERGENT B2, `(.L_x_185) ;  /* 0x0000009000027945 */ /* 0x000fe80003800200 */
[----:B------:R-:W-:Y:S05]  /*22a0*/  @!P1 BRA `(.L_x_186) ;  /* 0x00000000001c9947 */ /* 0x000fea0003800000 */
[----:B0-----:R-:W0:Y:S01]  /*22b0*/  LDC.64 R6, c[0x0][0x380] ;  /* 0x0000e000ff067b82 */ /* 0x001e220000000a00 */
[----:B------:R-:W-:-:S05]  /*22c0*/  LEA R2, R3, R4, 0x8 ;  /* 0x0000000403027211 */ /* 0x000fca00078e40ff */
[----:B-1----:R-:W-:-:S04]  /*22d0*/  VIADD R11, R2, 0x100 ;  /* 0x00000100020b7836 */ /* 0x002fc80000000000 */
[----:B0-----:R-:W-:-:S04]  /*22e0*/  IMAD.WIDE.U32 R10, R11, 0x8, R6 ;  /* 0x000000080b0a7825 */ /* 0x001fc800078e0006 */
[----:B------:R-:W-:Y:S02]  /*22f0*/  IMAD.MOV.U32 R6, RZ, RZ, R9 ;  /* 0x000000ffff067224 */ /* 0x000fe400078e0009 */
[----:B------:R-:W-:-:S05]  /*2300*/  IMAD.MOV.U32 R7, RZ, RZ, RZ ;  /* 0x000000ffff077224 */ /* 0x000fca00078e00ff */
[----:B------:R4:W-:Y:S02]  /*2310*/  REDG.E.ADD.64.STRONG.GPU desc[UR20][R10.64], R6 ;  /* 0x000000060a00798e */ /* 0x0009e4000c12e514 */
.L_x_186:
[----:B------:R-:W-:Y:S05]  /*2320*/  BSYNC.RECONVERGENT B2 ;  /* 0x0000000000027941 */ /* 0x000fea0003800200 */
.L_x_185:
[----:B------:R-:W-:-:S07]  /*2330*/  VIADD R3, R3, 0x2 ;  /* 0x0000000203037836 */ /* 0x000fce0000000000 */
.L_x_182:
[----:B------:R-:W-:-:S09]  /*2340*/  UISETP.NE.AND UP0, UPT, UR9, URZ, UPT ;  /* 0x000000ff0900728c */ /* 0x000fd2000bf05270 */
[----:B------:R-:W-:Y:S05]  /*2350*/  BRA.U !UP0, `(.L_x_181) ;  /* 0x0000000108287547 */ /* 0x000fea000b800000 */
[----:B------:R-:W-:-:S05]  /*2360*/  IMAD R2, R3, 0x400, R0 ;  /* 0x0000040003027824 */ /* 0x000fca00078e0200 */
[----:B------:R-:W5:Y:S02]  /*2370*/  LDS R9, [R2] ;  /* 0x0000000002097984 */ /* 0x000f640000000800 */
[----:B-----5:R-:W-:-:S13]  /*2380*/  ISETP.NE.AND P0, PT, R9, RZ, PT ;  /* 0x000000ff0900720c */ /* 0x020fda0003f05270 */
[----:B------:R-:W-:Y:S05]  /*2390*/  @!P0 BRA `(.L_x_181) ;  /* 0x0000000000188947 */ /* 0x000fea0003800000 */
[----:B0---4-:R-:W0:Y:S01]  /*23a0*/  LDC.64 R6, c[0x0][0x380] ;  /* 0x0000e000ff067b82 */ /* 0x011e220000000a00 */
[----:B------:R-:W-:-:S04]  /*23b0*/  IMAD R3, R3, 0x100, R4 ;  /* 0x0000010003037824 */ /* 0x000fc800078e0204 */
[----:B0-----:R-:W-:Y:S01]  /*23c0*/  IMAD.WIDE.U32 R2, R3, 0x8, R6 ;  /* 0x0000000803027825 */ /* 0x001fe200078e0006 */
[----:B------:R-:W-:-:S03]  /*23d0*/  MOV R6, R9 ;  /* 0x0000000900067202 */ /* 0x000fc60000000f00 */
[----:B------:R-:W-:-:S05]  /*23e0*/  IMAD.MOV.U32 R7, RZ, RZ, RZ ;  /* 0x000000ffff077224 */ /* 0x000fca00078e00ff */
[----:B------:R0:W-:Y:S02]  /*23f0*/  REDG.E.ADD.64.STRONG.GPU desc[UR20][R2.64], R6 ;  /* 0x000000060200798e */ /* 0x0001e4000c12e514 */
.L_x_181:
[----:B------:R-:W-:Y:S05]  /*2400*/  BSYNC.RECONVERGENT B1 ;  /* 0x0000000000017941 */ /* 0x000fea0003800200 */
.L_x_171:
[----:B------:R-:W-:-:S13]  /*2410*/  ISETP.GT.U32.AND P0, PT, R4, 0x7f, PT ;  /* 0x0000007f0400780c */ /* 0x000fda0003f04070 */
[----:B------:R-:W-:Y:S05]  /*2420*/  @P0 BRA `(.L_x_152) ;  /* 0x0000000800900947 */ /* 0x000fea0003800000 */
[----:B------:R-:W-:Y:S01]  /*2430*/  UISETP.GE.U32.AND UP0, UPT, UR22, 0x7, UPT ;  /* 0x000000071600788c */ /* 0x000fe2000bf06070 */
[----:B0-----:R-:W-:-:S08]  /*2440*/  IMAD.MOV.U32 R3, RZ, RZ, RZ ;  /* 0x000000ffff037224 */ /* 0x001fd000078e00ff */
[----:B------:R-:W-:Y:S05]  /*2450*/  BRA.U !UP0, `(.L_x_187) ;  /* 0x0000000508147547 */ /* 0x000fea000b800000 */
[----:B------:R-:W0:Y:S01]  /*2460*/  LDC.64 R2, c[0x0][0x380] ;  /* 0x0000e000ff027b82 */ /* 0x000e220000000a00 */
[----:B------:R-:W-:-:S07]  /*2470*/  IMAD.MOV.U32 R9, RZ, RZ, RZ ;  /* 0x000000ffff097224 */ /* 0x000fce00078e00ff */
.L_x_204:
[C---:B01--4-:R-:W-:Y:S01]  /*2480*/  IMAD R11, R9.reuse, 0x400, R0 ;  /* 0x00000400090b7824 */ /* 0x053fe200078e0200 */
[----:B------:R-:W-:Y:S01]  /*2490*/  BSSY.RECONVERGENT B1, `(.L_x_188) ;  /* 0x0000011000017945 */ /* 0x000fe20003800200 */
[C---:B--23--:R-:W-:Y:S02]  /*24a0*/  IMAD R7, R9.reuse, 0x100, R4 ;  /* 0x0000010009077824 */ /* 0x04cfe400078e0204 */
[----:B------:R-:W-:Y:S01]  /*24b0*/  VIADD R9, R9, 0x8 ;  /* 0x0000000809097836 */ /* 0x000fe20000000000 */
[----:B---3--:R-:W1:Y:S01]  /*24c0*/  LDS R14, [R11+0x200] ;  /* 0x000200000b0e7984 */ /* 0x008e620000000800 */
[----:B0-----:R-:W-:-:S03]  /*24d0*/  IMAD.WIDE.U32 R6, R7, 0x8, R2 ;  /* 0x0000000807067825 */ /* 0x001fc600078e0002 */
[----:B------:R-:W0:Y:S04]  /*24e0*/  LDS R13, [R11+0x600] ;  /* 0x000600000b0d7984 */ /* 0x000e280000000800 */
[----:B--2---:R2:W3:Y:S04]  /*24f0*/  LDS R17, [R11+0xa00] ;  /* 0x000a00000b117984 */ /* 0x0044e80000000800 */
[----:B------:R2:W4:Y:S04]  /*2500*/  LDS R18, [R11+0xe00] ;  /* 0x000e00000b127984 */ /* 0x0005280000000800 */
[----:B------:R2:W2:Y:S04]  /*2510*/  LDS R19, [R11+0x1200] ;  /* 0x001200000b137984 */ /* 0x0004a80000000800 */
[----:B------:R0:W2:Y:S04]  /*2520*/  LDS R16, [R11+0x1600] ;  /* 0x001600000b107984 */ /* 0x0000a80000000800 */
[----:B------:R0:W2:Y:S04]  /*2530*/  LDS R12, [R11+0x1a00] ;  /* 0x001a00000b0c7984 */ /* 0x0000a80000000800 */
[----:B------:R0:W2:Y:S01]  /*2540*/  LDS R10, [R11+0x1e00] ;  /* 0x001e00000b0a7984 */ /* 0x0000a20000000800 */
[----:B-1----:R-:W-:-:S02]  /*2550*/  ISETP.NE.AND P0, PT, R14, RZ, PT ;  /* 0x000000ff0e00720c */ /* 0x002fc40003f05270 */
[----:B0-----:R-:W-:-:S11]  /*2560*/  ISETP.NE.AND P1, PT, R13, RZ, PT ;  /* 0x000000ff0d00720c */ /* 0x001fd60003f25270 */
[----:B---34-:R-:W-:Y:S05]  /*2570*/  @!P0 BRA `(.L_x_189) ;  /* 0x0000000000088947 */ /* 0x018fea0003800000 */
[----:B------:R-:W-:-:S05]  /*2580*/  HFMA2 R15, -RZ, RZ, 0, 0 ;  /* 0x00000000ff0f7431 */ /* 0x000fca00000001ff */
[----:B------:R0:W-:Y:S02]  /*2590*/  REDG.E.ADD.64.STRONG.GPU desc[UR20][R6.64+0x400], R14 ;  /* 0x0004000e0600798e */ /* 0x0001e4000c12e514 */
.L_x_189:
[----:B------:R-:W-:Y:S05]  /*25a0*/  BSYNC.RECONVERGENT B1 ;  /* 0x0000000000017941 */ /* 0x000fea0003800200 */
.L_x_188:
[----:B------:R-:W-:Y:S04]  /*25b0*/  BSSY.RECONVERGENT B1, `(.L_x_190) ;  /* 0x0000005000017945 */ /* 0x000fe80003800200 */
[----:B------:R-:W-:Y:S05]  /*25c0*/  @!P1 BRA `(.L_x_191) ;  /* 0x00000000000c9947 */ /* 0x000fea0003800000 */
[----:B0-----:R-:W-:Y:S02]  /*25d0*/  IMAD.MOV.U32 R14, RZ, RZ, R13 ;  /* 0x000000ffff0e7224 */ /* 0x001fe400078e000d */
[----:B------:R-:W-:-:S05]  /*25e0*/  IMAD.MOV.U32 R15, RZ, RZ, RZ ;  /* 0x000000ffff0f7224 */ /* 0x000fca00078e00ff */
[----:B------:R1:W-:Y:S02]  /*25f0*/  REDG.E.ADD.64.STRONG.GPU desc[UR20][R6.64+0xc00], R14 ;  /* 0x000c000e0600798e */ /* 0x0003e4000c12e514 */
.L_x_191:
[----:B------:R-:W-:Y:S05]  /*2600*/  BSYNC.RECONVERGENT B1 ;  /* 0x0000000000017941 */ /* 0x000fea0003800200 */
.L_x_190:
[----:B------:R-:W-:Y:S01]  /*2610*/  ISETP.NE.AND P6, PT, R17, RZ, PT ;  /* 0x000000ff1100720c */ /* 0x000fe20003fc5270 */
[----:B------:R-:W-:Y:S01]  /*2620*/  BSSY.RECONVERGENT B1, `(.L_x_192) ;  /* 0x000000b000017945 */ /* 0x000fe20003800200 */
[----:B------:R-:W-:Y:S02]  /*2630*/  ISETP.NE.AND P0, PT, R9, UR27, PT ;  /* 0x0000001b09007c0c */ /* 0x000fe4000bf05270 */
[----:B------:R-:W-:Y:S02]  /*2640*/  ISETP.NE.AND P1, PT, R18, RZ, PT ;  /* 0x000000ff1200720c */ /* 0x000fe40003f25270 */
[----:B--2---:R-:W-:Y:S02]  /*2650*/  ISETP.NE.AND P2, PT, R19, RZ, PT ;  /* 0x000000ff1300720c */ /* 0x004fe40003f45270 */
[----:B------:R-:W-:Y:S02]  /*2660*/  ISETP.NE.AND P3, PT, R16, RZ, PT ;  /* 0x000000ff1000720c */ /* 0x000fe40003f65270 */
[----:B------:R-:W-:-:S02]  /*2670*/  ISETP.NE.AND P4, PT, R12, RZ, PT ;  /* 0x000000ff0c00720c */ /* 0x000fc40003f85270 */
[----:B------:R-:W-:Y:S01]  /*2680*/  ISETP.NE.AND P5, PT, R10, RZ, PT ;  /* 0x000000ff0a00720c */ /* 0x000fe20003fa5270 */
[----:B------:R-:W-:-:S12]  /*2690*/  @!P6 BRA `(.L_x_193) ;  /* 0x00000000000ce947 */ /* 0x000fd80003800000 */
[----:B01----:R-:W-:Y:S02]  /*26a0*/  IMAD.MOV.U32 R14, RZ, RZ, R17 ;  /* 0x000000ffff0e7224 */ /* 0x003fe400078e0011 */
[----:B------:R-:W-:-:S05]  /*26b0*/  IMAD.MOV.U32 R15, RZ, RZ, RZ ;  /* 0x000000ffff0f7224 */ /* 0x000fca00078e00ff */
[----:B------:R2:W-:Y:S02]  /*26c0*/  REDG.E.ADD.64.STRONG.GPU desc[UR20][R6.64+0x1400], R14 ;  /* 0x0014000e0600798e */ /* 0x0005e4000c12e514 */
.L_x_193:
[----:B------:R-:W-:Y:S05]  /*26d0*/  BSYNC.RECONVERGENT B1 ;  /* 0x0000000000017941 */ /* 0x000fea0003800200 */
.L_x_192:
[----:B------:R-:W-:Y:S04]  /*26e0*/  BSSY.RECONVERGENT B1, `(.L_x_194) ;  /* 0x0000005000017945 */ /* 0x000fe80003800200 */
[----:B------:R-:W-:Y:S05]  /*26f0*/  @!P1 BRA `(.L_x_195) ;  /* 0x00000000000c9947 */ /* 0x000fea0003800000 */
[----:B012---:R-:W-:Y:S02]  /*2700*/  IMAD.MOV.U32 R14, RZ, RZ, R18 ;  /* 0x000000ffff0e7224 */ /* 0x007fe400078e0012 */
[----:B------:R-:W-:-:S05]  /*2710*/  IMAD.MOV.U32 R15, RZ, RZ, RZ ;  /* 0x000000ffff0f7224 */ /* 0x000fca00078e00ff */
[----:B------:R3:W-:Y:S02]  /*2720*/  REDG.E.ADD.64.STRONG.GPU desc[UR20][R6.64+0x1c00], R14 ;  /* 0x001c000e0600798e */ /* 0x0007e4000c12e514 */
.L_x_195:
[----:B------:R-:W-:Y:S05]  /*2730*/  BSYNC.RECONVERGENT B1 ;  /* 0x0000000000017941 */ /* 0x000fea0003800200 */
.L_x_194:
[----:B------:R-:W-:Y:S04]  /*2740*/  BSSY.RECONVERGENT B1, `(.L_x_196) ;  /* 0x0000005000017945 */ /* 0x000fe80003800200 */
[----:B------:R-:W-:Y:S05]  /*2750*/  @!P2 BRA `(.L_x_197) ;  /* 0x00000000000ca947 */ /* 0x000fea0003800000 */
[----:B0123--:R-:W-:Y:S01]  /*2760*/  MOV R14, R19 ;  /* 0x00000013000e7202 */ /* 0x00ffe20000000f00 */
[----:B------:R-:W-:-:S05]  /*2770*/  IMAD.MOV.U32 R15, RZ, RZ, RZ ;  /* 0x000000ffff0f7224 */ /* 0x000fca00078e00ff */
[----:B------:R4:W-:Y:S02]  /*2780*/  REDG.E.ADD.64.STRONG.GPU desc[UR20][R6.64+0x2400], R14 ;  /* 0x0024000e0600798e */ /* 0x0009e4000c12e514 */
.L_x_197:
[----:B------:R-:W-:Y:S05]  /*2790*/  BSYNC.RECONVERGENT B1 ;  /* 0x0000000000017941 */ /* 0x000fea0003800200 */
.L_x_196:
[----:B------:R-:W-:Y:S04]  /*27a0*/  BSSY.RECONVERGENT B1, `(.L_x_198) ;  /* 0x0000004000017945 */ /* 0x000fe80003800200 */
[----:B------:R-:W-:Y:S05]  /*27b0*/  @!P3 BRA `(.L_x_199) ;  /* 0x000000000008b947 */ /* 0x000fea0003800000 */
[----:B------:R-:W-:-:S05]  /*27c0*/  IMAD.MOV.U32 R17, RZ, RZ, RZ ;  /* 0x000000ffff117224 */ /* 0x000fca00078e00ff */
[----:B------:R0:W-:Y:S02]  /*27d0*/  REDG.E.ADD.64.STRONG.GPU desc[UR20][R6.64+0x2c00], R16 ;  /* 0x002c00100600798e */ /* 0x0001e4000c12e514 */
.L_x_199:
[----:B------:R-:W-:Y:S05]  /*27e0*/  BSYNC.RECONVERGENT B1 ;  /* 0x0000000000017941 */ /* 0x000fea0003800200 */
.L_x_198:
[----:B------:R-:W-:Y:S04]  /*27f0*/  BSSY.RECONVERGENT B1, `(.L_x_200) ;  /* 0x0000004000017945 */ /* 0x000fe80003800200 */
[----:B------:R-:W-:Y:S05]  /*2800*/  @!P4 BRA `(.L_x_201) ;  /* 0x000000000008c947 */ /* 0x000fea0003800000 */
[----:B------:R-:W-:-:S05]  /*2810*/  IMAD.MOV.U32 R13, RZ, RZ, RZ ;  /* 0x000000ffff0d7224 */ /* 0x000fca00078e00ff */
[----:B------:R0:W-:Y:S02]  /*2820*/  REDG.E.ADD.64.STRONG.GPU desc[UR20][R6.64+0x3400], R12 ;  /* 0x0034000c0600798e */ /* 0x0001e4000c12e514 */
.L_x_201:
[----:B------:R-:W-:Y:S05]  /*2830*/  BSYNC.RECONVERGENT B1 ;  /* 0x0000000000017941 */ /* 0x000fea0003800200 */
.L_x_200:
[----:B------:R-:W-:Y:S04]  /*2840*/  BSSY.RECONVERGENT B1, `(.L_x_202) ;  /* 0x0000004000017945 */ /* 0x000fe80003800200 */
[----:B------:R-:W-:Y:S05]  /*2850*/  @!P5 BRA `(.L_x_203) ;  /* 0x000000000008d947 */ /* 0x000fea0003800000 */
[----:B------:R-:W-:-:S05]  /*2860*/  IMAD.MOV.U32 R11, RZ, RZ, RZ ;  /* 0x000000ffff0b7224 */ /* 0x000fca00078e00ff */
[----:B------:R0:W-:Y:S02]  /*2870*/  REDG.E.ADD.64.STRONG.GPU desc[UR20][R6.64+0x3c00], R10 ;  /* 0x003c000a0600798e */ /* 0x0001e4000c12e514 */
.L_x_203:
[----:B------:R-:W-:Y:S05]  /*2880*/  BSYNC.RECONVERGENT B1 ;  /* 0x0000000000017941 */ /* 0x000fea0003800200 */
.L_x_202:
[----:B------:R-:W-:Y:S05]  /*2890*/  @P0 BRA `(.L_x_204) ;  /* 0xfffffff800f80947 */ /* 0x000fea000383ffff */
[----:B------:R-:W-:-:S07]  /*28a0*/  IMAD.U32 R3, RZ, RZ, UR27 ;  /* 0x0000001bff037e24 */ /* 0x000fce000f8e00ff */
.L_x_187:
[----:B------:R-:W-:-:S09]  /*28b0*/  UISETP.NE.AND UP0, UPT, UR24, URZ, UPT ;  /* 0x000000ff1800728c */ /* 0x000fd2000bf05270 */
[----:B------:R-:W-:Y:S05]  /*28c0*/  BRA.U !UP0, `(.L_x_152) ;  /* 0x0000000508687547 */ /* 0x000fea000b800000 */
[----:B------:R-:W-:-:S13]  /*28d0*/  ISETP.GE.U32.AND P0, PT, R8, 0x3, PT ;  /* 0x000000030800780c */ /* 0x000fda0003f06070 */
[----:B------:R-:W-:Y:S05]  /*28e0*/  @!P0 BRA `(.L_x_205) ;  /* 0x0000000000bc8947 */ /* 0x000fea0003800000 */
[----:B01234-:R-:W-:Y:S01]  /*28f0*/  IMAD R7, R3, 0x400, R0 ;  /* 0x0000040003077824 */ /* 0x01ffe200078e0200 */
[----:B------:R-:W-:Y:S04]  /*2900*/  BSSY.RECONVERGENT B1, `(.L_x_206) ;  /* 0x000000f000017945 */ /* 0x000fe80003800200 */
[----:B------:R-:W0:Y:S04]  /*2910*/  LDS R10, [R7+0x200] ;  /* 0x00020000070a7984 */ /* 0x000e280000000800 */
[----:B------:R-:W1:Y:S04]  /*2920*/  LDS R12, [R7+0x600] ;  /* 0x00060000070c7984 */ /* 0x000e680000000800 */
[----:B------:R-:W2:Y:S04]  /*2930*/  LDS R6, [R7+0xa00] ;  /* 0x000a000007067984 */ /* 0x000ea80000000800 */
[----:B------:R-:W3:Y:S01]  /*2940*/  LDS R2, [R7+0xe00] ;  /* 0x000e000007027984 */ /* 0x000ee20000000800 */
[----:B0-----:R-:W-:-:S02]  /*2950*/  ISETP.NE.AND P0, PT, R10, RZ, PT ;  /* 0x000000ff0a00720c */ /* 0x001fc40003f05270 */
[----:B-1----:R-:W-:Y:S02]  /*2960*/  ISETP.NE.AND P1, PT, R12, RZ, PT ;  /* 0x000000ff0c00720c */ /* 0x002fe40003f25270 */
[----:B--2---:R-:W-:Y:S02]  /*2970*/  ISETP.NE.AND P2, PT, R6, RZ, PT ;  /* 0x000000ff0600720c */ /* 0x004fe40003f45270 */
[----:B---3--:R-:W-:-:S07]  /*2980*/  ISETP.NE.AND P3, PT, R2, RZ, PT ;  /* 0x000000ff0200720c */ /* 0x008fce0003f65270 */
[----:B------:R-:W-:Y:S06]  /*2990*/  @!P0 BRA `(.L_x_207) ;  /* 0x0000000000148947 */ /* 0x000fec0003800000 */
[----:B------:R-:W0:Y:S01]  /*29a0*/  LDC.64 R8, c[0x0][0x380] ;  /* 0x0000e000ff087b82 */ /* 0x000e220000000a00 */
[----:B------:R-:W-:Y:S01]  /*29b0*/  LEA R7, R3, R4, 0x8 ;  /* 0x0000000403077211 */ /* 0x000fe200078e40ff */
[----:B------:R-:W-:-:S04]  /*29c0*/  IMAD.MOV.U32 R11, RZ, RZ, RZ ;  /* 0x000000ffff0b7224 */ /* 0x000fc800078e00ff */
[----:B0-----:R-:W-:-:S05]  /*29d0*/  IMAD.WIDE.U32 R8, R7, 0x8, R8 ;  /* 0x0000000807087825 */ /* 0x001fca00078e0008 */
[----:B------:R0:W-:Y:S02]  /*29e0*/  REDG.E.ADD.64.STRONG.GPU desc[UR20][R8.64+0x400], R10 ;  /* 0x0004000a0800798e */ /* 0x0001e4000c12e514 */
.L_x_207:
[----:B------:R-:W-:Y:S05]  /*29f0*/  BSYNC.RECONVERGENT B1 ;  /* 0x0000000000017941 */ /* 0x000fea0003800200 */
.L_x_206:
[----:B------:R-:W-:Y:S04]  /*2a00*/  BSSY.RECONVERGENT B1, `(.L_x_208) ;  /* 0x0000009000017945 */ /* 0x000fe80003800200 */
[----:B------:R-:W-:Y:S05]  /*2a10*/  @!P1 BRA `(.L_x_209) ;  /* 0x00000000001c9947 */ /* 0x000fea0003800000 */
[----:B0-----:R-:W0:Y:S01]  /*2a20*/  LDC.64 R8, c[0x0][0x380] ;  /* 0x0000e000ff087b82 */ /* 0x001e220000000a00 */
[----:B------:R-:W-:Y:S02]  /*2a30*/  IMAD R7, R3, 0x100, R4 ;  /* 0x0000010003077824 */ /* 0x000fe400078e0204 */
[----:B------:R-:W-:Y:S02]  /*2a40*/  IMAD.MOV.U32 R10, RZ, RZ, R12 ;  /* 0x000000ffff0a7224 */ /* 0x000fe400078e000c */
[----:B------:R-:W-:Y:S02]  /*2a50*/  VIADD R7, R7, 0x100 ;  /* 0x0000010007077836 */ /* 0x000fe40000000000 */
[----:B------:R-:W-:Y:S02]  /*2a60*/  IMAD.MOV.U32 R11, RZ, RZ, RZ ;  /* 0x000000ffff0b7224 */ /* 0x000fe400078e00ff */
[----:B0-----:R-:W-:-:S05]  /*2a70*/  IMAD.WIDE.U32 R8, R7, 0x8, R8 ;  /* 0x0000000807087825 */ /* 0x001fca00078e0008 */
[----:B------:R1:W-:Y:S02]  /*2a80*/  REDG.E.ADD.64.STRONG.GPU desc[UR20][R8.64+0x400], R10 ;  /* 0x0004000a0800798e */ /* 0x0003e4000c12e514 */
.L_x_209:
[----:B------:R-:W-:Y:S05]  /*2a90*/  BSYNC.RECONVERGENT B1 ;  /* 0x0000000000017941 */ /* 0x000fea0003800200 */
.L_x_208:
[----:B------:R-:W-:Y:S04]  /*2aa0*/  BSSY.RECONVERGENT B1, `(.L_x_210) ;  /* 0x0000008000017945 */ /* 0x000fe80003800200 */
[----:B------:R-:W-:Y:S05]  /*2ab0*/  @!P2 BRA `(.L_x_211) ;  /* 0x000000000018a947 */ /* 0x000fea0003800000 */
[----:B01----:R-:W0:Y:S01]  /*2ac0*/  LDC.64 R8, c[0x0][0x380] ;  /* 0x0000e000ff087b82 */ /* 0x003e220000000a00 */
[----:B------:R-:W-:-:S05]  /*2ad0*/  IMAD R7, R3, 0x100, R4 ;  /* 0x0000010003077824 */ /* 0x000fca00078e0204 */
[----:B------:R-:W-:-:S05]  /*2ae0*/  IADD3 R7, PT, PT, R7, 0x200, RZ ;  /* 0x0000020007077810 */ /* 0x000fca0007ffe0ff */
[----:B0-----:R-:W-:-:S04]  /*2af0*/  IMAD.WIDE.U32 R8, R7, 0x8, R8 ;  /* 0x0000000807087825 */ /* 0x001fc800078e0008 */
[----:B------:R-:W-:-:S05]  /*2b00*/  IMAD.MOV.U32 R7, RZ, RZ, RZ ;  /* 0x000000ffff077224 */ /* 0x000fca00078e00ff */
[----:B------:R2:W-:Y:S02]  /*2b10*/  REDG.E.ADD.64.STRONG.GPU desc[UR20][R8.64+0x400], R6 ;  /* 0x000400060800798e */ /* 0x0005e4000c12e514 */
.L_x_211:
[----:B------:R-:W-:Y:S05]  /*2b20*/  BSYNC.RECONVERGENT B1 ;  /* 0x0000000000017941 */ /* 0x000fea0003800200 */
.L_x_210:
[----:B------:R-:W-:Y:S04]  /*2b30*/  BSSY.RECONVERGENT B1, `(.L_x_212) ;  /* 0x0000009000017945 */ /* 0x000fe80003800200 */
[----:B------:R-:W-:Y:S05]  /*2b40*/  @!P3 BRA `(.L_x_213) ;  /* 0x00000000001cb947 */ /* 0x000fea0003800000 */
[----:B--2---:R-:W2:Y:S01]  /*2b50*/  LDC.64 R6, c[0x0][0x380] ;  /* 0x0000e000ff067b82 */ /* 0x004ea20000000a00 */
[----:B01----:R-:W-:Y:S02]  /*2b60*/  IMAD R9, R3, 0x100, R4 ;  /* 0x0000010003097824 */ /* 0x003fe400078e0204 */
[----:B------:R-:W-:Y:S02]  /*2b70*/  IMAD.MOV.U32 R8, RZ, RZ, R2 ;  /* 0x000000ffff087224 */ /* 0x000fe400078e0002 */
[----:B------:R-:W-:-:S04]  /*2b80*/  VIADD R9, R9, 0x300 ;  /* 0x0000030009097836 */ /* 0x000fc80000000000 */
[----:B--2---:R-:W-:-:S04]  /*2b90*/  IMAD.WIDE.U32 R6, R9, 0x8, R6 ;  /* 0x0000000809067825 */ /* 0x004fc800078e0006 */
[----:B------:R-:W-:-:S05]  /*2ba0*/  IMAD.MOV.U32 R9, RZ, RZ, RZ ;  /* 0x000000ffff097224 */ /* 0x000fca00078e00ff */
[----:B------:R3:W-:Y:S02]  /*2bb0*/  REDG.E.ADD.64.STRONG.GPU desc[UR20][R6.64+0x400], R8 ;  /* 0x000400080600798e */ /* 0x0007e4000c12e514 */
.L_x_213:
[----:B------:R-:W-:Y:S05]  /*2bc0*/  BSYNC.RECONVERGENT B1 ;  /* 0x0000000000017941 */ /* 0x000fea0003800200 */
.L_x_212:
[----:B------:R-:W-:-:S07]  /*2bd0*/  VIADD R3, R3, 0x4 ;  /* 0x0000000403037836 */ /* 0x000fce0000000000 */
.L_x_205:
[----:B------:R-:W-:-:S09]  /*2be0*/  UISETP.NE.AND UP0, UPT, UR25, URZ, UPT ;  /* 0x000000ff1900728c */ /* 0x000fd2000bf05270 */
[----:B------:R-:W-:Y:S05]  /*2bf0*/  BRA.U !UP0, `(.L_x_152) ;  /* 0x00000001089c7547 */ /* 0x000fea000b800000 */
[----:B------:R-:W-:-:S13]  /*2c00*/  ISETP.NE.AND P0, PT, R5, RZ, PT ;  /* 0x000000ff0500720c */ /* 0x000fda0003f05270 */
[----:B------:R-:W-:Y:S05]  /*2c10*/  @!P0 BRA `(.L_x_214) ;  /* 0x0000000000648947 */ /* 0x000fea0003800000 */
[----:B01234-:R-:W-:Y:S01]  /*2c20*/  LEA R6, R3, R0, 0xa ;  /* 0x0000000003067211 */ /* 0x01ffe200078e50ff */
[----:B------:R-:W-:Y:S04]  /*2c30*/  BSSY.RECONVERGENT B1, `(.L_x_215) ;  /* 0x000000c000017945 */ /* 0x000fe80003800200 */
[----:B------:R-:W0:Y:S04]  /*2c40*/  LDS R2, [R6+0x200] ;  /* 0x0002000006027984 */ /* 0x000e280000000800 */
[----:B------:R-:W1:Y:S01]  /*2c50*/  LDS R5, [R6+0x600] ;  /* 0x0006000006057984 */ /* 0x000e620000000800 */
[----:B0-----:R-:W-:-:S02]  /*2c60*/  ISETP.NE.AND P0, PT, R2, RZ, PT ;  /* 0x000000ff0200720c */ /* 0x001fc40003f05270 */
[----:B-1----:R-:W-:-:S11]  /*2c70*/  ISETP.NE.AND P1, PT, R5, RZ, PT ;  /* 0x000000ff0500720c */ /* 0x002fd60003f25270 */
[----:B------:R-:W-:Y:S05]  /*2c80*/  @!P0 BRA `(.L_x_216) ;  /* 0x0000000000188947 */ /* 0x000fea0003800000 */
[----:B------:R-:W0:Y:S01]  /*2c90*/  LDC.64 R6, c[0x0][0x380] ;  /* 0x0000e000ff067b82 */ /* 0x000e220000000a00 */
[----:B------:R-:W-:-:S04]  /*2ca0*/  IMAD R9, R3, 0x100, R4 ;  /* 0x0000010003097824 */ /* 0x000fc800078e0204 */
[----:B0-----:R-:W-:-:S04]  /*2cb0*/  IMAD.WIDE.U32 R8, R9, 0x8, R6 ;  /* 0x0000000809087825 */ /* 0x001fc800078e0006 */
[----:B------:R-:W-:Y:S02]  /*2cc0*/  IMAD.MOV.U32 R6, RZ, RZ, R2 ;  /* 0x000000ffff067224 */ /* 0x000fe400078e0002 */
[----:B------:R-:W-:-:S05]  /*2cd0*/  IMAD.MOV.U32 R7, RZ, RZ, RZ ;  /* 0x000000ffff077224 */ /* 0x000fca00078e00ff */
[----:B------:R0:W-:Y:S02]  /*2ce0*/  REDG.E.ADD.64.STRONG.GPU desc[UR20][R8.64+0x400], R6 ;  /* 0x000400060800798e */ /* 0x0001e4000c12e514 */
.L_x_216:
[----:B------:R-:W-:Y:S05]  /*2cf0*/  BSYNC.RECONVERGENT B1 ;  /* 0x0000000000017941 */ /* 0x000fea0003800200 */
.L_x_215:
[----:B------:R-:W-:Y:S04]  /*2d00*/  BSSY.RECONVERGENT B1, `(.L_x_217) ;  /* 0x0000009000017945 */ /* 0x000fe80003800200 */
[----:B------:R-:W-:Y:S05]  /*2d10*/  @!P1 BRA `(.L_x_218) ;  /* 0x00000000001c9947 */ /* 0x000fea0003800000 */
[----:B0-----:R-:W0:Y:S01]  /*2d20*/  LDC.64 R6, c[0x0][0x380] ;  /* 0x0000e000ff067b82 */ /* 0x001e220000000a00 */
[----:B------:R-:W-:-:S04]  /*2d30*/  IMAD R2, R3, 0x100, R4 ;  /* 0x0000010003027824 */ /* 0x000fc800078e0204 */
[----:B------:R-:W-:-:S04]  /*2d40*/  VIADD R9, R2, 0x100 ;  /* 0x0000010002097836 */ /* 0x000fc80000000000 */
[----:B0-----:R-:W-:-:S04]  /*2d50*/  IMAD.WIDE.U32 R8, R9, 0x8, R6 ;  /* 0x0000000809087825 */ /* 0x001fc800078e0006 */
[----:B------:R-:W-:Y:S02]  /*2d60*/  HFMA2 R7, -RZ, RZ, 0, 0 ;  /* 0x00000000ff077431 */ /* 0x000fe400000001ff */
[----:B------:R-:W-:-:S05]  /*2d70*/  IMAD.MOV.U32 R6, RZ, RZ, R5 ;  /* 0x000000ffff067224 */ /* 0x000fca00078e0005 */
[----:B------:R1:W-:Y:S02]  /*2d80*/  REDG.E.ADD.64.STRONG.GPU desc[UR20][R8.64+0x400], R6 ;  /* 0x000400060800798e */ /* 0x0003e4000c12e514 */
.L_x_218:
[----:B------:R-:W-:Y:S05]  /*2d90*/  BSYNC.RECONVERGENT B1 ;  /* 0x0000000000017941 */ /* 0x000fea0003800200 */
.L_x_217:
[----:B------:R-:W-:-:S07]  /*2da0*/  VIADD R3, R3, 0x2 ;  /* 0x0000000203037836 */ /* 0x000fce0000000000 */
.L_x_214:
[----:B------:R-:W-:-:S09]  /*2db0*/  UISETP.NE.AND UP0, UPT, UR9, URZ, UPT ;  /* 0x000000ff0900728c */ /* 0x000fd2000bf05270 */
[----:B------:R-:W-:Y:S05]  /*2dc0*/  BRA.U !UP0, `(.L_x_152) ;  /* 0x0000000108287547 */ /* 0x000fea000b800000 */
[----:B------:R-:W-:-:S05]  /*2dd0*/  IMAD R2, R3, 0x400, R0 ;  /* 0x0000040003027824 */ /* 0x000fca00078e0200 */
[----:B------:R-:W5:Y:S02]  /*2de0*/  LDS R5, [R2+0x200] ;  /* 0x0002000002057984 */ /* 0x000f640000000800 */
[----:B-----5:R-:W-:-:S13]  /*2df0*/  ISETP.NE.AND P0, PT, R5, RZ, PT ;  /* 0x000000ff0500720c */ /* 0x020fda0003f05270 */
[----:B------:R-:W-:Y:S05]  /*2e00*/  @!P0 BRA `(.L_x_152) ;  /* 0x0000000000188947 */ /* 0x000fea0003800000 */
[----:B01234-:R-:W0:Y:S01]  /*2e10*/  LDC.64 R6, c[0x0][0x380] ;  /* 0x0000e000ff067b82 */ /* 0x01fe220000000a00 */
[----:B------:R-:W-:-:S04]  /*2e20*/  IMAD R3, R3, 0x100, R4 ;  /* 0x0000010003037824 */ /* 0x000fc800078e0204 */
[----:B0-----:R-:W-:-:S04]  /*2e30*/  IMAD.WIDE.U32 R2, R3, 0x8, R6 ;  /* 0x0000000803027825 */ /* 0x001fc800078e0006 */
[----:B------:R-:W-:Y:S02]  /*2e40*/  IMAD.MOV.U32 R6, RZ, RZ, R5 ;  /* 0x000000ffff067224 */ /* 0x000fe400078e0005 */
[----:B------:R-:W-:-:S05]  /*2e50*/  IMAD.MOV.U32 R7, RZ, RZ, RZ ;  /* 0x000000ffff077224 */ /* 0x000fca00078e00ff */
[----:B------:R0:W-:Y:S02]  /*2e60*/  REDG.E.ADD.64.STRONG.GPU desc[UR20][R2.64+0x400], R6 ;  /* 0x000400060200798e */ /* 0x0001e4000c12e514 */
.L_x_152:
[----:B------:R-:W-:Y:S05]  /*2e70*/  BSYNC.RECONVERGENT B0 ;  /* 0x0000000000007941 */ /* 0x000fea0003800200 */
.L_x_151:
[----:B------:R-:W-:Y:S01]  /*2e80*/  BAR.SYNC.DEFER_BLOCKING 0x0 ;  /* 0x0000000000007b1d */ /* 0x000fe20000010000 */
[----:B------:R-:W-:-:S04]  /*2e90*/  UIADD3 UR6, UP0, UPT, UR6, 0x1, URZ ;  /* 0x0000000106067890 */ /* 0x000fc8000ff1e0ff */
[----:B------:R-:W-:Y:S02]  /*2ea0*/  UIADD3.X UR7, UPT, UPT, URZ, UR7, URZ, UP0, !UPT ;  /* 0x00000007ff077290 */ /* 0x000fe400087fe4ff */
[----:B------:R-:W-:-:S04]  /*2eb0*/  UISETP.NE.U32.AND UP0, UPT, UR6, UR11, UPT ;  /* 0x0000000b0600728c */ /* 0x000fc8000bf05070 */
[----:B------:R-:W-:-:S09]  /*2ec0*/  UISETP.NE.AND.EX UP0, UPT, UR7, UR12, UPT, UP0 ;  /* 0x0000000c0700728c */ /* 0x000fd2000bf05300 */
[----:B------:R-:W-:Y:S05]  /*2ed0*/  BRA.U UP0, `(.L_x_219) ;  /* 0xffffffd100f07547 */ /* 0x000fea000b83ffff */
[----:B------:R-:W-:Y:S05]  /*2ee0*/  EXIT ;  /* 0x000000000000794d */ /* 0x000fea0003800000 */
.L_x_220:
        /* <DEDUP_REMOVED lines=9> */
.L_x_323:


//--------------------- .text._ZN3cub18CUB_300001_SM_10006detail10radix_sort31DeviceRadixSortSingleTileKernelINS1_5radix10policy_hubIiiyE10Policy1000ELNS0_9SortOrderE1EiiyNS1_21identity_decomposer_tEEEvPKT1_PSA_PKT2_PSE_T3_iiT4_ --------------------------
	.section	.text._ZN3cub18CUB_300001_SM_10006detail10radix_sort31DeviceRadixSortSingleTileKernelINS1_5radix10policy_hubIiiyE10Policy1000ELNS0_9SortOrderE1EiiyNS1_21identity_decomposer_tEEEvPKT1_PSA_PKT2_PSE_T3_iiT4_,"ax",@progbits
	.align	128
        .global         _ZN3cub18CUB_300001_SM_10006detail10radix_sort31DeviceRadixSortSingleTileKernelINS1_5radix10policy_hubIiiyE10Policy1000ELNS0_9SortOrderE1EiiyNS1_21identity_decomposer_tEEEvPKT1_PSA_PKT2_PSE_T3_iiT4_
        .type           _ZN3cub18CUB_300001_SM_10006detail10radix_sort31DeviceRadixSortSingleTileKernelINS1_5radix10policy_hubIiiyE10Policy1000ELNS0_9SortOrderE1EiiyNS1_21identity_decomposer_tEEEvPKT1_PSA_PKT2_PSE_T3_iiT4_,@function
        .size           _ZN3cub18CUB_300001_SM_10006detail10radix_sort31DeviceRadixSortSingleTileKernelINS1_5radix10policy_hubIiiyE10Policy1000ELNS0_9SortOrderE1EiiyNS1_21identity_decomposer_tEEEvPKT1_PSA_PKT2_PSE_T3_iiT4_,(.L_x_324 - _ZN3cub18CUB_300001_SM_10006detail10radix_sort31DeviceRadixSortSingleTileKernelINS1_5radix10policy_hubIiiyE10Policy1000ELNS0_9SortOrderE1EiiyNS1_21identity_decomposer_tEEEvPKT1_PSA_PKT2_PSE_T3_iiT4_)
        .other          _ZN3cub18CUB_300001_SM_10006detail10radix_sort31DeviceRadixSortSingleTileKernelINS1_5radix10policy_hubIiiyE10Policy1000ELNS0_9SortOrderE1EiiyNS1_21identity_decomposer_tEEEvPKT1_PSA_PKT2_PSE_T3_iiT4_,@"STO_CUDA_ENTRY STV_DEFAULT"
_ZN3cub18CUB_300001_SM_10006detail10radix_sort31DeviceRadixSortSingleTileKernelINS1_5radix10policy_hubIiiyE10Policy1000ELNS0_9SortOrderE1EiiyNS1_21identity_decomposer_tEEEvPKT1_PSA_PKT2_PSE_T3_iiT4_:
.text._ZN3cub18CUB_300001_SM_10006detail10radix_sort31DeviceRadixSortSingleTileKernelINS1_5radix10policy_hubIiiyE10Policy1000ELNS0_9SortOrderE1EiiyNS1_21identity_decomposer_tEEEvPKT1_PSA_PKT2_PSE_T3_iiT4_:
[----:B------:R-:W-:Y:S01]  /*0000*/  LDC R1, c[0x0][0x37c] ;  /* 0x0000df00ff017b82 */ /* 0x000fe20000000800 */
[----:B------:R-:W0:Y:S01]  /*0010*/  S2R R0, SR_TID.X ;  /* 0x0000000000007919 */ /* 0x000e220000002100 */
[----:B------:R-:W1:Y:S06]  /*0020*/  LDCU UR4, c[0x0][0x3a0] ;  /* 0x00007400ff0477ac */ /* 0x000e6c0008000800 */
[----:B------:R-:W2:Y:S01]  /*0030*/  LDC.64 R6, c[0x0][0x380] ;  /* 0x0000e000ff067b82 */ /* 0x000ea20000000a00 */
[----:B------:R-:W3:Y:S01]  /*0040*/  LDCU.64 UR8, c[0x0][0x358] ;  /* 0x00006b00ff0877ac */ /* 0x000ee20008000a00 */
[----:B------:R-:W4:Y:S01]  /*0050*/  LDCU UR10, c[0x0][0x3ac] ;  /* 0x00007580ff0a77ac */ /* 0x000f220008000800 */
[----:B0-----:R-:W-:-:S04]  /*0060*/  IMAD R9, R0, 0x13, RZ ;  /* 0x0000001300097824 */ /* 0x001fc800078e02ff */
[C---:B------:R-:W-:Y:S01]  /*0070*/  VIADD R4, R9.reuse, 0x1 ;  /* 0x0000000109047836 */ /* 0x040fe20000000000 */
[C---:B-1----:R-:W-:Y:S01]  /*0080*/  ISETP.GE.AND P6, PT, R9.reuse, UR4, PT ;  /* 0x0000000409007c0c */ /* 0x042fe2000bfc6270 */
[C---:B------:R-:W-:Y:S02]  /*0090*/  VIADD R8, R9.reuse, 0x5 ;  /* 0x0000000509087836 */ /* 0x040fe40000000000 */
[C---:B--2---:R-:W-:Y:S01]  /*00a0*/  IMAD.WIDE.U32 R6, R9.reuse, 0x4, R6 ;  /* 0x0000000409067825 */ /* 0x044fe200078e0006 */
[----:B------:R-:W-:Y:S02]  /*00b0*/  ISETP.GE.AND P5, PT, R4, UR4, PT ;  /* 0x0000000404007c0c */ /* 0x000fe4000bfa6270 */
[----:B------:R-:W-:Y:S01]  /*00c0*/  ISETP.GE.AND P1, PT, R8, UR4, PT ;  /* 0x0000000408007c0c */ /* 0x000fe2000bf26270 */
[C---:B------:R-:W-:Y:S01]  /*00d0*/  VIADD R5, R9.reuse, 0x2 ;  /* 0x0000000209057836 */ /* 0x040fe20000000000 */
[----:B------:R-:W-:Y:S01]  /*00e0*/  P2R R46, PR, RZ, 0x20 ;  /* 0x00000020ff2e7803 */ /* 0x000fe20000000000 */
[C---:B------:R-:W-:Y:S01]  /*00f0*/  VIADD R10, R9.reuse, 0x6 ;  /* 0x00000006090a7836 */ /* 0x040fe20000000000 */
[----:B------:R-:W-:Y:S01]  /*0100*/  P2R R49, PR, RZ, 0x2 ;  /* 0x00000002ff317803 */ /* 0x000fe20000000000 */
[----:B------:R-:W-:Y:S01]  /*0110*/  VIADD R4, R9, 0x3 ;  /* 0x0000000309047836 */ /* 0x000fe20000000000 */
[----:B------:R-:W-:Y:S01]  /*0120*/  ISETP.GE.AND P4, PT, R5, UR4, PT ;  /* 0x0000000405007c0c */ /* 0x000fe2000bf86270 */
[C---:B------:R-:W-:Y:S01]  /*0130*/  VIADD R5, R9.reuse, 0x4 ;  /* 0x0000000409057836 */ /* 0x040fe20000000000 */
[----:B------:R-:W-:Y:S01]  /*0140*/  ISETP.GE.AND P0, PT, R10, UR4, PT ;  /* 0x000000040a007c0c */ /* 0x000fe2000bf06270 */
[----:B------:R-:W-:Y:S01]  /*0150*/  VIADD R29, R9, 0x9 ;  /* 0x00000009091d7836 */ /* 0x000fe20000000000 */
[----:B------:R-:W-:Y:S01]  /*0160*/  ISETP.GE.AND P3, PT, R4, UR4, PT ;  /* 0x0000000404007c0c */ /* 0x000fe2000bf66270 */
[----:B---3--:R-:W2:Y:S01]  /*0170*/  @!P5 LDG.E R8, desc[UR8][R6.64+0x4] ;  /* 0x000004080608d981 */ /* 0x008ea2000c1e1900 */
[----:B------:R-:W-:Y:S01]  /*0180*/  ISETP.GE.AND P2, PT, R5, UR4, PT ;  /* 0x0000000405007c0c */ /* 0x000fe2000bf46270 */
[C---:B------:R-:W-:Y:S01]  /*0190*/  VIADD R4, R9.reuse, 0x7 ;  /* 0x0000000709047836 */ /* 0x040fe20000000000 */
[----:B------:R-:W-:Y:S01]  /*01a0*/  P2R R50, PR, RZ, 0x1 ;  /* 0x00000001ff327803 */ /* 0x000fe20000000000 */
[----:B------:R-:W3:Y:S01]  /*01b0*/  @!P1 LDG.E R35, desc[UR8][R6.64+0x14] ;  /* 0x0000140806239981 */ /* 0x000ee2000c1e1900 */
[C---:B------:R-:W-:Y:S01]  /*01c0*/  VIADD R5, R9.reuse, 0x8 ;  /* 0x0000000809057836 */ /* 0x040fe20000000000 */
[----:B------:R-:W-:Y:S01]  /*01d0*/  P2R R47, PR, RZ, 0x8 ;  /* 0x00000008ff2f7803 */ /* 0x000fe20000000000 */
[C---:B------:R-:W-:Y:S01]  /*01e0*/  VIADD R30, R9.reuse, 0xa ;  /* 0x0000000a091e7836 */ /* 0x040fe20000000000 */
[----:B------:R-:W4:Y:S01]  /*01f0*/  @!P4 LDG.E R10, desc[UR8][R6.64+0x8] ;  /* 0x00000808060ac981 */ /* 0x000f22000c1e1900 */
[C---:B------:R-:W-:Y:S01]  /*0200*/  VIADD R31, R9.reuse, 0xb ;  /* 0x0000000b091f7836 */ /* 0x040fe20000000000 */
[----:B------:R-:W-:Y:S01]  /*0210*/  P2R R48, PR, RZ, 0x4 ;  /* 0x00000004ff307803 */ /* 0x000fe20000000000 */
[C---:B------:R-:W-:Y:S01]  /*0220*/  VIADD R32, R9.reuse, 0xc ;  /* 0x0000000c09207836 */ /* 0x040fe20000000000 */
[----:B------:R-:W3:Y:S01]  /*0230*/  @!P3 LDG.E R11, desc[UR8][R6.64+0xc] ;  /* 0x00000c08060bb981 */ /* 0x000ee2000c1e1900 */
[----:B------:R-:W-:Y:S01]  /*0240*/  VIADD R33, R9, 0x10 ;  /* 0x0000001009217836 */ /* 0x000fe20000000000 */
[----:B------:R-:W-:-:S02]  /*0250*/  P2R R45, PR, RZ, 0x10 ;  /* 0x00000010ff2d7803 */ /* 0x000fc40000000000 */
[----:B------:R-:W3:Y:S04]  /*0260*/  @!P2 LDG.E R34, desc[UR8][R6.64+0x10] ;  /* 0x000010080622a981 */ /* 0x000ee8000c1e1900 */
[----:B------:R-:W3:Y:S01]  /*0270*/  @!P0 LDG.E R36, desc[UR8][R6.64+0x18] ;  /* 0x0000180806248981 */ /* 0x000ee2000c1e1900 */
[----:B------:R-:W-:-:S03]  /*0280*/  ISETP.GE.AND P0, PT, R4, UR4, PT ;  /* 0x0000000404007c0c */ /* 0x000fc6000bf06270 */
[----:B------:R-:W4:Y:S01]  /*0290*/  @!P6 LDG.E R61, desc[UR8][R6.64] ;  /* 0x00000008063de981 */ /* 0x000f22000c1e1900 */
[----:B------:R-:W-:-:S09]  /*02a0*/  P2R R51, PR, RZ, 0x1 ;  /* 0x00000001ff337803 */ /* 0x000fd20000000000 */
[----:B------:R-:W3:Y:S01]  /*02b0*/  @!P0 LDG.E R37, desc[UR8][R6.64+0x1c] ;  /* 0x00001c0806258981 */ /* 0x000ee2000c1e1900 */
[----:B------:R-:W-:Y:S02]  /*02c0*/  ISETP.GE.AND P0, PT, R5, UR4, PT ;  /* 0x0000000405007c0c */ /* 0x000fe4000bf06270 */
[----:B------:R-:W0:Y:S02]  /*02d0*/  LDC.64 R4, c[0x0][0x390] ;  /* 0x0000e400ff047b82 */ /* 0x000e240000000a00 */
[----:B------:R-:W-:-:S09]  /*02e0*/  P2R R52, PR, RZ, 0x1 ;  /* 0x00000001ff347803 */ /* 0x000fd20000000000 */
[----:B------:R-:W3:Y:S01]  /*02f0*/  @!P0 LDG.E R38, desc[UR8][R6.64+0x20] ;  /* 0x0000200806268981 */ /* 0x000ee2000c1e1900 */
[----:B------:R-:W-:-:S04]  /*0300*/  ISETP.GE.AND P0, PT, R29, UR4, PT ;  /* 0x000000041d007c0c */ /* 0x000fc8000bf06270 */
[----:B------:R-:W-:-:S09]  /*0310*/  P2R R53, PR, RZ, 0x1 ;  /* 0x00000001ff357803 */ /* 0x000fd20000000000 */
[----:B------:R-:W3:Y:S01]  /*0320*/  @!P0 LDG.E R39, desc[UR8][R6.64+0x24] ;  /* 0x0000240806278981 */ /* 0x000ee2000c1e1900 */
[----:B------:R-:W-:Y:S01]  /*0330*/  ISETP.GE.AND P0, PT, R30, UR4, PT ;  /* 0x000000041e007c0c */ /* 0x000fe2000bf06270 */
[----:B------:R-:W-:-:S05]  /*0340*/  VIADD R30, R9, 0xd ;  /* 0x0000000d091e7836 */ /* 0x000fca0000000000 */
[----:B------:R-:W-:Y:S02]  /*0350*/  ISETP.GE.AND P1, PT, R30, UR4, PT ;  /* 0x000000041e007c0c */ /* 0x000fe4000bf26270 */
[----:B------:R-:W-:Y:S02]  /*0360*/  P2R R54, PR, RZ, 0x1 ;  /* 0x00000001ff367803 */ /* 0x000fe40000000000 */
[----:B------:R-:W-:-:S03]  /*0370*/  P2R R58, PR, RZ, 0x2 ;  /* 0x00000002ff3a7803 */ /* 0x000fc60000000000 */
[----:B------:R-:W3:Y:S01]  /*0380*/  @!P0 LDG.E R40, desc[UR8][R6.64+0x28] ;  /* 0x0000280806288981 */ /* 0x000ee2000c1e1900 */
[----:B------:R-:W-:-:S05]  /*0390*/  ISETP.GE.AND P0, PT, R31, UR4, PT ;  /* 0x000000041f007c0c */ /* 0x000fca000bf06270 */
[----:B------:R-:W3:Y:S01]  /*03a0*/  @!P1 LDG.E R62, desc[UR8][R6.64+0x34] ;  /* 0x00003408063e9981 */ /* 0x000ee2000c1e1900 */
[----:B------:R-:W-:-:S04]  /*03b0*/  ISETP.NE.AND P1, PT, R54, RZ, PT ;  /* 0x000000ff3600720c */ /* 0x000fc80003f25270 */
[----:B------:R-:W-:Y:S02]  /*03c0*/  P2R R57, PR, RZ, 0x2 ;  /* 0x00000002ff397803 */ /* 0x000fe40000000000 */
[----:B------:R-:W-:Y:S01]  /*03d0*/  ISETP.NE.AND P1, PT, R53, RZ, PT ;  /* 0x000000ff3500720c */ /* 0x000fe20003f25270 */
[----:B------:R-:W3:Y:S03]  /*03e0*/  @!P0 LDG.E R41, desc[UR8][R6.64+0x2c] ;  /* 0x00002c0806298981 */ /* 0x000ee6000c1e1900 */
[----:B------:R-:W-:Y:S02]  /*03f0*/  P2R R56, PR, RZ, 0x2 ;  /* 0x00000002ff387803 */ /* 0x000fe40000000000 */
[----:B------:R-:W-:Y:S02]  /*0400*/  ISETP.NE.AND P1, PT, R52, RZ, PT ;  /* 0x000000ff3400720c */ /* 0x000fe40003f25270 */
[----:B------:R-:W-:-:S02]  /*0410*/  P2R R60, PR, RZ, 0x1 ;  /* 0x00000001ff3c7803 */ /* 0x000fc40000000000 */
[----:B------:R-:W-:Y:S02]  /*0420*/  P2R R55, PR, RZ, 0x2 ;  /* 0x00000002ff377803 */ /* 0x000fe40000000000 */
[----:B------:R-:W-:Y:S02]  /*0430*/  ISETP.GE.AND P0, PT, R32, UR4, PT ;  /* 0x0000000420007c0c */ /* 0x000fe4000bf06270 */
[----:B------:R-:W-:Y:S01]  /*0440*/  ISETP.NE.AND P1, PT, R51, RZ, PT ;  /* 0x000000ff3300720c */ /* 0x000fe20003f25270 */
[----:B------:R-:W-:-:S03]  /*0450*/  VIADD R32, R9, 0xf ;  /* 0x0000000f09207836 */ /* 0x000fc60000000000 */
[----:B------:R-:W-:Y:S02]  /*0460*/  P2R R54, PR, RZ, 0x2 ;  /* 0x00000002ff367803 */ /* 0x000fe40000000000 */
[----:B------:R-:W-:Y:S02]  /*0470*/  ISETP.NE.AND P1, PT, R50, RZ, PT ;  /* 0x000000ff3200720c */ /* 0x000fe40003f25270 */
[----:B------:R-:W-:Y:S02]  /*0480*/  ISETP.GE.AND P3, PT, R32, UR4, PT ;  /* 0x0000000420007c0c */ /* 0x000fe4000bf66270 */
[----:B------:R-:W-:Y:S01]  /*0490*/  P2R R53, PR, RZ, 0x2 ;  /* 0x00000002ff357803 */ /* 0x000fe20000000000 */
[----:B------:R-:W3:Y:S01]  /*04a0*/  @!P0 LDG.E R42, desc[UR8][R6.64+0x30] ;  /* 0x00003008062a8981 */ /* 0x000ee2000c1e1900 */
[----:B------:R-:W-:Y:S01]  /*04b0*/  ISETP.NE.AND P1, PT, R49, RZ, PT ;  /* 0x000000ff3100720c */ /* 0x000fe20003f25270 */
[----:B------:R-:W-:-:S03]  /*04c0*/  VIADD R31, R9, 0xe ;  /* 0x0000000e091f7836 */ /* 0x000fc60000000000 */
[----:B------:R-:W-:Y:S01]  /*04d0*/  P2R R51, PR, RZ, 0x2 ;  /* 0x00000002ff337803 */ /* 0x000fe20000000000 */
[C---:B------:R-:W-:Y:S01]  /*04e0*/  VIADD R43, R9.reuse, 0x11 ;  /* 0x00000011092b7836 */ /* 0x040fe20000000000 */
[----:B------:R-:W-:Y:S01]  /*04f0*/  ISETP.NE.AND P1, PT, R48, RZ, PT ;  /* 0x000000ff3000720c */ /* 0x000fe20003f25270 */
[----:B------:R-:W-:Y:S01]  /*0500*/  VIADD R44, R9, 0x12 ;  /* 0x00000012092c7836 */ /* 0x000fe20000000000 */
[----:B------:R-:W-:Y:S02]  /*0510*/  ISETP.GE.AND P2, PT, R31, UR4, PT ;  /* 0x000000041f007c0c */ /* 0x000fe4000bf46270 */
[----:B------:R-:W-:Y:S02]  /*0520*/  P2R R49, PR, RZ, 0x2 ;  /* 0x00000002ff317803 */ /* 0x000fe40000000000 */
[----:B------:R-:W-:Y:S02]  /*0530*/  ISETP.NE.AND P1, PT, R47, RZ, PT ;  /* 0x000000ff2f00720c */ /* 0x000fe40003f25270 */
[----:B------:R-:W-:Y:S01]  /*0540*/  ISETP.GE.AND P4, PT, R33, UR4, PT ;  /* 0x0000000421007c0c */ /* 0x000fe2000bf86270 */
[----:B------:R-:W3:Y:S01]  /*0550*/  @!P3 LDG.E R47, desc[UR8][R6.64+0x3c] ;  /* 0x00003c08062fb981 */ /* 0x000ee2000c1e1900 */
[----:B------:R-:W-:-:S02]  /*0560*/  ISETP.GE.AND P5, PT, R43, UR4, PT ;  /* 0x000000042b007c0c */ /* 0x000fc4000bfa6270 */
[----:B------:R-:W-:Y:S02]  /*0570*/  ISETP.GE.AND P6, PT, R44, UR4, PT ;  /* 0x000000042c007c0c */ /* 0x000fe4000bfc6270 */
[----:B------:R-:W-:Y:S02]  /*0580*/  P2R R48, PR, RZ, 0x2 ;  /* 0x00000002ff307803 */ /* 0x000fe40000000000 */
[----:B------:R-:W-:-:S04]  /*0590*/  ISETP.NE.AND P1, PT, R45, RZ, PT ;  /* 0x000000ff2d00720c */ /* 0x000fc80003f25270 */
[----:B------:R-:W-:Y:S01]  /*05a0*/  P2R R45, PR, RZ, 0x2 ;  /* 0x00000002ff2d7803 */ /* 0x000fe20000000000 */
[----:B0-----:R-:W-:Y:S01]  /*05b0*/  IMAD.WIDE.U32 R4, R9, 0x4, R4 ;  /* 0x0000000409047825 */ /* 0x001fe200078e0004 */
[----:B------:R-:W-:Y:S01]  /*05c0*/  ISETP.NE.AND P1, PT, R46, RZ, PT ;  /* 0x000000ff2e00720c */ /* 0x000fe20003f25270 */
[----:B------:R-:W3:Y:S01]  /*05d0*/  @!P4 LDG.E R50, desc[UR8][R6.64+0x40] ;  /* 0x000040080632c981 */ /* 0x000ee2000c1e1900 */
[----:B------:R-:W-:-:S03]  /*05e0*/  P2R R59, PR, RZ, 0x1 ;  /* 0x00000001ff3b7803 */ /* 0x000fc60000000000 */
[----:B------:R-:W3:Y:S01]  /*05f0*/  @!P2 LDG.E R46, desc[UR8][R6.64+0x38] ;  /* 0x00003808062ea981 */ /* 0x000ee2000c1e1900 */
[----:B------:R-:W-:Y:S02]  /*0600*/  ISETP.GE.AND P0, PT, R9, UR4, PT ;  /* 0x0000000409007c0c */ /* 0x000fe4000bf06270 */
[----:B------:R-:W-:Y:S02]  /*0610*/  CS2R R30, SRZ ;  /* 0x00000000001e7805 */ /* 0x000fe4000001ff00 */
[----:B------:R-:W-:Y:S01]  /*0620*/  CS2R R32, SRZ ;  /* 0x0000000000207805 */ /* 0x000fe2000001ff00 */
[----:B------:R-:W3:Y:S01]  /*0630*/  @!P5 LDG.E R9, desc[UR8][R6.64+0x44] ;  /* 0x000044080609d981 */ /* 0x000ee2000c1e1900 */
[----:B------:R-:W-:Y:S01]  /*0640*/  IMAD.MOV.U32 R29, RZ, RZ, RZ ;  /* 0x000000ffff1d7224 */ /* 0x000fe200078e00ff */
[----:B------:R-:W0:Y:S01]  /*0650*/  S2UR UR6, SR_CgaCtaId ;  /* 0x00000000000679c3 */ /* 0x000e220000008800 */
[----:B------:R-:W1:Y:S01]  /*0660*/  LDCU.64 UR4, c[0x0][0x3a8] ;  /* 0x00007500ff0477ac */ /* 0x000e620008000a00 */
[----:B------:R-:W3:Y:S06]  /*0670*/  @!P6 LDG.E R52, desc[UR8][R6.64+0x48] ;  /* 0x000048080634e981 */ /* 0x000eec000c1e1900 */
[----:B------:R-:W-:Y:S06]  /*0680*/  BAR.SYNC.DEFER_BLOCKING 0x0 ;  /* 0x0000000000007b1d */ /* 0x000fec0000010000 */
[----:B------:R0:W5:Y:S04]  /*0690*/  @!P1 LDG.E R3, desc[UR8][R4.64+0x4] ;  /* 0x0000040804039981 */ /* 0x000168000c1e1900 */
[----:B------:R0:W5:Y:S01]  /*06a0*/  @!P0 LDG.E R2, desc[UR8][R4.64] ;  /* 0x0000000804028981 */ /* 0x000162000c1e1900 */
[----:B--2---:R-:W-:-:S03]  /*06b0*/  @!P1 LOP3.LUT R30, R8, 0x80000000, RZ, 0x3c, !PT ;  /* 0x80000000081e9812 */ /* 0x004fc600078e3cff */
[----:B------:R2:W5:Y:S01]  /*06c0*/  @!P2 LDG.E R24, desc[UR8][R4.64+0x38] ;  /* 0x000038080418a981 */ /* 0x000562000c1e1900 */
[----:B------:R-:W-:-:S03]  /*06d0*/  ISETP.NE.AND P1, PT, R45, RZ, PT ;  /* 0x000000ff2d00720c */ /* 0x000fc60003f25270 */
[----:B------:R2:W5:Y:S01]  /*06e0*/  @!P3 LDG.E R25, desc[UR8][R4.64+0x3c] ;  /* 0x00003c080419b981 */ /* 0x000562000c1e1900 */
[----:B----4-:R-:W-:-:S09]  /*06f0*/  @!P0 LOP3.LUT R29, R61, 0x80000000, RZ, 0x3c, !PT ;  /* 0x800000003d1d8812 */ /* 0x010fd200078e3cff */
[----:B------:R2:W5:Y:S01]  /*0700*/  @!P1 LDG.E R12, desc[UR8][R4.64+0x8] ;  /* 0x00000808040c9981 */ /* 0x000562000c1e1900 */
[----:B------:R-:W-:Y:S02]  /*0710*/  @!P1 LOP3.LUT R31, R10, 0x80000000, RZ, 0x3c, !PT ;  /* 0x800000000a1f9812 */ /* 0x000fe400078e3cff */
[----:B------:R-:W-:Y:S01]  /*0720*/  ISETP.NE.AND P1, PT, R48, RZ, PT ;  /* 0x000000ff3000720c */ /* 0x000fe20003f25270 */
[----:B------:R2:W5:Y:S01]  /*0730*/  @!P4 LDG.E R26, desc[UR8][R4.64+0x40] ;  /* 0x00004008041ac981 */ /* 0x000562000c1e1900 */
[----:B-1----:R-:W-:-:S03]  /*0740*/  UIADD3 UR7, UPT, UPT, UR4, 0x6, URZ ;  /* 0x0000000604077890 */ /* 0x002fc6000fffe0ff */
[----:B------:R2:W5:Y:S01]  /*0750*/  @!P5 LDG.E R27, desc[UR8][R4.64+0x44] ;  /* 0x00004408041bd981 */ /* 0x000562000c1e1900 */
[----:B------:R-:W-:-:S03]  /*0760*/  UIADD3 UR5, UPT, UPT, -UR4, UR5, URZ ;  /* 0x0000000504057290 */ /* 0x000fc6000fffe1ff */
[----:B------:R2:W5:Y:S04]  /*0770*/  @!P6 LDG.E R28, desc[UR8][R4.64+0x48] ;  /* 0x00004808041ce981 */ /* 0x000568000c1e1900 */
[----:B---3--:R-:W-:Y:S01]  /*0780*/  @!P1 LOP3.LUT R32, R11, 0x80000000, RZ, 0x3c, !PT ;  /* 0x800000000b209812 */ /* 0x008fe200078e3cff */
[----:B------:R2:W5:Y:S01]  /*0790*/  @!P1 LDG.E R13, desc[UR8][R4.64+0xc] ;  /* 0x00000c08040d9981 */ /* 0x000562000c1e1900 */
[----:B------:R-:W-:-:S13]  /*07a0*/  ISETP.NE.AND P1, PT, R49, RZ, PT ;  /* 0x000000ff3100720c */ /* 0x000fda0003f25270 */
[----:B------:R-:W-:Y:S01]  /*07b0*/  @!P1 LOP3.LUT R33, R34, 0x80000000, RZ, 0x3c, !PT ;  /* 0x8000000022219812 */ /* 0x000fe200078e3cff */
[----:B------:R2:W5:Y:S01]  /*07c0*/  @!P1 LDG.E R14, desc[UR8][R4.64+0x10] ;  /* 0x00001008040e9981 */ /* 0x000562000c1e1900 */
[----:B------:R-:W-:Y:S01]  /*07d0*/  ISETP.NE.AND P1, PT, R51, RZ, PT ;  /* 0x000000ff3300720c */ /* 0x000fe20003f25270 */
[----:B------:R-:W-:-:S12]  /*07e0*/  IMAD.MOV.U32 R34, RZ, RZ, RZ ;  /* 0x000000ffff227224 */ /* 0x000fd800078e00ff */
        /* <DEDUP_REMOVED lines=15> */
[----:B------:R-:W-:Y:S01]  /*08e0*/  IMAD.MOV.U32 R38, RZ, RZ, RZ ;  /* 0x000000ffff267224 */ /* 0x000fe200078e00ff */
[----:B------:R-:W-:-:S11]  /*08f0*/  ISETP.NE.AND P0, PT, R60, RZ, PT ;  /* 0x000000ff3c00720c */ /* 0x000fd60003f05270 */
[----:B------:R-:W-:Y:S01]  /*0900*/  @!P1 LOP3.LUT R38, R39, 0x80000000, RZ, 0x3c, !PT ;  /* 0x8000000027269812 */ /* 0x000fe200078e3cff */
[----:B------:R2:W5:Y:S01]  /*0910*/  @!P1 LDG.E R19, desc[UR8][R4.64+0x24] ;  /* 0x0000240804139981 */ /* 0x000562000c1e1900 */
[----:B------:R-:W-:Y:S01]  /*0920*/  ISETP.NE.AND P1, PT, R57, RZ, PT ;  /* 0x000000ff3900720c */ /* 0x000fe20003f25270 */
[----:B------:R-:W-:Y:S02]  /*0930*/  IMAD.MOV.U32 R39, RZ, RZ, RZ ;  /* 0x000000ffff277224 */ /* 0x000fe400078e00ff */
[----:B------:R2:W5:Y:S10]  /*0940*/  @!P0 LDG.E R21, desc[UR8][R4.64+0x2c] ;  /* 0x00002c0804158981 */ /* 0x000574000c1e1900 */
[----:B------:R-:W-:Y:S01]  /*0950*/  @!P1 LOP3.LUT R39, R40, 0x80000000, RZ, 0x3c, !PT ;  /* 0x8000000028279812 */ /* 0x000fe200078e3cff */
[----:B------:R-:W-:Y:S01]  /*0960*/  IMAD.MOV.U32 R40, RZ, RZ, RZ ;  /* 0x000000ffff287224 */ /* 0x000fe200078e00ff */
[----:B------:R2:W5:Y:S01]  /*0970*/  @!P1 LDG.E R20, desc[UR8][R4.64+0x28] ;  /* 0x0000280804149981 */ /* 0x000562000c1e1900 */
[----:B------:R-:W-:-:S02]  /*0980*/  @!P0 LOP3.LUT R40, R41, 0x80000000, RZ, 0x3c, !PT ;  /* 0x8000000029288812 */ /* 0x000fc400078e3cff */
[----:B------:R-:W-:Y:S02]  /*0990*/  ISETP.NE.AND P1, PT, R58, RZ, PT ;  /* 0x000000ff3a00720c */ /* 0x000fe40003f25270 */
[----:B------:R-:W-:Y:S01]  /*09a0*/  ISETP.NE.AND P0, PT, R59, RZ, PT ;  /* 0x000000ff3b00720c */ /* 0x000fe20003f05270 */
[----:B------:R-:W-:Y:S01]  /*09b0*/  IMAD.MOV.U32 R41, RZ, RZ, RZ ;  /* 0x000000ffff297224 */ /* 0x000fe200078e00ff */
[----:B------:R-:W-:Y:S02]  /*09c0*/  UMOV UR4, 0x400 ;  /* 0x0000040000047882 */ /* 0x000fe40000000000 */
[----:B0-----:R-:W-:-:S07]  /*09d0*/  ULEA UR4, UR6, UR4, 0x18 ;  /* 0x0000000406047291 */ /* 0x001fce000f8ec0ff */
[----:B------:R2:W5:Y:S02]  /*09e0*/  @!P1 LDG.E R23, desc[UR8][R4.64+0x34] ;  /* 0x0000340804179981 */ /* 0x000564000c1e1900 */
[----:B------:R-:W-:Y:S02]  /*09f0*/  @!P0 LOP3.LUT R41, R42, 0x80000000, RZ, 0x3c, !PT ;  /* 0x800000002a298812 */ /* 0x000fe400078e3cff */
[----:B------:R2:W5:Y:S01]  /*0a00*/  @!P0 LDG.E R22, desc[UR8][R4.64+0x30] ;  /* 0x0000300804168981 */ /* 0x000562000c1e1900 */
[----:B------:R-:W0:Y:S01]  /*0a10*/  S2R R42, SR_LANEID ;  /* 0x00000000002a7919 */ /* 0x000e220000000000 */
[----:B------:R-:W-:Y:S02]  /*0a20*/  CS2R R44, SRZ ;  /* 0x00000000002c7805 */ /* 0x000fe4000001ff00 */
[----:B------:R-:W-:Y:S02]  /*0a30*/  @!P3 LOP3.LUT R45, R47, 0x80000000, RZ, 0x3c, !PT ;  /* 0x800000002f2db812 */ /* 0x000fe400078e3cff */
[----:B------:R-:W-:-:S02]  /*0a40*/  LEA R47, R0, UR4, 0x2 ;  /* 0x00000004002f7c11 */ /* 0x000fc4000f8e10ff */
[----:B------:R-:W-:Y:S02]  /*0a50*/  SHF.R.U32.HI R124, RZ, 0x5, R0 ;  /* 0x00000005ff7c7819 */ /* 0x000fe40000011600 */
[----:B------:R-:W-:Y:S02]  /*0a60*/  CS2R R48, SRZ ;  /* 0x0000000000307805 */ /* 0x000fe4000001ff00 */
[----:B------:R-:W-:Y:S01]  /*0a70*/  @!P2 LOP3.LUT R44, R46, 0x80000000, RZ, 0x3c, !PT ;  /* 0x800000002e2ca812 */ /* 0x000fe200078e3cff */
[----:B------:R-:W-:Y:S02]  /*0a80*/  IMAD R51, R0, 0x80, R47 ;  /* 0x0000008000337824 */ /* 0x000fe400078e022f */
[----:B------:R-:W-:Y:S01]  /*0a90*/  IMAD.MOV.U32 R46, RZ, RZ, RZ ;  /* 0x000000ffff2e7224 */ /* 0x000fe200078e00ff */
[----:B------:R-:W-:Y:S01]  /*0aa0*/  @!P4 LOP3.LUT R46, R50, 0x80000000, RZ, 0x3c, !PT ;  /* 0x80000000322ec812 */ /* 0x000fe200078e3cff */
[----:B------:R-:W-:Y:S01]  /*0ab0*/  IMAD.MOV.U32 R43, RZ, RZ, RZ ;  /* 0x000000ffff2b7224 */ /* 0x000fe200078e00ff */
[----:B------:R-:W-:Y:S01]  /*0ac0*/  @!P1 LOP3.LUT R43, R62, 0x80000000, RZ, 0x3c, !PT ;  /* 0x800000003e2b9812 */ /* 0x000fe200078e3cff */
[----:B------:R-:W-:Y:S01]  /*0ad0*/  IMAD R53, R0, -0x38, R51 ;  /* 0xffffffc800357824 */ /* 0x000fe200078e0233 */
[----:B------:R-:W-:-:S02]  /*0ae0*/  @!P5 LOP3.LUT R48, R9, 0x80000000, RZ, 0x3c, !PT ;  /* 0x800000000930d812 */ /* 0x000fc400078e3cff */
[----:B------:R-:W-:Y:S02]  /*0af0*/  @!P6 LOP3.LUT R49, R52, 0x80000000, RZ, 0x3c, !PT ;  /* 0x800000003431e812 */ /* 0x000fe400078e3cff */
[----:B------:R-:W-:Y:S01]  /*0b00*/  LEA R50, R124, UR4, 0x2 ;  /* 0x000000047c327c11 */ /* 0x000fe2000f8e10ff */
[----:B--2---:R-:W-:Y:S06]  /*0b10*/  BAR.SYNC.DEFER_BLOCKING 0x0 ;  /* 0x0000000000007b1d */ /* 0x004fec0000010000 */
.L_x_222:
[----:B------:R-:W-:Y:S01]  /*0b20*/  UISETP.LT.AND UP0, UPT, UR5, 0x6, UPT ;  /* 0x000000060500788c */ /* 0x000fe2000bf01270 */
[----:B------:R-:W-:Y:S01]  /*0b30*/  STS [R47], RZ ;  /* 0x000000ff2f007388 */ /* 0x000fe20000000800 */
[----:B------:R-:W-:Y:S01]  /*0b40*/  UIADD3 UR6, UPT, UPT, UR7, -0x6, URZ ;  /* 0xfffffffa07067890 */ /* 0x000fe2000fffe0ff */
[----:B0-----:R-:W-:Y:S01]  /*0b50*/  ISETP.NE.AND P1, PT, R42, 0x1f, PT ;  /* 0x0000001f2a00780c */ /* 0x001fe20003f25270 */
[----:B------:R-:W-:Y:S01]  /*0b60*/  USEL UR4, UR5, 0x6, UP0 ;  /* 0x0000000605047887 */ /* 0x000fe20008000000 */
[----:B------:R-:W-:Y:S01]  /*0b70*/  STS [R47+0x400], RZ ;  /* 0x000400ff2f007388 */ /* 0x000fe20000000800 */
[C---:B------:R-:W-:Y:S01]  /*0b80*/  ISETP.NE.AND P2, PT, R124.reuse, 0x6, PT ;  /* 0x000000067c00780c */ /* 0x040fe20003f45270 */
[----:B------:R-:W-:Y:S01]  /*0b90*/  UISETP.GE.AND UP0, UPT, UR7, UR10, UPT ;  /* 0x0000000a0700728c */ /* 0x000fe2000bf06270 */
[----:B-1----:R-:W-:Y:S01]  /*0ba0*/  SHF.R.U32.HI R4, RZ, UR6, R29 ;  /* 0x00000006ff047c19 */ /* 0x002fe2000801161d */
[----:B------:R-:W-:Y:S01]  /*0bb0*/  UBMSK UR4, URZ, UR4 ;  /* 0x00000004ff04729b */ /* 0x000fe20008000000 */
[----:B------:R-:W-:Y:S01]  /*0bc0*/  STS [R47+0x800], RZ ;  /* 0x000800ff2f007388 */ /* 0x000fe20000000800 */
[----:B------:R-:W-:-:S03]  /*0bd0*/  ISETP.NE.AND P3, PT, R124, 0x7, PT ;  /* 0x000000077c00780c */ /* 0x000fc60003f65270 */
[----:B------:R-:W-:Y:S01]  /*0be0*/  STS [R47+0xc00], RZ ;  /* 0x000c00ff2f007388 */ /* 0x000fe20000000800 */
[----:B------:R-:W-:-:S03]  /*0bf0*/  LOP3.LUT R4, R4, UR4, RZ, 0xc0, !PT ;  /* 0x0000000404047c12 */ /* 0x000fc6000f8ec0ff */
[----:B------:R-:W-:Y:S02]  /*0c00*/  STS [R47+0x1000], RZ ;  /* 0x001000ff2f007388 */ /* 0x000fe40000000800 */
[----:B------:R-:W-:Y:S01]  /*0c10*/  IMAD.SHL.U32 R5, R4, 0x400, RZ ;  /* 0x0000040004057824 */ /* 0x000fe200078e00ff */
[----:B------:R-:W-:Y:S01]  /*0c20*/  SHF.R.U32.HI R4, RZ, 0x4, R4 ;  /* 0x00000004ff047819 */ /* 0x000fe20000011604 */
[----:B------:R-:W-:Y:S03]  /*0c30*/  STS [R47+0x1400], RZ ;  /* 0x001400ff2f007388 */ /* 0x000fe60000000800 */
[----:B------:R-:W-:Y:S01]  /*0c40*/  LOP3.LUT R54, R5, 0x7c00, RZ, 0xc, !PT ;  /* 0x00007c0005367812 */ /* 0x000fe200078e0cff */
[----:B------:R-:W-:Y:S01]  /*0c50*/  STS [R47+0x1800], RZ ;  /* 0x001800ff2f007388 */ /* 0x000fe20000000800 */
[----:B------:R-:W-:-:S03]  /*0c60*/  LOP3.LUT R4, R4, 0xffffffe, RZ, 0xc0, !PT ;  /* 0x0ffffffe04047812 */ /* 0x000fc600078ec0ff */
[----:B------:R-:W-:Y:S01]  /*0c70*/  STS [R47+0x1c00], RZ ;  /* 0x001c00ff2f007388 */ /* 0x000fe20000000800 */
[----:B------:R-:W-:Y:S02]  /*0c80*/  IADD3 R54, PT, PT, -R4, R47, R54 ;  /* 0x0000002f04367210 */ /* 0x000fe40007ffe136 */
[----:B------:R-:W-:Y:S01]  /*0c90*/  SHF.R.U32.HI R4, RZ, UR6, R30 ;  /* 0x00000006ff047c19 */ /* 0x000fe2000801161e */
[----:B------:R-:W-:Y:S03]  /*0ca0*/  STS [R47+0x2000], RZ ;  /* 0x002000ff2f007388 */ /* 0x000fe60000000800 */
[----:B------:R-:W-:Y:S01]  /*0cb0*/  LOP3.LUT R4, R4, UR4, RZ, 0xc0, !PT ;  /* 0x0000000404047c12 */ /* 0x000fe2000f8ec0ff */
[----:B------:R-:W-:Y:S04]  /*0cc0*/  STS [R47+0x2400], RZ ;  /* 0x002400ff2f007388 */ /* 0x000fe80000000800 */
[----:B------:R-:W-:Y:S01]  /*0cd0*/  STS [R47+0x2800], RZ ;  /* 0x002800ff2f007388 */ /* 0x000fe20000000800 */
[----:B------:R-:W-:Y:S01]  /*0ce0*/  IMAD.SHL.U32 R5, R4, 0x400, RZ ;  /* 0x0000040004057824 */ /* 0x000fe200078e00ff */
[----:B------:R-:W-:-:S02]  /*0cf0*/  SHF.R.U32.HI R4, RZ, 0x4, R4 ;  /* 0x00000004ff047819 */ /* 0x000fc40000011604 */
[----:B------:R-:W-:Y:S02]  /*0d00*/  STS [R47+0x2c00], RZ ;  /* 0x002c00ff2f007388 */ /* 0x000fe40000000800 */
[----:B------:R-:W-:Y:S02]  /*0d10*/  LOP3.LUT R56, R5, 0x7c00, RZ, 0xc, !PT ;  /* 0x00007c0005387812 */ /* 0x000fe400078e0cff */
        /* <DEDUP_REMOVED lines=32> */
[----:B------:R-:W0:Y:S02]  /*0f20*/  LDS.U16 R52, [R54+0x2] ;  /* 0x0000020036347984 */ /* 0x000e240000000400 */
[----:B0-----:R-:W-:-:S05]  /*0f30*/  VIADD R5, R52, 0x1 ;  /* 0x0000000134057836 */ /* 0x001fca0000000000 */
[----:B------:R0:W-:Y:S04]  /*0f40*/  STS.U16 [R54+0x2], R5 ;  /* 0x0000020536007388 */ /* 0x0001e80000000400 */
[----:B------:R-:W1:Y:S01]  /*0f50*/  LDS.U16 R57, [R56+0x2] ;  /* 0x0000020038397984 */ /* 0x000e620000000400 */
[----:B0-----:R-:W-:Y:S01]  /*0f60*/  IMAD.SHL.U32 R5, R4, 0x400, RZ ;  /* 0x0000040004057824 */ /* 0x001fe200078e00ff */
[----:B------:R-:W-:-:S04]  /*0f70*/  SHF.R.U32.HI R4, RZ, 0x4, R4 ;  /* 0x00000004ff047819 */ /* 0x000fc80000011604 */
[----:B------:R-:W-:Y:S02]  /*0f80*/  LOP3.LUT R60, R5, 0x7c00, RZ, 0xc, !PT ;  /* 0x00007c00053c7812 */ /* 0x000fe400078e0cff */
[----:B------:R-:W-:-:S04]  /*0f90*/  LOP3.LUT R4, R4, 0xffffffe, RZ, 0xc0, !PT ;  /* 0x0ffffffe04047812 */ /* 0x000fc800078ec0ff */
[----:B------:R-:W-:Y:S02]  /*0fa0*/  IADD3 R60, PT, PT, -R4, R47, R60 ;  /* 0x0000002f043c7210 */ /* 0x000fe40007ffe13c */
[----:B------:R-:W-:-:S04]  /*0fb0*/  SHF.R.U32.HI R4, RZ, UR6, R33 ;  /* 0x00000006ff047c19 */ /* 0x000fc80008011621 */
[----:B------:R-:W-:-:S05]  /*0fc0*/  LOP3.LUT R4, R4, UR4, RZ, 0xc0, !PT ;  /* 0x0000000404047c12 */ /* 0x000fca000f8ec0ff */
[----:B------:R-:W-:Y:S01]  /*0fd0*/  IMAD.SHL.U32 R6, R4, 0x400, RZ ;  /* 0x0000040004067824 */ /* 0x000fe200078e00ff */
[----:B------:R-:W-:-:S04]  /*0fe0*/  SHF.R.U32.HI R4, RZ, 0x4, R4 ;  /* 0x00000004ff047819 */ /* 0x000fc80000011604 */
[----:B------:R-:W-:Y:S02]  /*0ff0*/  LOP3.LUT R6, R6, 0x7c00, RZ, 0xc, !PT ;  /* 0x00007c0006067812 */ /* 0x000fe400078e0cff */
[----:B------:R-:W-:-:S04]  /*1000*/  LOP3.LUT R4, R4, 0xffffffe, RZ, 0xc0, !PT ;  /* 0x0ffffffe04047812 */ /* 0x000fc800078ec0ff */
[----:B------:R-:W-:Y:S01]  /*1010*/  IADD3 R62, PT, PT, -R4, R47, R6 ;  /* 0x0000002f043e7210 */ /* 0x000fe20007ffe106 */
[----:B-1----:R-:W-:Y:S01]  /*1020*/  VIADD R7, R57, 0x1 ;  /* 0x0000000139077836 */ /* 0x002fe20000000000 */
[----:B------:R-:W-:-:S04]  /*1030*/  SHF.R.U32.HI R4, RZ, UR6, R34 ;  /* 0x00000006ff047c19 */ /* 0x000fc80008011622 */
[----:B------:R-:W-:Y:S01]  /*1040*/  STS.U16 [R56+0x2], R7 ;  /* 0x0000020738007388 */ /* 0x000fe20000000400 */
[----:B------:R-:W-:-:S03]  /*1050*/  LOP3.LUT R4, R4, UR4, RZ, 0xc0, !PT ;  /* 0x0000000404047c12 */ /* 0x000fc6000f8ec0ff */
        /* <DEDUP_REMOVED lines=129> */
[----:B------:R-:W-:Y:S01]  /*1870*/  SHF.R.U32.HI R4, RZ, UR6, R49 ;  /* 0x00000006ff047c19 */ /* 0x000fe20008011631 */
[----:B------:R-:W0:Y:S03]  /*1880*/  S2UR UR6, SR_CgaCtaId ;  /* 0x00000000000679c3 */ /* 0x000e260000008800 */
[----:B------:R-:W-:Y:S01]  /*1890*/  LOP3.LUT R4, R4, UR4, RZ, 0xc0, !PT ;  /* 0x0000000404047c12 */ /* 0x000fe2000f8ec0ff */
[----:B------:R-:W-:-:S04]  /*18a0*/  UMOV UR4, 0x400 ;  /* 0x0000040000047882 */ /* 0x000fc80000000000 */
[----:B------:R-:W-:Y:S01]  /*18b0*/  IMAD.SHL.U32 R6, R4, 0x400, RZ ;  /* 0x0000040004067824 */ /* 0x000fe200078e00ff */
[----:B------:R-:W-:-:S04]  /*18c0*/  SHF.R.U32.HI R4, RZ, 0x4, R4 ;  /* 0x00000004ff047819 */ /* 0x000fc80000011604 */
[----:B------:R-:W-:Y:S02]  /*18d0*/  LOP3.LUT R6, R6, 0x7c00, RZ, 0xc, !PT ;  /* 0x00007c0006067812 */ /* 0x000fe400078e0cff */
[----:B------:R-:W-:-:S04]  /*18e0*/  LOP3.LUT R4, R4, 0xffffffe, RZ, 0xc0, !PT ;  /* 0x0ffffffe04047812 */ /* 0x000fc800078ec0ff */
[----:B------:R-:W-:Y:S01]  /*18f0*/  IADD3 R90, PT, PT, -R4, R47, R6 ;  /* 0x0000002f045a7210 */ /* 0x000fe20007ffe106 */
[----:B-1----:R-:W-:Y:S01]  /*1900*/  VIADD R7, R85, 0x1 ;  /* 0x0000000155077836 */ /* 0x002fe20000000000 */
[----:B0-----:R-:W-:-:S04]  /*1910*/  ULEA UR4, UR6, UR4, 0x18 ;  /* 0x0000000406047291 */ /* 0x001fc8000f8ec0ff */
[----:B------:R-:W-:Y:S04]  /*1920*/  STS.U16 [R84+0x2], R7 ;  /* 0x0000020754007388 */ /* 0x000fe80000000400 */
[----:B------:R-:W0:Y:S02]  /*1930*/  LDS.U16 R87, [R86+0x2] ;  /* 0x0000020056577984 */ /* 0x000e240000000400 */
[----:B0-----:R-:W-:-:S05]  /*1940*/  VIADD R5, R87, 0x1 ;  /* 0x0000000157057836 */ /* 0x001fca0000000000 */
[----:B------:R-:W-:Y:S04]  /*1950*/  STS.U16 [R86+0x2], R5 ;  /* 0x0000020556007388 */ /* 0x000fe80000000400 */
[----:B------:R-:W0:Y:S02]  /*1960*/  LDS.U16 R89, [R88+0x2] ;  /* 0x0000020058597984 */ /* 0x000e240000000400 */
[----:B0-----:R-:W-:-:S05]  /*1970*/  VIADD R7, R89, 0x1 ;  /* 0x0000000159077836 */ /* 0x001fca0000000000 */
[----:B------:R-:W-:Y:S04]  /*1980*/  STS.U16 [R88+0x2], R7 ;  /* 0x0000020758007388 */ /* 0x000fe80000000400 */
[----:B------:R-:W0:Y:S02]  /*1990*/  LDS.U16 R91, [R90+0x2] ;  /* 0x000002005a5b7984 */ /* 0x000e240000000400 */
[----:B0-----:R-:W-:-:S05]  /*19a0*/  VIADD R5, R91, 0x1 ;  /* 0x000000015b057836 */ /* 0x001fca0000000000 */
[----:B------:R-:W-:Y:S01]  /*19b0*/  STS.U16 [R90+0x2], R5 ;  /* 0x000002055a007388 */ /* 0x000fe20000000400 */
[----:B------:R-:W-:Y:S06]  /*19c0*/  BAR.SYNC.DEFER_BLOCKING 0x0 ;  /* 0x0000000000007b1d */ /* 0x000fec0000010000 */
[----:B------:R-:W-:Y:S04]  /*19d0*/  LDS R92, [R51] ;  /* 0x00000000335c7984 */ /* 0x000fe80000000800 */
[----:B------:R-:W0:Y:S04]  /*19e0*/  LDS R93, [R51+0x4] ;  /* 0x00000400335d7984 */ /* 0x000e280000000800 */
[----:B------:R-:W1:Y:S04]  /*19f0*/  LDS R94, [R51+0x8] ;  /* 0x00000800335e7984 */ /* 0x000e680000000800 */
[----:B------:R-:W2:Y:S04]  /*1a00*/  LDS R95, [R51+0xc] ;  /* 0x00000c00335f7984 */ /* 0x000ea80000000800 */
[----:B------:R-:W3:Y:S04]  /*1a10*/  LDS R96, [R51+0x10] ;  /* 0x0000100033607984 */ /* 0x000ee80000000800 */
[----:B------:R-:W4:Y:S04]  /*1a20*/  LDS R97, [R51+0x14] ;  /* 0x0000140033617984 */ /* 0x000f280000000800 */
[----:B------:R-:W4:Y:S04]  /*1a30*/  LDS R98, [R51+0x18] ;  /* 0x0000180033627984 */ /* 0x000f280000000800 */
[----:B------:R-:W4:Y:S04]  /*1a40*/  LDS R99, [R51+0x1c] ;  /* 0x00001c0033637984 */ /* 0x000f280000000800 */
[----:B------:R-:W4:Y:S04]  /*1a50*/  LDS R100, [R51+0x20] ;  /* 0x0000200033647984 */ /* 0x000f280000000800 */
[----:B------:R-:W4:Y:S04]  /*1a60*/  LDS R101, [R51+0x24] ;  /* 0x0000240033657984 */ /* 0x000f280000000800 */
[----:B------:R-:W4:Y:S04]  /*1a70*/  LDS R102, [R51+0x28] ;  /* 0x0000280033667984 */ /* 0x000f280000000800 */
[----:B------:R-:W4:Y:S01]  /*1a80*/  LDS R103, [R51+0x2c] ;  /* 0x00002c0033677984 */ /* 0x000f220000000800 */
[----:B0-----:R-:W-:-:S03]  /*1a90*/  IMAD.IADD R93, R92, 0x1, R93 ;  /* 0x000000015c5d7824 */ /* 0x001fc600078e025d */
[----:B------:R-:W0:Y:S01]  /*1aa0*/  LDS R104, [R51+0x30] ;  /* 0x0000300033687984 */ /* 0x000e220000000800 */
[----:B-1----:R-:W-:-:S03]  /*1ab0*/  IMAD.IADD R94, R94, 0x1, R93 ;  /* 0x000000015e5e7824 */ /* 0x002fc600078e025d */
[----:B------:R-:W1:Y:S01]  /*1ac0*/  LDS R105, [R51+0x34] ;  /* 0x0000340033697984 */ /* 0x000e620000000800 */
[----:B--2---:R-:W-:-:S03]  /*1ad0*/  IMAD.IADD R95, R95, 0x1, R94 ;  /* 0x000000015f5f7824 */ /* 0x004fc600078e025e */
[----:B------:R-:W2:Y:S01]  /*1ae0*/  LDS R106, [R51+0x38] ;  /* 0x00003800336a7984 */ /* 0x000ea20000000800 */
[----:B---3--:R-:W-:-:S03]  /*1af0*/  IMAD.IADD R96, R96, 0x1, R95 ;  /* 0x0000000160607824 */ /* 0x008fc600078e025f */
[----:B------:R-:W3:Y:S01]  /*1b00*/  LDS R107, [R51+0x3c] ;  /* 0x00003c00336b7984 */ /* 0x000ee20000000800 */
[----:B----4-:R-:W-:-:S03]  /*1b10*/  IMAD.IADD R97, R97, 0x1, R96 ;  /* 0x0000000161617824 */ /* 0x010fc600078e0260 */
[----:B------:R-:W4:Y:S01]  /*1b20*/  LDS R108, [R51+0x40] ;  /* 0x00004000336c7984 */ /* 0x000f220000000800 */
[----:B------:R-:W-:-:S03]  /*1b30*/  IMAD.IADD R98, R98, 0x1, R97 ;  /* 0x0000000162627824 */ /* 0x000fc600078e0261 */
        /* <DEDUP_REMOVED lines=31> */
[----:B------:R-:W-:-:S04]  /*1d30*/  IMAD.IADD R114, R114, 0x1, R113 ;  /* 0x0000000172727824 */ /* 0x000fc800078e0271 */
[----:B0-----:R-:W-:-:S04]  /*1d40*/  IMAD.IADD R115, R115, 0x1, R114 ;  /* 0x0000000173737824 */ /* 0x001fc800078e0272 */
[----:B-1----:R-:W-:-:S04]  /*1d50*/  IMAD.IADD R116, R116, 0x1, R115 ;  /* 0x0000000174747824 */ /* 0x002fc800078e0273 */
[----:B--2---:R-:W-:-:S04]  /*1d60*/  IMAD.IADD R117, R117, 0x1, R116 ;  /* 0x0000000175757824 */ /* 0x004fc800078e0274 */
[----:B---3--:R-:W-:-:S04]  /*1d70*/  IMAD.IADD R118, R118, 0x1, R117 ;  /* 0x0000000176767824 */ /* 0x008fc800078e0275 */
[----:B----4-:R-:W-:-:S04]  /*1d80*/  IMAD.IADD R119, R119, 0x1, R118 ;  /* 0x0000000177777824 */ /* 0x010fc800078e0276 */
[----:B------:R-:W-:-:S04]  /*1d90*/  IMAD.IADD R120, R120, 0x1, R119 ;  /* 0x0000000178787824 */ /* 0x000fc800078e0277 */
[----:B------:R-:W-:-:S04]  /*1da0*/  IMAD.IADD R121, R121, 0x1, R120 ;  /* 0x0000000179797824 */ /* 0x000fc800078e0278 */
[----:B------:R-:W-:-:S04]  /*1db0*/  IMAD.IADD R122, R122, 0x1, R121 ;  /* 0x000000017a7a7824 */ /* 0x000fc800078e0279 */
[----:B------:R-:W-:-:S04]  /*1dc0*/  IMAD.IADD R123, R123, 0x1, R122 ;  /* 0x000000017b7b7824 */ /* 0x000fc800078e027a */
[----:B------:R-:W-:-:S05]  /*1dd0*/  IMAD.IADD R125, R4, 0x1, R123 ;  /* 0x00000001047d7824 */ /* 0x000fca00078e027b */
        /* <DEDUP_REMOVED lines=8> */
[----:B------:R-:W0:Y:S02]  /*1e60*/  SHFL.UP P0, R126, R127, 0x10, RZ ;  /* 0x060000007f7e7989 */ /* 0x000e2400000000ff */
[----:B0-----:R-:W-:Y:S01]  /*1e70*/  @P0 IMAD.IADD R126, R127, 0x1, R126 ;  /* 0x000000017f7e0824 */ /* 0x001fe200078e027e */
[----:B------:R-:W-:-:S03]  /*1e80*/  ISETP.NE.AND P0, PT, R124, 0x1, PT ;  /* 0x000000017c00780c */ /* 0x000fc60003f05270 */
[----:B------:R-:W-:Y:S01]  /*1e90*/  IMAD.IADD R125, R126, 0x1, -R125 ;  /* 0x000000017e7d7824 */ /* 0x000fe200078e0a7d */
[----:B------:R-:W-:Y:S01]  /*1ea0*/  @!P1 STS [R50+0x8400], R126 ;  /* 0x0084007e32009388 */ /* 0x000fe20000000800 */
[----:B------:R-:W-:Y:S01]  /*1eb0*/  BAR.SYNC.DEFER_BLOCKING 0x0 ;  /* 0x0000000000007b1d */ /* 0x000fe20000010000 */
[----:B------:R-:W-:-:S05]  /*1ec0*/  ISETP.NE.AND P1, PT, R124, 0x4, PT ;  /* 0x000000047c00780c */ /* 0x000fca0003f25270 */
[----:B------:R-:W0:Y:S04]  /*1ed0*/  LDS.128 R4, [UR4+0x8400] ;  /* 0x00840004ff047984 */ /* 0x000e280008000c00 */
[----:B------:R-:W1:Y:S01]  /*1ee0*/  LDS.128 R8, [UR4+0x8410] ;  /* 0x00841004ff087984 */ /* 0x000e620008000c00 */
[C---:B0-----:R-:W-:Y:S01]  /*1ef0*/  SEL R55, R4.reuse, R55, !P0 ;  /* 0x0000003704377207 */ /* 0x041fe20004000000 */
[----:B------:R-:W-:Y:S01]  /*1f00*/  IMAD.IADD R5, R4, 0x1, R5 ;  /* 0x0000000104057824 */ /* 0x000fe200078e0205 */
[----:B------:R-:W-:-:S03]  /*1f10*/  ISETP.NE.AND P0, PT, R124, 0x2, PT ;  /* 0x000000027c00780c */ /* 0x000fc60003f05270 */
[----:B------:R-:W-:Y:S01]  /*1f20*/  IMAD.IADD R6, R6, 0x1, R5 ;  /* 0x0000000106067824 */ /* 0x000fe200078e0205 */
[----:B------:R-:W-:Y:S02]  /*1f30*/  SEL R55, R5, R55, !P0 ;  /* 0x0000003705377207 */ /* 0x000fe40004000000 */
[----:B------:R-:W-:Y:S01]  /*1f40*/  ISETP.NE.AND P0, PT, R124, 0x3, PT ;  /* 0x000000037c00780c */ /* 0x000fe20003f05270 */
[----:B------:R-:W-:-:S03]  /*1f50*/  IMAD.IADD R7, R7, 0x1, R6 ;  /* 0x0000000107077824 */ /* 0x000fc600078e0206 */
[----:B------:R-:W-:Y:S01]  /*1f60*/  SEL R55, R6, R55, !P0 ;  /* 0x0000003706377207 */ /* 0x000fe20004000000 */
[C---:B-1----:R-:W-:Y:S01]  /*1f70*/  IMAD.IADD R8, R7.reuse, 0x1, R8 ;  /* 0x0000000107087824 */ /* 0x042fe200078e0208 */
[----:B------:R-:W-:Y:S02]  /*1f80*/  ISETP.NE.AND P0, PT, R124, 0x5, PT ;  /* 0x000000057c00780c */ /* 0x000fe40003f05270 */
[----:B------:R-:W-:Y:S01]  /*1f90*/  SEL R55, R7, R55, !P1 ;  /* 0x0000003707377207 */ /* 0x000fe20004800000 */
[----:B------:R-:W-:Y:S01]  /*1fa0*/  IMAD.IADD R9, R9, 0x1, R8 ;  /* 0x0000000109097824 */ /* 0x000fe200078e0208 */
[----:B------:R-:W-:Y:S02]  /*1fb0*/  ISETP.NE.AND P1, PT, R42, RZ, PT ;  /* 0x000000ff2a00720c */ /* 0x000fe40003f25270 */
[----:B------:R-:W-:Y:S01]  /*1fc0*/  SEL R55, R8, R55, !P0 ;  /* 0x0000003708377207 */ /* 0x000fe20004000000 */
[----:B------:R-:W-:Y:S01]  /*1fd0*/  IMAD.IADD R10, R10, 0x1, R9 ;  /* 0x000000010a0a7824 */ /* 0x000fe200078e0209 */
[----:B------:R-:W-:-:S02]  /*1fe0*/  ISETP.GT.U32.AND P0, PT, R0, 0x1f, PT ;  /* 0x0000001f0000780c */ /* 0x000fc40003f04070 */
[----:B------:R-:W-:Y:S01]  /*1ff0*/  SEL R55, R9, R55, !P2 ;  /* 0x0000003709377207 */ /* 0x000fe20005000000 */
[----:B------:R-:W-:Y:S01]  /*2000*/  IMAD.IADD R11, R11, 0x1, R10 ;  /* 0x000000010b0b7824 */ /* 0x000fe200078e020a */
[----:B------:R-:W-:Y:S02]  /*2010*/  ISETP.GT.U32.OR P2, PT, R0, 0x1f, P1 ;  /* 0x0000001f0000780c */ /* 0x000fe40000f44470 */
[----:B------:R-:W-:Y:S02]  /*2020*/  SEL R4, R125, RZ, P1 ;  /* 0x000000ff7d047207 */ /* 0x000fe40000800000 */
[----:B------:R-:W-:-:S05]  /*2030*/  SEL R55, R10, R55, !P3 ;  /* 0x000000370a377207 */ /* 0x000fca0005800000 */
[----:B------:R-:W-:Y:S01]  /*2040*/  @P0 IMAD.IADD R125, R55, 0x1, R4 ;  /* 0x00000001377d0824 */ /* 0x000fe200078e0204 */
[----:B------:R-:W-:-:S03]  /*2050*/  ISETP.NE.AND P0, PT, R0, RZ, PT ;  /* 0x000000ff0000720c */ /* 0x000fc60003f05270 */
[----:B------:R-:W-:-:S05]  /*2060*/  @!P2 IMAD.U32 R125, R11, 0x10000, RZ ;  /* 0x000100000b7da824 */ /* 0x000fca00078e00ff */
[----:B------:R-:W-:Y:S01]  /*2070*/  @!P2 STS [UR4+0x8428], R125 ;  /* 0x0084287dff00a988 */ /* 0x000fe20008000804 */
[----:B------:R-:W-:Y:S06]  /*2080*/  BAR.SYNC.DEFER_BLOCKING 0x0 ;  /* 0x0000000000007b1d */ /* 0x000fec0000010000 */
[----:B------:R-:W0:Y:S02]  /*2090*/  LDS R4, [UR4+0x8428] ;  /* 0x00842804ff047984 */ /* 0x000e240008000800 */
[----:B0-----:R-:W-:-:S05]  /*20a0*/  SEL R4, R4, RZ, P0 ;  /* 0x000000ff04047207 */ /* 0x001fca0000000000 */
[----:B------:R-:W-:-:S04]  /*20b0*/  IMAD.IADD R4, R4, 0x1, R125 ;  /* 0x0000000104047824 */ /* 0x000fc800078e027d */
[--C-:B------:R-:W-:Y:S01]  /*20c0*/  IMAD.IADD R92, R92, 0x1, R4.reuse ;  /* 0x000000015c5c7824 */ /* 0x100fe200078e0204 */
[----:B------:R-:W-:Y:S01]  /*20d0*/  STS [R51], R4 ;  /* 0x0000000433007388 */ /* 0x000fe20000000800 */
[--C-:B------:R-:W-:Y:S02]  /*20e0*/  IMAD.IADD R6, R93, 0x1, R4.reuse ;  /* 0x000000015d067824 */ /* 0x100fe400078e0204 */
[--C-:B------:R-:W-:Y:S01]  /*20f0*/  IMAD.IADD R94, R94, 0x1, R4.reuse ;  /* 0x000000015e5e7824 */ /* 0x100fe200078e0204 */
[----:B------:R-:W-:Y:S01]  /*2100*/  STS [R51+0x4], R92 ;  /* 0x0000045c33007388 */ /* 0x000fe20000000800 */
[--C-:B------:R-:W-:Y:S02]  /*2110*/  IMAD.IADD R8, R95, 0x1, R4.reuse ;  /* 0x000000015f087824 */ /* 0x100fe400078e0204 */
[--C-:B------:R-:W-:Y:S01]  /*2120*/  IMAD.IADD R96, R96, 0x1, R4.reuse ;  /* 0x0000000160607824 */ /* 0x100fe200078e0204 */
[----:B------:R-:W-:Y:S01]  /*2130*/  STS [R51+0x8], R6 ;  /* 0x0000080633007388 */ /* 0x000fe20000000800 */
[----:B------:R-:W-:-:S02]  /*2140*/  IMAD.IADD R10, R97, 0x1, R4 ;  /* 0x00000001610a7824 */ /* 0x000fc400078e0204 */
[--C-:B------:R-:W-:Y:S01]  /*2150*/  IMAD.IADD R98, R98, 0x1, R4.reuse ;  /* 0x0000000162627824 */ /* 0x100fe200078e0204 */
[----:B------:R-:W-:Y:S01]  /*2160*/  STS [R51+0xc], R94 ;  /* 0x00000c5e33007388 */ /* 0x000fe20000000800 */
        /* <DEDUP_REMOVED lines=36> */
[----:B------:R-:W-:-:S03]  /*23b0*/  IMAD.IADD R150, R123, 0x1, R4 ;  /* 0x000000017b967824 */ /* 0x000fc600078e0204 */
[----:B------:R-:W-:Y:S04]  /*23c0*/  STS [R51+0x40], R134 ;  /* 0x0000408633007388 */ /* 0x000fe80000000800 */
        /* <DEDUP_REMOVED lines=15> */
[----:B------:R-:W-:Y:S01]  /*24c0*/  STS [R51+0x80], R150 ;  /* 0x0000809633007388 */ /* 0x000fe20000000800 */
[----:B------:R-:W-:Y:S06]  /*24d0*/  BAR.SYNC.DEFER_BLOCKING 0x0 ;  /* 0x0000000000007b1d */ /* 0x000fec0000010000 */
[----:B------:R-:W0:Y:S04]  /*24e0*/  LDS.U16 R5, [R54+0x2] ;  /* 0x0000020036057984 */ /* 0x000e280000000400 */
[----:B------:R-:W1:Y:S04]  /*24f0*/  LDS.U16 R56, [R56+0x2] ;  /* 0x0000020038387984 */ /* 0x000e680000000400 */
[----:B------:R-:W2:Y:S04]  /*2500*/  LDS.U16 R58, [R58+0x2] ;  /* 0x000002003a3a7984 */ /* 0x000ea80000000400 */
[----:B------:R-:W3:Y:S04]  /*2510*/  LDS.U16 R60, [R60+0x2] ;  /* 0x000002003c3c7984 */ /* 0x000ee80000000400 */
[----:B------:R-:W4:Y:S04]  /*2520*/  LDS.U16 R62, [R62+0x2] ;  /* 0x000002003e3e7984 */ /* 0x000f280000000400 */
[----:B------:R-:W4:Y:S04]  /*2530*/  LDS.U16 R64, [R64+0x2] ;  /* 0x0000020040407984 */ /* 0x000f280000000400 */
[----:B------:R-:W4:Y:S04]  /*2540*/  LDS.U16 R66, [R66+0x2] ;  /* 0x0000020042427984 */ /* 0x000f280000000400 */
[----:B------:R-:W4:Y:S04]  /*2550*/  LDS.U16 R68, [R68+0x2] ;  /* 0x0000020044447984 */ /* 0x000f280000000400 */
[----:B------:R-:W4:Y:S04]  /*2560*/  LDS.U16 R70, [R70+0x2] ;  /* 0x0000020046467984 */ /* 0x000f280000000400 */
[----:B------:R-:W4:Y:S04]  /*2570*/  LDS.U16 R72, [R72+0x2] ;  /* 0x0000020048487984 */ /* 0x000f280000000400 */
[----:B------:R-:W4:Y:S01]  /*2580*/  LDS.U16 R74, [R74+0x2] ;  /* 0x000002004a4a7984 */ /* 0x000f220000000400 */
[----:B0-----:R-:W-:-:S03]  /*2590*/  IMAD.IADD R5, R52, 0x1, R5 ;  /* 0x0000000134057824 */ /* 0x001fc600078e0205 */
[----:B------:R-:W0:Y:S01]  /*25a0*/  LDS.U16 R76, [R76+0x2] ;  /* 0x000002004c4c7984 */ /* 0x000e220000000400 */
[----:B-1----:R-:W-:-:S03]  /*25b0*/  IMAD.IADD R56, R57, 0x1, R56 ;  /* 0x0000000139387824 */ /* 0x002fc600078e0238 */
[----:B------:R-:W1:Y:S01]  /*25c0*/  LDS.U16 R78, [R78+0x2] ;  /* 0x000002004e4e7984 */ /* 0x000e620000000400 */
[----:B--2---:R-:W-:-:S03]  /*25d0*/  IMAD.IADD R58, R59, 0x1, R58 ;  /* 0x000000013b3a7824 */ /* 0x004fc600078e023a */
[----:B------:R-:W2:Y:S01]  /*25e0*/  LDS.U16 R80, [R80+0x2] ;  /* 0x0000020050507984 */ /* 0x000ea20000000400 */
[----:B---3--:R-:W-:-:S03]  /*25f0*/  IMAD.IADD R60, R61, 0x1, R60 ;  /* 0x000000013d3c7824 */ /* 0x008fc600078e023c */
[----:B------:R-:W3:Y:S01]  /*2600*/  LDS.U16 R82, [R82+0x2] ;  /* 0x0000020052527984 */ /* 0x000ee20000000400 */
[----:B----4-:R-:W-:-:S03]  /*2610*/  IMAD.IADD R62, R63, 0x1, R62 ;  /* 0x000000013f3e7824 */ /* 0x010fc600078e023e */
[----:B------:R-:W4:Y:S01]  /*2620*/  LDS.U16 R84, [R84+0x2] ;  /* 0x0000020054547984 */ /* 0x000f220000000400 */
[----:B------:R-:W-:-:S03]  /*2630*/  IMAD.IADD R64, R65, 0x1, R64 ;  /* 0x0000000141407824 */ /* 0x000fc600078e0240 */
[----:B------:R-:W4:Y:S01]  /*2640*/  LDS.U16 R86, [R86+0x2] ;  /* 0x0000020056567984 */ /* 0x000f220000000400 */
[----:B------:R-:W-:-:S03]  /*2650*/  IMAD.IADD R66, R67, 0x1, R66 ;  /* 0x0000000143427824 */ /* 0x000fc600078e0242 */
[----:B------:R-:W4:Y:S01]  /*2660*/  LDS.U16 R88, [R88+0x2] ;  /* 0x0000020058587984 */ /* 0x000f220000000400 */
[----:B------:R-:W-:-:S03]  /*2670*/  IMAD.IADD R68, R69, 0x1, R68 ;  /* 0x0000000145447824 */ /* 0x000fc600078e0244 */
[----:B------:R-:W4:Y:S01]  /*2680*/  LDS.U16 R90, [R90+0x2] ;  /* 0x000002005a5a7984 */ /* 0x000f220000000400 */
[----:B------:R-:W-:Y:S02]  /*2690*/  IMAD.IADD R70, R71, 0x1, R70 ;  /* 0x0000000147467824 */ /* 0x000fe400078e0246 */
[----:B------:R-:W-:Y:S02]  /*26a0*/  IMAD.IADD R72, R73, 0x1, R72 ;  /* 0x0000000149487824 */ /* 0x000fe400078e0248 */
[----:B------:R-:W-:Y:S02]  /*26b0*/  IMAD.IADD R74, R75, 0x1, R74 ;  /* 0x000000014b4a7824 */ /* 0x000fe400078e024a */
[----:B0-----:R-:W-:Y:S02]  /*26c0*/  IMAD.IADD R76, R77, 0x1, R76 ;  /* 0x000000014d4c7824 */ /* 0x001fe400078e024c */
[----:B-1----:R-:W-:Y:S02]  /*26d0*/  IMAD.IADD R78, R79, 0x1, R78 ;  /* 0x000000014f4e7824 */ /* 0x002fe400078e024e */
[----:B--2---:R-:W-:-:S02]  /*26e0*/  IMAD.IADD R80, R81, 0x1, R80 ;  /* 0x0000000151507824 */ /* 0x004fc400078e0250 */
[----:B---3--:R-:W-:Y:S02]  /*26f0*/  IMAD.IADD R82, R83, 0x1, R82 ;  /* 0x0000000153527824 */ /* 0x008fe400078e0252 */
[----:B----4-:R-:W-:Y:S02]  /*2700*/  IMAD.IADD R84, R85, 0x1, R84 ;  /* 0x0000000155547824 */ /* 0x010fe400078e0254 */
[----:B------:R-:W-:Y:S02]  /*2710*/  IMAD.IADD R86, R87, 0x1, R86 ;  /* 0x0000000157567824 */ /* 0x000fe400078e0256 */
[----:B------:R-:W-:Y:S02]  /*2720*/  IMAD.IADD R88, R89, 0x1, R88 ;  /* 0x0000000159587824 */ /* 0x000fe400078e0258 */
[----:B------:R-:W-:Y:S01]  /*2730*/  IMAD.IADD R90, R91, 0x1, R90 ;  /* 0x000000015b5a7824 */ /* 0x000fe200078e025a */
[----:B------:R-:W-:Y:S06]  /*2740*/  BAR.SYNC.DEFER_BLOCKING 0x0 ;  /* 0x0000000000007b1d */ /* 0x000fec0000010000 */
[----:B------:R-:W-:Y:S05]  /*2750*/  BRA.U UP0, `(.L_x_221) ;  /* 0x0000000500987547 */ /* 0x000fea000b800000 */
[----:B------:R-:W-:Y:S01]  /*2760*/  LEA R4, R5, UR4, 0x2 ;  /* 0x0000000405047c11 */ /* 0x000fe2000f8e10ff */
[----:B------:R-:W-:Y:S01]  /*2770*/  UIADD3 UR7, UPT, UPT, UR7, 0x6, URZ ;  /* 0x0000000607077890 */ /* 0x000fe2000fffe0ff */
[----:B------:R-:W-:Y:S01]  /*2780*/  LEA R5, R56, UR4, 0x2 ;  /* 0x0000000438057c11 */ /* 0x000fe2000f8e10ff */
[----:B------:R-:W-:Y:S01]  /*2790*/  UIADD3 UR5, UPT, UPT, UR5, -0x6, URZ ;  /* 0xfffffffa05057890 */ /* 0x000fe2000fffe0ff */
[----:B------:R-:W-:Y:S01]  /*27a0*/  LEA R6, R58, UR4, 0x2 ;  /* 0x000000043a067c11 */ /* 0x000fe2000f8e10ff */
[----:B------:R1:W-:Y:S01]  /*27b0*/  STS [R4], R29 ;  /* 0x0000001d04007388 */ /* 0x0003e20000000800 */
[----:B------:R-:W-:Y:S02]  /*27c0*/  LEA R7, R60, UR4, 0x2 ;  /* 0x000000043c077c11 */ /* 0x000fe4000f8e10ff */
[----:B------:R-:W-:Y:S01]  /*27d0*/  LEA R8, R62, UR4, 0x2 ;  /* 0x000000043e087c11 */ /* 0x000fe2000f8e10ff */
[----:B------:R1:W-:Y:S01]  /*27e0*/  STS [R5], R30 ;  /* 0x0000001e05007388 */ /* 0x0003e20000000800 */
[----:B------:R-:W-:-:S02]  /*27f0*/  LEA R9, R64, UR4, 0x2 ;  /* 0x0000000440097c11 */ /* 0x000fc4000f8e10ff */
[----:B------:R-:W-:Y:S01]  /*2800*/  LEA R10, R66, UR4, 0x2 ;  /* 0x00000004420a7c11 */ /* 0x000fe2000f8e10ff */
[----:B------:R1:W-:Y:S01]  /*2810*/  STS [R6], R31 ;  /* 0x0000001f06007388 */ /* 0x0003e20000000800 */
[----:B------:R-:W-:Y:S02]  /*2820*/  LEA R11, R68, UR4, 0x2 ;  /* 0x00000004440b7c11 */ /* 0x000fe4000f8e10ff */
        /* <DEDUP_REMOVED lines=16> */
[----:B------:R1:W-:Y:S04]  /*2930*/  STS [R52], R37 ;  /* 0x0000002534007388 */ /* 0x0003e80000000800 */
        /* <DEDUP_REMOVED lines=9> */
[----:B------:R1:W-:Y:S01]  /*29d0*/  STS [R64], R49 ;  /* 0x0000003140007388 */ /* 0x0003e20000000800 */
[----:B------:R-:W-:Y:S06]  /*29e0*/  BAR.SYNC.DEFER_BLOCKING 0x0 ;  /* 0x0000000000007b1d */ /* 0x000fec0000010000 */
[----:B------:R1:W2:Y:S04]  /*29f0*/  LDS R29, [R53] ;  /* 0x00000000351d7984 */ /* 0x0002a80000000800 */
[----:B------:R1:W3:Y:S04]  /*2a00*/  LDS R30, [R53+0x4] ;  /* 0x00000400351e7984 */ /* 0x0002e80000000800 */
[----:B------:R1:W4:Y:S04]  /*2a10*/  LDS R31, [R53+0x8] ;  /* 0x00000800351f7984 */ /* 0x0003280000000800 */
[----:B------:R1:W0:Y:S04]  /*2a20*/  LDS R32, [R53+0xc] ;  /* 0x00000c0035207984 */ /* 0x0002280000000800 */
        /* <DEDUP_REMOVED lines=14> */
[----:B------:R1:W0:Y:S01]  /*2b10*/  LDS R49, [R53+0x48] ;  /* 0x0000480035317984 */ /* 0x0002220000000800 */
[----:B------:R-:W-:Y:S06]  /*2b20*/  BAR.SYNC.DEFER_BLOCKING 0x0 ;  /* 0x0000000000007b1d */ /* 0x000fec0000010000 */
[----:B-----5:R1:W-:Y:S04]  /*2b30*/  STS [R4], R2 ;  /* 0x0000000204007388 */ /* 0x0203e80000000800 */
        /* <DEDUP_REMOVED lines=19> */
[----:B------:R1:W0:Y:S04]  /*2c70*/  LDS R2, [R53] ;  /* 0x0000000035027984 */ /* 0x0002280000000800 */
        /* <DEDUP_REMOVED lines=19> */
[----:B--234-:R-:W-:Y:S05]  /*2db0*/  BRA `(.L_x_222) ;  /* 0xffffffdc00587947 */ /* 0x01cfea000383ffff */
.L_x_221:
[----:B------:R-:W-:Y:S01]  /*2dc0*/  LEA R5, R5, UR4, 0x2 ;  /* 0x0000000405057c11 */ /* 0x000fe2000f8e10ff */
[----:B------:R-:W-:Y:S01]  /*2dd0*/  IMAD R53, R0, -0x48, R53 ;  /* 0xffffffb800357824 */ /* 0x000fe200078e0235 */
[----:B------:R-:W-:Y:S01]  /*2de0*/  LEA R56, R56, UR4, 0x2 ;  /* 0x0000000438387c11 */ /* 0x000fe2000f8e10ff */
[----:B------:R-:W0:Y:S01]  /*2df0*/  LDCU.64 UR6, c[0x0][0x3a0] ;  /* 0x00007400ff0677ac */ /* 0x000e220008000a00 */
[----:B------:R-:W-:Y:S01]  /*2e00*/  LEA R58, R58, UR4, 0x2 ;  /* 0x000000043a3a7c11 */ /* 0x000fe2000f8e10ff */
[----:B------:R-:W-:Y:S01]  /*2e10*/  STS [R5], R29 ;  /* 0x0000001d05007388 */ /* 0x000fe20000000800 */
[----:B------:R-:W-:Y:S02]  /*2e20*/  LEA R60, R60, UR4, 0x2 ;  /* 0x000000043c3c7c11 */ /* 0x000fe4000f8e10ff */
[----:B------:R-:W-:Y:S01]  /*2e30*/  LEA R62, R62, UR4, 0x2 ;  /* 0x000000043e3e7c11 */ /* 0x000fe2000f8e10ff */
[----:B------:R-:W-:Y:S01]  /*2e40*/  STS [R56], R30 ;  /* 0x0000001e38007388 */ /* 0x000fe20000000800 */
[----:B------:R-:W-:-:S02]  /*2e50*/  LEA R64, R64, UR4, 0x2 ;  /* 0x0000000440407c11 */ /* 0x000fc4000f8e10ff */
[----:B------:R-:W-:Y:S01]  /*2e60*/  LEA R66, R66, UR4, 0x2 ;  /* 0x0000000442427c11 */ /* 0x000fe2000f8e10ff */
[----:B------:R-:W-:Y:S01]  /*2e70*/  STS [R58], R31 ;  /* 0x0000001f3a007388 */ /* 0x000fe20000000800 */
[----:B------:R-:W-:Y:S02]  /*2e80*/  LEA R68, R68, UR4, 0x2 ;  /* 0x0000000444447c11 */ /* 0x000fe4000f8e10ff */
[----:B------:R-:W-:Y:S01]  /*2e90*/  LEA R70, R70, UR4, 0x2 ;  /* 0x0000000446467c11 */ /* 0x000fe2000f8e10ff */
[----:B------:R-:W-:Y:S01]  /*2ea0*/  STS [R60], R32 ;  /* 0x000000203c007388 */ /* 0x000fe20000000800 */
[----:B------:R-:W-:Y:S02]  /*2eb0*/  LEA R72, R72, UR4, 0x2 ;  /* 0x0000000448487c11 */ /* 0x000fe4000f8e10ff */
[----:B------:R-:W-:Y:S01]  /*2ec0*/  LEA R74, R74, UR4, 0x2 ;  /* 0x000000044a4a7c11 */ /* 0x000fe2000f8e10ff */
[----:B------:R-:W-:Y:S01]  /*2ed0*/  STS [R62], R33 ;  /* 0x000000213e007388 */ /* 0x000fe20000000800 */
[----:B------:R-:W-:Y:S01]  /*2ee0*/  LEA R76, R76, UR4, 0x2 ;  /* 0x000000044c4c7c11 */ /* 0x000fe2000f8e10ff */
[----:B0-----:R-:W-:Y:S01]  /*2ef0*/  IMAD.U32 R4, RZ, RZ, UR7 ;  /* 0x00000007ff047e24 */ /* 0x001fe2000f8e00ff */
        /* <DEDUP_REMOVED lines=11> */
[----:B------:R-:W-:-:S03]  /*2fb0*/  ISETP.LT.U32.AND P2, PT, R0, UR6, PT ;  /* 0x0000000600007c0c */ /* 0x000fc6000bf41070 */
[----:B------:R-:W-:Y:S01]  /*2fc0*/  STS [R72], R38 ;  /* 0x0000002648007388 */ /* 0x000fe20000000800 */
[----:B------:R-:W-:-:S03]  /*2fd0*/  ISETP.GT.U32.AND.EX P2, PT, R4, RZ, PT, P2 ;  /* 0x000000ff0400720c */ /* 0x000fc60003f44120 */
[----:B------:R-:W-:Y:S04]  /*2fe0*/  STS [R74], R39 ;  /* 0x000000274a007388 */ /* 0x000fe80000000800 */
[----:B------:R-:W-:Y:S04]  /*2ff0*/  STS [R76], R40 ;  /* 0x000000284c007388 */ /* 0x000fe80000000800 */
[----:B------:R-:W-:Y:S04]  /*3000*/  STS [R78], R41 ;  /* 0x000000294e007388 */ /* 0x000fe80000000800 */
[----:B------:R-:W-:Y:S04]  /*3010*/  STS [R80], R43 ;  /* 0x0000002b50007388 */ /* 0x000fe80000000800 */
[----:B------:R-:W-:Y:S04]  /*3020*/  STS [R47], R44 ;  /* 0x0000002c2f007388 */ /* 0x000fe80000000800 */
[----:B------:R-:W-:Y:S04]  /*3030*/  STS [R84], R45 ;  /* 0x0000002d54007388 */ /* 0x000fe80000000800 */
[----:B------:R-:W-:Y:S04]  /*3040*/  STS [R51], R46 ;  /* 0x0000002e33007388 */ /* 0x000fe80000000800 */
[----:B------:R-:W-:Y:S04]  /*3050*/  STS [R88], R48 ;  /* 0x0000003058007388 */ /* 0x000fe80000000800 */
[----:B------:R-:W-:Y:S01]  /*3060*/  STS [R90], R49 ;  /* 0x000000315a007388 */ /* 0x000fe20000000800 */
[----:B------:R-:W-:Y:S06]  /*3070*/  BAR.SYNC.DEFER_BLOCKING 0x0 ;  /* 0x0000000000007b1d */ /* 0x000fec0000010000 */
[----:B------:R-:W0:Y:S04]  /*3080*/  LDS R6, [R53] ;  /* 0x0000000035067984 */ /* 0x000e280000000800 */
[----:B------:R-:W1:Y:S04]  /*3090*/  LDS R7, [R53+0x400] ;  /* 0x0004000035077984 */ /* 0x000e680000000800 */
[----:B------:R-:W2:Y:S04]  /*30a0*/  LDS R8, [R53+0x800] ;  /* 0x0008000035087984 */ /* 0x000ea80000000800 */
[----:B------:R-:W-:Y:S04]  /*30b0*/  LDS R9, [R53+0xc00] ;  /* 0x000c000035097984 */ /* 0x000fe80000000800 */
[----:B------:R-:W-:Y:S04]  /*30c0*/  LDS R10, [R53+0x1000] ;  /* 0x00100000350a7984 */ /* 0x000fe80000000800 */
[----:B------:R-:W-:Y:S04]  /*30d0*/  LDS R11, [R53+0x1400] ;  /* 0x00140000350b7984 */ /* 0x000fe80000000800 */
[----:B------:R-:W3:Y:S04]  /*30e0*/  LDS R29, [R53+0x1800] ;  /* 0x00180000351d7984 */ /* 0x000ee80000000800 */
[----:B------:R-:W-:Y:S04]  /*30f0*/  LDS R30, [R53+0x1c00] ;  /* 0x001c0000351e7984 */ /* 0x000fe80000000800 */
        /* <DEDUP_REMOVED lines=10> */
[----:B------:R-:W-:Y:S01]  /*31a0*/  LDS R41, [R53+0x4800] ;  /* 0x0048000035297984 */ /* 0x000fe20000000800 */
[----:B------:R-:W-:Y:S06]  /*31b0*/  BAR.SYNC.DEFER_BLOCKING 0x0 ;  /* 0x0000000000007b1d */ /* 0x000fec0000010000 */
[----:B-----5:R4:W-:Y:S04]  /*31c0*/  STS [R5], R2 ;  /* 0x0000000205007388 */ /* 0x0209e80000000800 */
[----:B------:R0:W-:Y:S04]  /*31d0*/  STS [R56], R3 ;  /* 0x0000000338007388 */ /* 0x0001e80000000800 */
[----:B------:R1:W-:Y:S01]  /*31e0*/  STS [R58], R12 ;  /* 0x0000000c3a007388 */ /* 0x0003e20000000800 */
[----:B----4-:R-:W4:Y:S03]  /*31f0*/  LDC.64 R4, c[0x0][0x398] ;  /* 0x0000e600ff047b82 */ /* 0x010f260000000a00 */
[----:B------:R-:W-:Y:S04]  /*3200*/  STS [R60], R13 ;  /* 0x0000000d3c007388 */ /* 0x000fe80000000800 */
[----:B------:R2:W-:Y:S01]  /*3210*/  STS [R62], R14 ;  /* 0x0000000e3e007388 */ /* 0x0005e20000000800 */
[----:B0-----:R-:W0:Y:S01]  /*3220*/  LDC.64 R2, c[0x0][0x388] ;  /* 0x0000e200ff027b82 */ /* 0x001e220000000a00 */
[----:B-1----:R-:W-:-:S02]  /*3230*/  VIADD R12, R0, 0x100 ;  /* 0x00000100000c7836 */ /* 0x002fc40000000000 */
[----:B------:R-:W-:Y:S04]  /*3240*/  STS [R64], R15 ;  /* 0x0000000f40007388 */ /* 0x000fe80000000800 */
[----:B------:R1:W-:Y:S01]  /*3250*/  STS [R66], R16 ;  /* 0x0000001042007388 */ /* 0x0003e20000000800 */
[----:B------:R-:W-:Y:S01]  /*3260*/  ISETP.LT.U32.AND P4, PT, R12, UR6, PT ;  /* 0x000000060c007c0c */ /* 0x000fe2000bf81070 */
[C---:B--2---:R-:W-:Y:S01]  /*3270*/  VIADD R14, R0.reuse, 0x200 ;  /* 0x00000200000e7836 */ /* 0x044fe20000000000 */
[----:B------:R-:W-:Y:S01]  /*3280*/  LOP3.LUT R12, R0, 0x400, RZ, 0xfc, !PT ;  /* 0x00000400000c7812 */ /* 0x000fe200078efcff */
[----:B------:R-:W-:Y:S03]  /*3290*/  STS [R68], R17 ;  /* 0x0000001144007388 */ /* 0x000fe60000000800 */
[----:B------:R-:W-:Y:S01]  /*32a0*/  ISETP.LT.U32.AND P3, PT, R14, UR6, PT ;  /* 0x000000060e007c0c */ /* 0x000fe2000bf61070 */
[----:B------:R-:W-:Y:S01]  /*32b0*/  STS [R70], R18 ;  /* 0x0000001246007388 */ /* 0x000fe20000000800 */
[----:B------:R-:W-:Y:S01]  /*32c0*/  VIADD R14, R0, 0x500 ;  /* 0x00000500000e7836 */ /* 0x000fe20000000000 */
[----:B------:R-:W-:Y:S01]  /*32d0*/  ISETP.LT.U32.AND P0, PT, R12, UR6, PT ;  /* 0x000000060c007c0c */ /* 0x000fe2000bf01070 */
[C---:B-1----:R-:W-:Y:S01]  /*32e0*/  VIADD R16, R0.reuse, 0x300 ;  /* 0x0000030000107836 */ /* 0x042fe20000000000 */
[----:B------:R-:W-:Y:S01]  /*32f0*/  STS [R72], R19 ;  /* 0x0000001348007388 */ /* 0x000fe20000000800 */
[----:B------:R-:W-:Y:S01]  /*3300*/  VIADD R12, R0, 0x600 ;  /* 0x00000600000c7836 */ /* 0x000fe20000000000 */
[----:B------:R-:W-:Y:S01]  /*3310*/  ISETP.LT.U32.AND P1, PT, R14, UR6, PT ;  /* 0x000000060e007c0c */ /* 0x000fe2000bf21070 */
[----:B------:R-:W-:Y:S01]  /*3320*/  IMAD.U32 R14, RZ, RZ, UR7 ;  /* 0x00000007ff0e7e24 */ /* 0x000fe2000f8e00ff */
[----:B------:R-:W-:Y:S01]  /*3330*/  STS [R74], R20 ;  /* 0x000000144a007388 */ /* 0x000fe20000000800 */
[----:B------:R-:W-:Y:S01]  /*3340*/  ISETP.LT.U32.AND P5, PT, R16, UR6, PT ;  /* 0x0000000610007c0c */ /* 0x000fe2000bfa1070 */
[----:B------:R-:W-:Y:S01]  /*3350*/  IMAD.U32 R16, RZ, RZ, UR7 ;  /* 0x00000007ff107e24 */ /* 0x000fe2000f8e00ff */
[----:B------:R-:W-:Y:S01]  /*3360*/  ISETP.LT.U32.AND P6, PT, R12, UR6, PT ;  /* 0x000000060c007c0c */ /* 0x000fe2000bfc1070 */
[----:B------:R-:W-:Y:S01]  /*3370*/  STS [R76], R21 ;  /* 0x000000154c007388 */ /* 0x000fe20000000800 */
[----:B0-----:R-:W-:Y:S01]  /*3380*/  IMAD.WIDE.U32 R2, R0, 0x4, R2 ;  /* 0x0000000400027825 */ /* 0x001fe200078e0002 */
[----:B------:R-:W-:-:S02]  /*3390*/  ISETP.GT.U32.AND.EX P3, PT, R14, RZ, PT, P3 ;  /* 0x000000ff0e00720c */ /* 0x000fc40003f64130 */
[----:B------:R-:W-:Y:S01]  /*33a0*/  STS [R78], R22 ;  /* 0x000000164e007388 */ /* 0x000fe20000000800 */
[----:B------:R-:W-:Y:S01]  /*33b0*/  ISETP.GT.U32.AND.EX P4, PT, R16, RZ, PT, P4 ;  /* 0x000000ff1000720c */ /* 0x000fe20003f84140 */
[----:B----4-:R-:W-:Y:S02]  /*33c0*/  IMAD.WIDE.U32 R4, R0, 0x4, R4 ;  /* 0x0000000400047825 */ /* 0x010fe400078e0004 */
[----:B------:R0:W-:Y:S02]  /*33d0*/  STS [R80], R23 ;  /* 0x0000001750007388 */ /* 0x0001e40000000800 */
[----:B------:R-:W-:Y:S02]  /*33e0*/  IMAD.U32 R12, RZ, RZ, UR7 ;  /* 0x00000007ff0c7e24 */ /* 0x000fe4000f8e00ff */
[----:B------:R-:W-:Y:S03]  /*33f0*/  STS [R47], R24 ;  /* 0x000000182f007388 */ /* 0x000fe60000000800 */
[----:B------:R-:W-:Y:S01]  /*3400*/  ISETP.GT.U32.AND.EX P5, PT, R12, RZ, PT, P5 ;  /* 0x000000ff0c00720c */ /* 0x000fe20003fa4150 */
[----:B------:R1:W-:Y:S01]  /*3410*/  STS [R84], R25 ;  /* 0x0000001954007388 */ /* 0x0003e20000000800 */
[----:B0-----:R-:W-:Y:S01]  /*3420*/  @P2 LOP3.LUT R23, R6, 0x80000000, RZ, 0x3c, !PT ;  /* 0x8000000006172812 */ /* 0x001fe200078e3cff */
[----:B------:R-:W-:-:S02]  /*3430*/  VIADD R6, R0, 0x700 ;  /* 0x0000070000067836 */ /* 0x000fc40000000000 */
[----:B------:R-:W-:Y:S04]  /*3440*/  STS [R51], R26 ;  /* 0x0000001a33007388 */ /* 0x000fe80000000800 */
[----:B------:R0:W-:Y:S01]  /*3450*/  STS [R88], R27 ;  /* 0x0000001b58007388 */ /* 0x0001e20000000800 */
[----:B-1----:R-:W-:-:S03]  /*3460*/  @P4 LOP3.LUT R25, R7, 0x80000000, RZ, 0x3c, !PT ;  /* 0x8000000007194812 */ /* 0x002fc600078e3cff */
[----:B------:R-:W-:Y:S01]  /*3470*/  STS [R90], R28 ;  /* 0x0000001c5a007388 */ /* 0x000fe20000000800 */
[----:B------:R-:W-:Y:S01]  /*3480*/  BAR.SYNC.DEFER_BLOCKING 0x0 ;  /* 0x0000000000007b1d */ /* 0x000fe20000010000 */
[----:B0-----:R-:W-:Y:S01]  /*3490*/  @P3 LOP3.LUT R27, R8, 0x80000000, RZ, 0x3c, !PT ;  /* 0x80000000081b3812 */ /* 0x001fe200078e3cff */
[----:B------:R-:W-:-:S05]  /*34a0*/  IMAD.U32 R8, RZ, RZ, UR7 ;  /* 0x00000007ff087e24 */ /* 0x000fca000f8e00ff */
[C---:B------:R-:W-:Y:S02]  /*34b0*/  ISETP.GT.U32.AND.EX P1, PT, R8.reuse, RZ, PT, P1 ;  /* 0x000000ff0800720c */ /* 0x040fe40003f24110 */
[----:B------:R-:W-:-:S13]  /*34c0*/  ISETP.GT.U32.AND.EX P6, PT, R8, RZ, PT, P6 ;  /* 0x000000ff0800720c */ /* 0x000fda0003fc4160 */
[----:B---3--:R-:W-:Y:S01]  /*34d0*/  @P6 LOP3.LUT R29, R29, 0x80000000, RZ, 0x3c, !PT ;  /* 0x800000001d1d6812 */ /* 0x008fe200078e3cff */
[----:B------:R-:W0:Y:S04]  /*34e0*/  @P2 LDS R43, [R53] ;  /* 0x00000000352b2984 */ /* 0x000e280000000800 */
[----:B------:R-:W1:Y:S04]  /*34f0*/  LDS R13, [R53+0x400] ;  /* 0x00040000350d7984 */ /* 0x000e680000000800 */
[----:B------:R-:W2:Y:S04]  /*3500*/  LDS R15, [R53+0x800] ;  /* 0x00080000350f7984 */ /* 0x000ea80000000800 */
[----:B------:R-:W3:Y:S04]  /*3510*/  LDS R17, [R53+0xc00] ;  /* 0x000c000035117984 */ /* 0x000ee80000000800 */
[----:B------:R-:W4:Y:S04]  /*3520*/  LDS R19, [R53+0x1000] ;  /* 0x0010000035137984 */ /* 0x000f280000000800 */
[----:B------:R-:W-:Y:S04]  /*3530*/  @P2 STG.E desc[UR8][R2.64], R23 ;  /* 0x0000001702002986 */ /* 0x000fe8000c101908 */
[----:B------:R-:W4:Y:S04]  /*3540*/  LDS R21, [R53+0x1400] ;  /* 0x0014000035157984 */ /* 0x000f280000000800 */
[----:B------:R-:W4:Y:S04]  /*3550*/  LDS R7, [R53+0x1800] ;  /* 0x0018000035077984 */ /* 0x000f280000000800 */
[----:B------:R-:W4:Y:S04]  /*3560*/  LDS R23, [R53+0x1c00] ;  /* 0x001c000035177984 */ /* 0x000f280000000800 */
[----:B0-----:R0:W-:Y:S01]  /*3570*/  @P2 STG.E desc[UR8][R4.64], R43 ;  /* 0x0000002b04002986 */ /* 0x0011e2000c101908 */
[----:B------:R-:W-:Y:S01]  /*3580*/  ISETP.LT.U32.AND P2, PT, R6, UR6, PT ;  /* 0x0000000606007c0c */ /* 0x000fe2000bf41070 */
[----:B------:R-:W-:-:S02]  /*3590*/  IMAD.U32 R6, RZ, RZ, UR7 ;  /* 0x00000007ff067e24 */ /* 0x000fc4000f8e00ff */
[----:B------:R2:W-:Y:S01]  /*35a0*/  @P4 STG.E desc[UR8][R2.64+0x400], R25 ;  /* 0x0004001902004986 */ /* 0x0005e2000c101908 */
[----:B------:R-:W-:Y:S02]  /*35b0*/  ISETP.GT.U32.AND.EX P2, PT, R8, RZ, PT, P2 ;  /* 0x000000ff0800720c */ /* 0x000fe40003f44120 */
[----:B------:R-:W-:Y:S01]  /*35c0*/  ISETP.GT.U32.AND.EX P0, PT, R6, RZ, PT, P0 ;  /* 0x000000ff0600720c */ /* 0x000fe20003f04100 */
[----:B-1----:R-:W-:Y:S01]  /*35d0*/  @P4 STG.E desc[UR8][R4.64+0x400], R13 ;  /* 0x0004000d04004986 */ /* 0x002fe2000c101908 */
[----:B------:R-:W-:Y:S02]  /*35e0*/  LOP3.LUT R6, R0, 0x800, RZ, 0xfc, !PT ;  /* 0x0000080000067812 */ /* 0x000fe400078efcff */
[----:B0-----:R-:W-:Y:S01]  /*35f0*/  @P5 LOP3.LUT R43, R9, 0x80000000, RZ, 0x3c, !PT ;  /* 0x80000000092b5812 */ /* 0x001fe200078e3cff */
[----:B------:R-:W-:Y:S01]  /*3600*/  @P3 STG.E desc[UR8][R2.64+0x800], R27 ;  /* 0x0008001b02003986 */ /* 0x000fe2000c101908 */
[----:B------:R-:W-:Y:S01]  /*3610*/  ISETP.LT.U32.AND P4, PT, R6, UR6, PT ;  /* 0x0000000606007c0c */ /* 0x000fe2000bf81070 */
[----:B------:R-:W-:-:S02]  /*3620*/  VIADD R6, R0, 0x900 ;  /* 0x0000090000067836 */ /* 0x000fc40000000000 */
[----:B------:R-:W0:Y:S04]  /*3630*/  LDS R9, [R53+0x2000] ;  /* 0x0020000035097984 */ /* 0x000e280000000800 */
[----:B--2---:R-:W-:Y:S01]  /*3640*/  @P0 LOP3.LUT R25, R10, 0x80000000, RZ, 0x3c, !PT ;  /* 0x800000000a190812 */ /* 0x004fe200078e3cff */
[----:B------:R-:W-:Y:S01]  /*3650*/  @P3 STG.E desc[UR8][R4.64+0x800], R15 ;  /* 0x0008000f04003986 */ /* 0x000fe2000c101908 */
[----:B------:R-:W-:Y:S01]  /*3660*/  ISETP.LT.U32.AND P3, PT, R6, UR6, PT ;  /* 0x0000000606007c0c */ /* 0x000fe2000bf61070 */
[----:B------:R-:W-:Y:S02]  /*3670*/  VIADD R6, R0, 0xa00 ;  /* 0x00000a0000067836 */ /* 0x000fe40000000000 */
[----:B------:R-:W-:Y:S01]  /*3680*/  @P5 STG.E desc[UR8][R2.64+0xc00], R43 ;  /* 0x000c002b02005986 */ /* 0x000fe2000c101908 */
[----:B------:R-:W-:Y:S01]  /*3690*/  ISETP.GT.U32.AND.EX P3, PT, R8, RZ, PT, P3 ;  /* 0x000000ff0800720c */ /* 0x000fe20003f64130 */
[----:B------:R-:W-:-:S02]  /*36a0*/  IMAD.U32 R10, RZ, RZ, UR7 ;  /* 0x00000007ff0a7e24 */ /* 0x000fc4000f8e00ff */
[----:B---3--:R1:W-:Y:S01]  /*36b0*/  @P5 STG.E desc[UR8][R4.64+0xc00], R17 ;  /* 0x000c001104005986 */ /* 0x0083e2000c101908 */
[----:B------:R-:W-:Y:S01]  /*36c0*/  ISETP.LT.U32.AND P5, PT, R6, UR6, PT ;  /* 0x0000000606007c0c */ /* 0x000fe2000bfa1070 */
[----:B------:R-:W-:Y:S02]  /*36d0*/  VIADD R6, R0, 0xb00 ;  /* 0x00000b0000067836 */ /* 0x000fe40000000000 */
[----:B------:R-:W2:Y:S01]  /*36e0*/  LDS R13, [R53+0x2400] ;  /* 0x00240000350d7984 */ /* 0x000ea20000000800 */
[----:B------:R-:W-:-:S03]  /*36f0*/  ISETP.GT.U32.AND.EX P5, PT, R8, RZ, PT, P5 ;  /* 0x000000ff0800720c */ /* 0x000fc60003fa4150 */
[----:B------:R-:W-:Y:S04]  /*3700*/  @P0 STG.E desc[UR8][R2.64+0x1000], R25 ;  /* 0x0010001902000986 */ /* 0x000fe8000c101908 */
[----:B----4-:R3:W-:Y:S01]  /*3710*/  @P0 STG.E desc[UR8][R4.64+0x1000], R19 ;  /* 0x0010001304000986 */ /* 0x0107e2000c101908 */
[----:B-1----:R-:W-:Y:S02]  /*3720*/  @P1 LOP3.LUT R17, R11, 0x80000000, RZ, 0x3c, !PT ;  /* 0x800000000b111812 */ /* 0x002fe400078e3cff */
[----:B------:R-:W-:Y:S01]  /*3730*/  ISETP.LT.U32.AND P0, PT, R6, UR6, PT ;  /* 0x0000000606007c0c */ /* 0x000fe2000bf01070 */
[----:B------:R-:W1:Y:S01]  /*3740*/  LDS R11, [R53+0x2800] ;  /* 0x00280000350b7984 */ /* 0x000e620000000800 */
[----:B------:R-:W-:Y:S01]  /*3750*/  IMAD.U32 R6, RZ, RZ, UR7 ;  /* 0x00000007ff067e24 */ /* 0x000fe2000f8e00ff */
[----:B------:R-:W-:-:S02]  /*3760*/  @P5 LOP3.LUT R33, R33, 0x80000000, RZ, 0x3c, !PT ;  /* 0x8000000021215812 */ /* 0x000fc400078e3cff */
[----:B------:R-:W4:Y:S01]  /*3770*/  LDS R15, [R53+0x2c00] ;  /* 0x002c0000350f7984 */ /* 0x000f220000000800 */
[----:B------:R-:W-:Y:S02]  /*3780*/  ISETP.GT.U32.AND.EX P0, PT, R8, RZ, PT, P0 ;  /* 0x000000ff0800720c */ /* 0x000fe40003f04100 */
[----:B------:R-:W-:Y:S01]  /*3790*/  ISETP.GT.U32.AND.EX P4, PT, R6, RZ, PT, P4 ;  /* 0x000000ff0600720c */ /* 0x000fe20003f84140 */
[----:B------:R-:W-:Y:S01]  /*37a0*/  @P1 STG.E desc[UR8][R2.64+0x1400], R17 ;  /* 0x0014001102001986 */ /* 0x000fe2000c101908 */
[----:B------:R-:W-:Y:S02]  /*37b0*/  LOP3.LUT R6, R0, 0xc00, RZ, 0xfc, !PT ;  /* 0x00000c0000067812 */ /* 0x000fe400078efcff */
[----:B---3--:R-:W-:Y:S01]  /*37c0*/  @P2 LOP3.LUT R19, R30, 0x80000000, RZ, 0x3c, !PT ;  /* 0x800000001e132812 */ /* 0x008fe200078e3cff */
[----:B------:R-:W-:Y:S01]  /*37d0*/  @P1 STG.E desc[UR8][R4.64+0x1400], R21 ;  /* 0x0014001504001986 */ /* 0x000fe2000c101908 */
[----:B------:R-:W-:Y:S01]  /*37e0*/  ISETP.LT.U32.AND P1, PT, R6, UR6, PT ;  /* 0x0000000606007c0c */ /* 0x000fe2000bf21070 */
[----:B------:R-:W-:Y:S01]  /*37f0*/  VIADD R6, R0, 0xd00 ;  /* 0x00000d0000067836 */ /* 0x000fe20000000000 */
[----:B------:R-:W-:Y:S01]  /*3800*/  @P3 LOP3.LUT R25, R32, 0x80000000, RZ, 0x3c, !PT ;  /* 0x8000000020193812 */ /* 0x000fe200078e3cff */
[----:B------:R-:W-:Y:S01]  /*3810*/  @P6 STG.E desc[UR8][R2.64+0x1800], R29 ;  /* 0x0018001d02006986 */ /* 0x000fe2000c101908 */
[----:B------:R-:W-:-:S03]  /*3820*/  ISETP.GT.U32.AND.EX P1, PT, R8, RZ, PT, P1 ;  /* 0x000000ff0800720c */ /* 0x000fc60003f24110 */
[----:B------:R-:W-:Y:S01]  /*3830*/  @P6 STG.E desc[UR8][R4.64+0x1800], R7 ;  /* 0x0018000704006986 */ /* 0x000fe2000c101908 */
[----:B------:R-:W-:Y:S01]  /*3840*/  ISETP.LT.U32.AND P6, PT, R6, UR6, PT ;  /* 0x0000000606007c0c */ /* 0x000fe2000bfc1070 */
[----:B------:R-:W-:Y:S01]  /*3850*/  VIADD R6, R0, 0xe00 ;  /* 0x00000e0000067836 */ /* 0x000fe20000000000 */
[----:B------:R-:W-:Y:S01]  /*3860*/  @P4 LOP3.LUT R31, R31, 0x80000000, RZ, 0x3c, !PT ;  /* 0x800000001f1f4812 */ /* 0x000fe200078e3cff */
[----:B------:R-:W3:Y:S01]  /*3870*/  LDS R7, [R53+0x3000] ;  /* 0x0030000035077984 */ /* 0x000ee20000000800 */
[----:B------:R-:W-:-:S03]  /*3880*/  ISETP.GT.U32.AND.EX P6, PT, R10, RZ, PT, P6 ;  /* 0x000000ff0a00720c */ /* 0x000fc60003fc4160 */
[----:B------:R-:W-:Y:S02]  /*3890*/  @P2 STG.E desc[UR8][R2.64+0x1c00], R19 ;  /* 0x001c001302002986 */ /* 0x000fe4000c101908 */
[----:B------:R-:W-:Y:S02]  /*38a0*/  @P1 LOP3.LUT R35, R35, 0x80000000, RZ, 0x3c, !PT ;  /* 0x8000000023231812 */ /* 0x000fe400078e3cff */
[----:B------:R-:W3:Y:S04]  /*38b0*/  LDS R17, [R53+0x3400] ;  /* 0x0034000035117984 */ /* 0x000ee80000000800 */
[----:B------:R-:W-:Y:S01]  /*38c0*/  @P2 STG.E desc[UR8][R4.64+0x1c00], R23 ;  /* 0x001c001704002986 */ /* 0x000fe2000c101908 */
[----:B------:R-:W-:Y:S01]  /*38d0*/  ISETP.LT.U32.AND P2, PT, R6, UR6, PT ;  /* 0x0000000606007c0c */ /* 0x000fe2000bf41070 */
[----:B------:R-:W-:-:S02]  /*38e0*/  VIADD R6, R0, 0xf00 ;  /* 0x00000f0000067836 */ /* 0x000fc40000000000 */
[----:B------:R-:W-:Y:S01]  /*38f0*/  @P4 STG.E desc[UR8][R2.64+0x2000], R31 ;  /* 0x0020001f02004986 */ /* 0x000fe2000c101908 */
[----:B------:R-:W-:-:S03]  /*3900*/  ISETP.GT.U32.AND.EX P2, PT, R12, RZ, PT, P2 ;  /* 0x000000ff0c00720c */ /* 0x000fc60003f44120 */
[----:B------:R-:W3:Y:S04]  /*3910*/  LDS R19, [R53+0x3800] ;  /* 0x0038000035137984 */ /* 0x000ee80000000800 */
[----:B0-----:R-:W-:Y:S01]  /*3920*/  @P4 STG.E desc[UR8][R4.64+0x2000], R9 ;  /* 0x0020000904004986 */ /* 0x001fe2000c101908 */
[----:B------:R-:W-:Y:S02]  /*3930*/  ISETP.LT.U32.AND P4, PT, R6, UR6, PT ;  /* 0x0000000606007c0c */ /* 0x000fe4000bf81070 */
[----:B------:R-:W-:Y:S01]  /*3940*/  LOP3.LUT R6, R0, 0x1000, RZ, 0xfc, !PT ;  /* 0x0000100000067812 */ /* 0x000fe200078efcff */
[----:B------:R-:W0:Y:S02]  /*3950*/  LDS R9, [R53+0x3c00] ;  /* 0x003c000035097984 */ /* 0x000e240000000800 */
[----:B------:R-:W-:-:S02]  /*3960*/  @P2 LOP3.LUT R37, R37, 0x80000000, RZ, 0x3c, !PT ;  /* 0x8000000025252812 */ /* 0x000fc400078e3cff */
[----:B------:R-:W0:Y:S04]  /*3970*/  LDS R21, [R53+0x4000] ;  /* 0x0040000035157984 */ /* 0x000e280000000800 */
[----:B------:R-:W0:Y:S04]  /*3980*/  LDS R23, [R53+0x4400] ;  /* 0x0044000035177984 */ /* 0x000e280000000800 */
[----:B------:R-:W-:Y:S04]  /*3990*/  @P3 STG.E desc[UR8][R2.64+0x2400], R25 ;  /* 0x0024001902003986 */ /* 0x000fe8000c101908 */
[----:B--2---:R2:W-:Y:S01]  /*39a0*/  @P3 STG.E desc[UR8][R4.64+0x2400], R13 ;  /* 0x0024000d04003986 */ /* 0x0045e2000c101908 */
[----:B------:R-:W-:Y:S01]  /*39b0*/  ISETP.LT.U32.AND P3, PT, R6, UR6, PT ;  /* 0x0000000606007c0c */ /* 0x000fe2000bf61070 */
[----:B------:R-:W-:-:S02]  /*39c0*/  VIADD R6, R0, 0x1100 ;  /* 0x0000110000067836 */ /* 0x000fc40000000000 */
[----:B------:R-:W-:Y:S01]  /*39d0*/  @P5 STG.E desc[UR8][R2.64+0x2800], R33 ;  /* 0x0028002102005986 */ /* 0x000fe2000c101908 */
[----:B------:R-:W-:Y:S01]  /*39e0*/  VIADD R0, R0, 0x1200 ;  /* 0x0000120000007836 */ /* 0x000fe20000000000 */
[----:B------:R-:W-:Y:S02]  /*39f0*/  ISETP.GT.U32.AND.EX P3, PT, R8, RZ, PT, P3 ;  /* 0x000000ff0800720c */ /* 0x000fe40003f64130 */
[----:B-1----:R1:W-:Y:S01]  /*3a00*/  @P5 STG.E desc[UR8][R4.64+0x2800], R11 ;  /* 0x0028000b04005986 */ /* 0x0023e2000c101908 */
[----:B------:R-:W-:Y:S01]  /*3a10*/  ISETP.LT.U32.AND P5, PT, R6, UR6, PT ;  /* 0x0000000606007c0c */ /* 0x000fe2000bfa1070 */
[----:B------:R-:W-:Y:S01]  /*3a20*/  IMAD.U32 R6, RZ, RZ, UR7 ;  /* 0x00000007ff067e24 */ /* 0x000fe2000f8e00ff */
[----:B--2---:R-:W-:-:S04]  /*3a30*/  @P0 LOP3.LUT R13, R34, 0x80000000, RZ, 0x3c, !PT ;  /* 0x80000000220d0812 */ /* 0x004fc800078e3cff */
[----:B------:R-:W-:Y:S01]  /*3a40*/  ISETP.GT.U32.AND.EX P4, PT, R6, RZ, PT, P4 ;  /* 0x000000ff0600720c */ /* 0x000fe20003f84140 */
[----:B------:R2:W-:Y:S03]  /*3a50*/  @P0 STG.E desc[UR8][R2.64+0x2c00], R13 ;  /* 0x002c000d02000986 */ /* 0x0005e6000c101908 */
[----:B------:R-:W-:Y:S01]  /*3a60*/  @P3 LOP3.LUT R39, R39, 0x80000000, RZ, 0x3c, !PT ;  /* 0x8000000027273812 */ /* 0x000fe200078e3cff */
[----:B----4-:R4:W-:Y:S01]  /*3a70*/  @P0 STG.E desc[UR8][R4.64+0x2c00], R15 ;  /* 0x002c000f04000986 */ /* 0x0109e2000c101908 */
[----:B------:R-:W-:Y:S01]  /*3a80*/  ISETP.LT.U32.AND P0, PT, R0, UR6, PT ;  /* 0x0000000600007c0c */ /* 0x000fe2000bf01070 */
[----:B------:R-:W-:Y:S01]  /*3a90*/  IMAD.U32 R0, RZ, RZ, UR7 ;  /* 0x00000007ff007e24 */ /* 0x000fe2000f8e00ff */
[----:B-1----:R-:W-:Y:S01]  /*3aa0*/  @P6 LOP3.LUT R11, R36, 0x80000000, RZ, 0x3c, !PT ;  /* 0x80000000240b6812 */ /* 0x002fe200078e3cff */
[----:B------:R1:W-:Y:S01]  /*3ab0*/  @P1 STG.E desc[UR8][R2.64+0x3000], R35 ;  /* 0x0030002302001986 */ /* 0x0003e2000c101908 */
[----:B------:R-:W-:-:S02]  /*3ac0*/  ISETP.GT.U32.AND.EX P0, PT, R6, RZ, PT, P0 ;  /* 0x000000ff0600720c */ /* 0x000fc40003f04100 */
[----:B------:R-:W-:Y:S01]  /*3ad0*/  ISETP.GT.U32.AND.EX P5, PT, R0, RZ, PT, P5 ;  /* 0x000000ff0000720c */ /* 0x000fe20003fa4150 */
[----:B---3--:R1:W-:Y:S01]  /*3ae0*/  @P1 STG.E desc[UR8][R4.64+0x3000], R7 ;  /* 0x0030000704001986 */ /* 0x0083e2000c101908 */
[----:B--2---:R-:W-:-:S03]  /*3af0*/  @P4 LOP3.LUT R13, R38, 0x80000000, RZ, 0x3c, !PT ;  /* 0x80000000260d4812 */ /* 0x004fc600078e3cff */
[----:B------:R1:W-:Y:S04]  /*3b00*/  @P6 STG.E desc[UR8][R2.64+0x3400], R11 ;  /* 0x0034000b02006986 */ /* 0x0003e8000c101908 */
[----:B------:R1:W-:Y:S04]  /*3b10*/  @P6 STG.E desc[UR8][R4.64+0x3400], R17 ;  /* 0x0034001104006986 */ /* 0x0003e8000c101908 */
[----:B------:R1:W-:Y:S01]  /*3b20*/  @P2 STG.E desc[UR8][R2.64+0x3800], R37 ;  /* 0x0038002502002986 */ /* 0x0003e2000c101908 */
[----:B----4-:R-:W-:-:S03]  /*3b30*/  @P5 LOP3.LUT R15, R40, 0x80000000, RZ, 0x3c, !PT ;  /* 0x80000000280f5812 */ /* 0x010fc600078e3cff */
[----:B------:R1:W-:Y:S04]  /*3b40*/  @P2 STG.E desc[UR8][R4.64+0x3800], R19 ;  /* 0x0038001304002986 */ /* 0x0003e8000c101908 */
[----:B------:R1:W-:Y:S04]  /*3b50*/  @P4 STG.E desc[UR8][R2.64+0x3c00], R13 ;  /* 0x003c000d02004986 */ /* 0x0003e8000c101908 */
[----:B0-----:R1:W-:Y:S04]  /*3b60*/  @P4 STG.E desc[UR8][R4.64+0x3c00], R9 ;  /* 0x003c000904004986 */ /* 0x0013e8000c101908 */
[----:B------:R1:W-:Y:S04]  /*3b70*/  @P3 STG.E desc[UR8][R2.64+0x4000], R39 ;  /* 0x0040002702003986 */ /* 0x0003e8000c101908 */
[----:B------:R1:W-:Y:S04]  /*3b80*/  @P3 STG.E desc[UR8][R4.64+0x4000], R21 ;  /* 0x0040001504003986 */ /* 0x0003e8000c101908 */
[----:B------:R1:W-:Y:S04]  /*3b90*/  @P5 STG.E desc[UR8][R2.64+0x4400], R15 ;  /* 0x0044000f02005986 */ /* 0x0003e8000c101908 */
[----:B------:R1:W-:Y:S01]  /*3ba0*/  @P5 STG.E desc[UR8][R4.64+0x4400], R23 ;  /* 0x0044001704005986 */ /* 0x0003e2000c101908 */
[----:B------:R-:W-:Y:S05]  /*3bb0*/  @!P0 EXIT ;  /* 0x000000000000894d */ /* 0x000fea0003800000 */
[----:B------:R-:W0:Y:S01]  /*3bc0*/  LDS R53, [R53+0x4800] ;  /* 0x0048000035357984 */ /* 0x000e220000000800 */
[----:B------:R-:W-:-:S05]  /*3bd0*/  LOP3.LUT R41, R41, 0x80000000, RZ, 0x3c, !PT ;  /* 0x8000000029297812 */ /* 0x000fca00078e3cff */
[----:B------:R-:W-:Y:S04]  /*3be0*/  STG.E desc[UR8][R2.64+0x4800], R41 ;  /* 0x0048002902007986 */ /* 0x000fe8000c101908 */
[----:B0-----:R-:W-:Y:S01]  /*3bf0*/  STG.E desc[UR8][R4.64+0x4800], R53 ;  /* 0x0048003504007986 */ /* 0x001fe2000c101908 */
[----:B------:R-:W-:Y:S05]  /*3c00*/  EXIT ;  /* 0x000000000000794d */ /* 0x000fea0003800000 */
.L_x_223:
        /* <DEDUP_REMOVED lines=15> */
.L_x_324:


//--------------------- .text._ZN3cub18CUB_300001_SM_10006detail8for_each13static_kernelINS2_12policy_hub_t12policy_500_tElN6thrust24THRUST_300001_SM_1000_NS8cuda_cub10__tabulate7functorINS7_10device_ptrIiEENS7_6system6detail7generic6detail22compute_sequence_valueIivEElEEEEvT0_T1_ --------------------------
	.section	.text._ZN3cub18CUB_300001_SM_10006detail8for_each13static_kernelINS2_12policy_hub_t12policy_500_tElN6thrust24THRUST_300001_SM_1000_NS8cuda_cub10__tabulate7functorINS7_10device_ptrIiEENS7_6system6detail7generic6detail22compute_sequence_valueIivEElEEEEvT0_T1_,"ax",@progbits
	.align	128
        .global         _ZN3cub18CUB_300001_SM_10006detail8for_each13static_kernelINS2_12policy_hub_t12policy_500_tElN6thrust24THRUST_300001_SM_1000_NS8cuda_cub10__tabulate7functorINS7_10device_ptrIiEENS7_6system6detail7generic6detail22compute_sequence_valueIivEElEEEEvT0_T1_
        .type           _ZN3cub18CUB_300001_SM_10006detail8for_each13static_kernelINS2_12policy_hub_t12policy_500_tElN6thrust24THRUST_300001_SM_1000_NS8cuda_cub10__tabulate7functorINS7_10device_ptrIiEENS7_6system6detail7generic6detail22compute_sequence_valueIivEElEEEEvT0_T1_,@function
        .size           _ZN3cub18CUB_300001_SM_10006detail8for_each13static_kernelINS2_12policy_hub_t12policy_500_tElN6thrust24THRUST_300001_SM_1000_NS8cuda_cub10__tabulate7functorINS7_10device_ptrIiEENS7_6system6detail7generic6detail22compute_sequence_valueIivEElEEEEvT0_T1_,(.L_x_325 - _ZN3cub18CUB_300001_SM_10006detail8for_each13static_kernelINS2_12policy_hub_t12policy_500_tElN6thrust24THRUST_300001_SM_1000_NS8cuda_cub10__tabulate7functorINS7_10device_ptrIiEENS7_6system6detail7generic6detail22compute_sequence_valueIivEElEEEEvT0_T1_)
        .other          _ZN3cub18CUB_300001_SM_10006detail8for_each13static_kernelINS2_12policy_hub_t12policy_500_tElN6thrust24THRUST_300001_SM_1000_NS8cuda_cub10__tabulate7functorINS7_10device_ptrIiEENS7_6system6detail7generic6detail22compute_sequence_valueIivEElEEEEvT0_T1_,@"STO_CUDA_ENTRY STV_DEFAULT"
_ZN3cub18CUB_300001_SM_10006detail8for_each13static_kernelINS2_12policy_hub_t12policy_500_tElN6thrust24THRUST_300001_SM_1000_NS8cuda_cub10__tabulate7functorINS7_10device_ptrIiEENS7_6system6detail7generic6detail22compute_sequence_valueIivEElEEEEvT0_T1_:
.text._ZN3cub18CUB_300001_SM_10006detail8for_each13static_kernelINS2_12policy_hub_t12policy_500_tElN6thrust24THRUST_300001_SM_1000_NS8cuda_cub10__tabulate7functorINS7_10device_ptrIiEENS7_6system6detail7generic6detail22compute_sequence_valueIivEElEEEEvT0_T1_:
[----:B------:R-:W-:Y:S08]  /*0000*/  LDC R1, c[0x0][0x37c] ;  /* 0x0000df00ff017b82 */ /* 0x000ff00000000800 */
[----:B------:R-:W0:Y:S01]  /*0010*/  S2UR UR4, SR_CTAID.X ;  /* 0x00000000000479c3 */ /* 0x000e220000002500 */
[----:B------:R-:W1:Y:S01]  /*0020*/  LDCU.64 UR6, c[0x0][0x380] ;  /* 0x00007000ff0677ac */ /* 0x000e620008000a00 */
[----:B------:R-:W2:Y:S01]  /*0030*/  LDCU.64 UR8, c[0x0][0x358] ;  /* 0x00006b00ff0877ac */ /* 0x000ea20008000a00 */
[----:B0-----:R-:W-:-:S04]  /*0040*/  UIMAD.WIDE.U32 UR4, UR4, 0x200, URZ ;  /* 0x00000200040478a5 */ /* 0x001fc8000f8e00ff */
[----:B-1----:R-:W-:-:S04]  /*0050*/  UIADD3 UR6, UP0, UPT, -UR4, UR6, URZ ;  /* 0x0000000604067290 */ /* 0x002fc8000ff1e1ff */
[----:B------:R-:W-:Y:S02]  /*0060*/  UIADD3.X UR7, UPT, UPT, ~UR5, UR7, URZ, UP0, !UPT ;  /* 0x0000000705077290 */ /* 0x000fe400087fe5ff */
[----:B------:R-:W-:-:S04]  /*0070*/  UISETP.GE.U32.AND UP0, UPT, UR6, 0x200, UPT ;  /* 0x000002000600788c */ /* 0x000fc8000bf06070 */
[----:B------:R-:W-:-:S09]  /*0080*/  UISETP.GE.AND.EX UP0, UPT, UR7, URZ, UPT, UP0 ;  /* 0x000000ff0700728c */ /* 0x000fd2000bf06300 */
[----:B--2---:R-:W-:Y:S05]  /*0090*/  BRA.U !UP0, `(.L_x_224) ;  /* 0x0000000108347547 */ /* 0x004fea000b800000 */
[----:B------:R-:W0:Y:S01]  /*00a0*/  S2R R0, SR_TID.X ;  /* 0x0000000000007919 */ /* 0x000e220000002100 */
[----:B------:R-:W1:Y:S01]  /*00b0*/  LDC.64 R6, c[0x0][0x390] ;  /* 0x0000e400ff067b82 */ /* 0x000e620000000a00 */
[----:B------:R-:W2:Y:S01]  /*00c0*/  LDCU.64 UR10, c[0x0][0x388] ;  /* 0x00007100ff0a77ac */ /* 0x000ea20008000a00 */
[----:B0-----:R-:W-:-:S05]  /*00d0*/  IADD3 R5, P0, PT, R0, UR4, RZ ;  /* 0x0000000400057c10 */ /* 0x001fca000ff1e0ff */
[----:B------:R-:W-:Y:S01]  /*00e0*/  IMAD.X R4, RZ, RZ, UR5, P0 ;  /* 0x00000005ff047e24 */ /* 0x000fe200080e06ff */
[C---:B--2---:R-:W-:Y:S01]  /*00f0*/  LEA R2, P0, R5.reuse, UR10, 0x2 ;  /* 0x0000000a05027c11 */ /* 0x044fe2000f8010ff */
[----:B------:R-:W-:-:S03]  /*0100*/  VIADD R0, R5, 0x100 ;  /* 0x0000010005007836 */ /* 0x000fc60000000000 */
[C---:B------:R-:W-:Y:S01]  /*0110*/  LEA.HI.X R3, R5.reuse, UR11, R4, 0x2, P0 ;  /* 0x0000000b05037c11 */ /* 0x040fe200080f1404 */
[-CC-:B-1----:R-:W-:Y:S02]  /*0120*/  IMAD R5, R5, R7.reuse, R6.reuse ;  /* 0x0000000705057224 */ /* 0x182fe400078e0206 */
[----:B------:R-:W-:-:S03]  /*0130*/  IMAD R7, R0, R7, R6 ;  /* 0x0000000700077224 */ /* 0x000fc600078e0206 */
[----:B------:R-:W-:Y:S04]  /*0140*/  STG.E desc[UR8][R2.64], R5 ;  /* 0x0000000502007986 */ /* 0x000fe8000c101908 */
[----:B------:R-:W-:Y:S01]  /*0150*/  STG.E desc[UR8][R2.64+0x400], R7 ;  /* 0x0004000702007986 */ /* 0x000fe2000c101908 */
[----:B------:R-:W-:Y:S05]  /*0160*/  EXIT ;  /* 0x000000000000794d */ /* 0x000fea0003800000 */
.L_x_224:
[----:B------:R-:W0:Y:S01]  /*0170*/  S2R R2, SR_TID.X ;  /* 0x0000000000027919 */ /* 0x000e220000002100 */
[----:B------:R-:W-:Y:S01]  /*0180*/  USHF.R.S32.HI UR7, URZ, 0x1f, UR6 ;  /* 0x0000001fff077899 */ /* 0x000fe20008011406 */
[----:B------:R-:W-:Y:S05]  /*0190*/  BSSY.RECONVERGENT B0, `(.L_x_225) ;  /* 0x0000011000007945 */ /* 0x000fea0003800200 */
[----:B------:R-:W-:Y:S02]  /*01a0*/  IMAD.U32 R3, RZ, RZ, UR7 ;  /* 0x00000007ff037e24 */ /* 0x000fe4000f8e00ff */
[----:B------:R-:W-:Y:S01]  /*01b0*/  IMAD.U32 R4, RZ, RZ, UR7 ;  /* 0x00000007ff047e24 */ /* 0x000fe2000f8e00ff */
[C---:B0-----:R-:W-:Y:S01]  /*01c0*/  ISETP.LT.U32.AND P0, PT, R2.reuse, UR6, PT ;  /* 0x0000000602007c0c */ /* 0x041fe2000bf01070 */
[----:B------:R-:W-:-:S03]  /*01d0*/  VIADD R0, R2, 0x100 ;  /* 0x0000010002007836 */ /* 0x000fc60000000000 */
[----:B------:R-:W-:Y:S02]  /*01e0*/  ISETP.GT.AND.EX P0, PT, R3, RZ, PT, P0 ;  /* 0x000000ff0300720c */ /* 0x000fe40003f04300 */
[----:B------:R-:W-:-:S04]  /*01f0*/  ISETP.LT.U32.AND P1, PT, R0, UR6, PT ;  /* 0x0000000600007c0c */ /* 0x000fc8000bf21070 */
[----:B------:R-:W-:-:S07]  /*0200*/  ISETP.GT.AND.EX P1, PT, R4, RZ, PT, P1 ;  /* 0x000000ff0400720c */ /* 0x000fce0003f24310 */
[----:B------:R-:W-:Y:S06]  /*0210*/  @!P0 BRA `(.L_x_226) ;  /* 0x0000000000208947 */ /* 0x000fec0003800000 */
[----:B------:R-:W0:Y:S01]  /*0220*/  LDC.64 R6, c[0x0][0x390] ;  /* 0x0000e400ff067b82 */ /* 0x000e220000000a00 */
[----:B------:R-:W1:Y:S01]  /*0230*/  LDCU.64 UR10, c[0x0][0x388] ;  /* 0x00007100ff0a77ac */ /* 0x000e620008000a00 */
[----:B------:R-:W-:-:S05]  /*0240*/  IADD3 R4, P0, PT, R2, UR4, RZ ;  /* 0x0000000402047c10 */ /* 0x000fca000ff1e0ff */
[----:B------:R-:W-:Y:S01]  /*0250*/  IMAD.X R3, RZ, RZ, UR5, P0 ;  /* 0x00000005ff037e24 */ /* 0x000fe200080e06ff */
[----:B-1----:R-:W-:-:S04]  /*0260*/  LEA R2, P0, R4, UR10, 0x2 ;  /* 0x0000000a04027c11 */ /* 0x002fc8000f8010ff */
[C---:B------:R-:W-:Y:S01]  /*0270*/  LEA.HI.X R3, R4.reuse, UR11, R3, 0x2, P0 ;  /* 0x0000000b04037c11 */ /* 0x040fe200080f1403 */
[----:B0-----:R-:W-:-:S05]  /*0280*/  IMAD R7, R4, R7, R6 ;  /* 0x0000000704077224 */ /* 0x001fca00078e0206 */
[----:B------:R0:W-:Y:S03]  /*0290*/  STG.E desc[UR8][R2.64], R7 ;  /* 0x0000000702007986 */ /* 0x0001e6000c101908 */
.L_x_226:
[----:B------:R-:W-:Y:S05]  /*02a0*/  BSYNC.RECONVERGENT B0 ;  /* 0x0000000000007941 */ /* 0x000fea0003800200 */
.L_x_225:
[----:B------:R-:W-:Y:S05]  /*02b0*/  @!P1 EXIT ;  /* 0x000000000000994d */ /* 0x000fea0003800000 */
[----:B------:R-:W1:Y:S01]  /*02c0*/  LDC.64 R4, c[0x0][0x390] ;  /* 0x0000e400ff047b82 */ /* 0x000e620000000a00 */
[----:B------:R-:W2:Y:S01]  /*02d0*/  LDCU.64 UR6, c[0x0][0x388] ;  /* 0x00007100ff0677ac */ /* 0x000ea20008000a00 */
[----:B------:R-:W-:-:S05]  /*02e0*/  IADD3 R0, P0, PT, R0, UR4, RZ ;  /* 0x0000000400007c10 */ /* 0x000fca000ff1e0ff */
[----:B0-----:R-:W-:Y:S01]  /*02f0*/  IMAD.X R3, RZ, RZ, UR5, P0 ;  /* 0x00000005ff037e24 */ /* 0x001fe200080e06ff */
[----:B--2---:R-:W-:-:S04]  /*0300*/  LEA R2, P0, R0, UR6, 0x2 ;  /* 0x0000000600027c11 */ /* 0x004fc8000f8010ff */
[C---:B------:R-:W-:Y:S01]  /*0310*/  LEA.HI.X R3, R0.reuse, UR7, R3, 0x2, P0 ;  /* 0x0000000700037c11 */ /* 0x040fe200080f1403 */
[----:B-1----:R-:W-:-:S05]  /*0320*/  IMAD R5, R0, R5, R4 ;  /* 0x0000000500057224 */ /* 0x002fca00078e0204 */
[----:B------:R-:W-:Y:S01]  /*0330*/  STG.E desc[UR8][R2.64], R5 ;  /* 0x0000000502007986 */ /* 0x000fe2000c101908 */
[----:B------:R-:W-:Y:S05]  /*0340*/  EXIT ;  /* 0x000000000000794d */ /* 0x000fea0003800000 */
.L_x_227:
        /* <DEDUP_REMOVED lines=11> */
.L_x_325:


//--------------------- .text._ZN3cub18CUB_300001_SM_10006detail11EmptyKernelIvEEvv --------------------------
	.section	.text._ZN3cub18CUB_300001_SM_10006detail11EmptyKernelIvEEvv,"ax",@progbits
	.align	128
        .global         _ZN3cub18CUB_300001_SM_10006detail11EmptyKernelIvEEvv
        .type           _ZN3cub18CUB_300001_SM_10006detail11EmptyKernelIvEEvv,@function
        .size           _ZN3cub18CUB_300001_SM_10006detail11EmptyKernelIvEEvv,(.L_x_326 - _ZN3cub18CUB_300001_SM_10006detail11EmptyKernelIvEEvv)
        .other          _ZN3cub18CUB_300001_SM_10006detail11EmptyKernelIvEEvv,@"STO_CUDA_ENTRY STV_DEFAULT"
_ZN3cub18CUB_300001_SM_10006detail11EmptyKernelIvEEvv:
.text._ZN3cub18CUB_300001_SM_10006detail11EmptyKernelIvEEvv:
[----:B------:R-:W-:Y:S01]  /*0000*/  LDC R1, c[0x0][0x37c] ;  /* 0x0000df00ff017b82 */ /* 0x000fe20000000800 */
[----:B------:R-:W-:Y:S05]  /*0010*/  EXIT ;  /* 0x000000000000794d */ /* 0x000fea0003800000 */
.L_x_228:
        /* <DEDUP_REMOVED lines=14> */
.L_x_326:


//--------------------- .text._Z5scalePfff        --------------------------
	.section	.text._Z5scalePfff,"ax",@progbits
	.align	128
        .global         _Z5scalePfff
        .type           _Z5scalePfff,@function
        .size           _Z5scalePfff,(.L_x_327 - _Z5scalePfff)
        .other          _Z5scalePfff,@"STO_CUDA_ENTRY STV_DEFAULT"
_Z5scalePfff:
.text._Z5scalePfff:
[----:B------:R-:W-:Y:S01]  /*0000*/  LDC R1, c[0x0][0x37c] ;  /* 0x0000df00ff017b82 */ /* 0x000fe20000000800 */
[----:B------:R-:W0:Y:S07]  /*0010*/  S2R R0, SR_TID.X ;  /* 0x0000000000007919 */ /* 0x000e2e0000002100 */
[----:B------:R-:W0:Y:S01]  /*0020*/  S2UR UR6, SR_CTAID.X ;  /* 0x00000000000679c3 */ /* 0x000e220000002500 */
[----:B------:R-:W1:Y:S07]  /*0030*/  LDCU.64 UR4, c[0x0][0x358] ;  /* 0x00006b00ff0477ac */ /* 0x000e6e0008000a00 */
[----:B------:R-:W0:Y:S08]  /*0040*/  LDC R5, c[0x0][0x360] ;  /* 0x0000d800ff057b82 */ /* 0x000e300000000800 */
[----:B------:R-:W2:Y:S08]  /*0050*/  LDC.64 R2, c[0x0][0x380] ;  /* 0x0000e000ff027b82 */ /* 0x000eb00000000a00 */
[----:B------:R-:W3:Y:S01]  /*0060*/  LDC.64 R8, c[0x0][0x388] ;  /* 0x0000e200ff087b82 */ /* 0x000ee20000000a00 */
[----:B0-----:R-:W-:-:S04]  /*0070*/  IMAD R5, R5, UR6, R0 ;  /* 0x0000000605057c24 */ /* 0x001fc8000f8e0200 */
[----:B--2---:R-:W-:-:S05]  /*0080*/  IMAD.WIDE R2, R5, 0x4, R2 ;  /* 0x0000000405027825 */ /* 0x004fca00078e0202 */
[----:B-1----:R-:W2:Y:S01]  /*0090*/  LDG.E R0, desc[UR4][R2.64] ;  /* 0x0000000402007981 */ /* 0x002ea2000c1e1900 */
[C-C-:B---3--:R-:W-:Y:S01]  /*00a0*/  FADD R6, R9.reuse, -R8.reuse ;  /* 0x8000000809067221 */ /* 0x148fe20000000000 */
[----:B------:R-:W-:-:S05]  /*00b0*/  FADD R8, R9, R8 ;  /* 0x0000000809087221 */ /* 0x000fca0000000000 */
[----:B------:R-:W-:Y:S08]  /*00c0*/  F2F.F64.F32 R6, R6 ;  /* 0x0000000600067310 */ /* 0x000ff00000201800 */
[----:B------:R-:W-:Y:S08]  /*00d0*/  F2F.F64.F32 R8, R8 ;  /* 0x0000000800087310 */ /* 0x000ff00000201800 */
[----:B--2---:R-:W0:Y:S02]  /*00e0*/  F2F.F64.F32 R4, R0 ;  /* 0x0000000000047310 */ /* 0x004e240000201800 */
[----:B0-----:R-:W-:-:S08]  /*00f0*/  DADD R4, R4, -0.5 ;  /* 0xbfe0000004047429 */ /* 0x001fd00000000000 */
[----:B------:R-:W-:-:S08]  /*0100*/  DMUL R4, R4, R6 ;  /* 0x0000000604047228 */ /* 0x000fd00000000000 */
[----:B------:R-:W-:-:S10]  /*0110*/  DFMA R4, R8, 0.5, R4 ;  /* 0x3fe000000804782b */ /* 0x000fd40000000004 */
[----:B------:R-:W0:Y:S02]  /*0120*/  F2F.F32.F64 R5, R4 ;  /* 0x0000000400057310 */ /* 0x000e240000301000 */
[----:B0-----:R-:W-:Y:S01]  /*0130*/  STG.E desc[UR4][R2.64], R5 ;  /* 0x0000000502007986 */ /* 0x001fe2000c101904 */
[----:B------:R-:W-:Y:S05]  /*0140*/  EXIT ;  /* 0x000000000000794d */ /* 0x000fea0003800000 */
.L_x_229:
        /* <DEDUP_REMOVED lines=11> */
.L_x_327:


//--------------------- .text._Z6mutatePfS_S_f    --------------------------
	.section	.text._Z6mutatePfS_S_f,"ax",@progbits
	.align	128
        .global         _Z6mutatePfS_S_f
        .type           _Z6mutatePfS_S_f,@function
        .size           _Z6mutatePfS_S_f,(.L_x_318 - _Z6mutatePfS_S_f)
        .other          _Z6mutatePfS_S_f,@"STO_CUDA_ENTRY STV_DEFAULT"
_Z6mutatePfS_S_f:
.text._Z6mutatePfS_S_f:
[----:B------:R-:W-:Y:S01]  /*0000*/  LDC R1, c[0x0][0x37c] ;  /* 0x0000df00ff017b82 */ /* 0x000fe20000000800 */
[----:B------:R-:W0:Y:S07]  /*0010*/  S2R R0, SR_TID.X ;  /* 0x0000000000007919 */ /* 0x000e2e0000002100 */
[----:B------:R-:W0:Y:S01]  /*0020*/  S2UR UR6, SR_CTAID.X ;  /* 0x00000000000679c3 */ /* 0x000e220000002500 */
[----:B------:R-:W1:Y:S07]  /*0030*/  LDCU.64 UR4, c[0x0][0x358] ;  /* 0x00006b00ff0477ac */ /* 0x000e6e0008000a00 */
[----:B------:R-:W0:Y:S08]  /*0040*/  LDC R9, c[0x0][0x360] ;  /* 0x0000d800ff097b82 */ /* 0x000e300000000800 */
[----:B------:R-:W2:Y:S08]  /*0050*/  LDC.64 R2, c[0x0][0x380] ;  /* 0x0000e000ff027b82 */ /* 0x000eb00000000a00 */
[----:B------:R-:W3:Y:S01]  /*0060*/  LDC.64 R4, c[0x0][0x390] ;  /* 0x0000e400ff047b82 */ /* 0x000ee20000000a00 */
[----:B0-----:R-:W-:Y:S01]  /*0070*/  IMAD R9, R9, UR6, R0 ;  /* 0x0000000609097c24 */ /* 0x001fe2000f8e0200 */
[----:B------:R-:W0:Y:S03]  /*0080*/  LDCU UR6, c[0x0][0x398] ;  /* 0x00007300ff0677ac */ /* 0x000e260008000800 */
[----:B--2---:R-:W-:-:S06]  /*0090*/  IMAD.WIDE R2, R9, 0x4, R2 ;  /* 0x0000000409027825 */ /* 0x004fcc00078e0202 */
[----:B-1----:R-:W0:Y:S01]  /*00a0*/  LDG.E R2, desc[UR4][R2.64] ;  /* 0x0000000402027981 */ /* 0x002e22000c1e1900 */
[----:B---3--:R-:W-:-:S05]  /*00b0*/  IMAD.WIDE R4, R9, 0x4, R4 ;  /* 0x0000000409047825 */ /* 0x008fca00078e0204 */
[----:B------:R1:W5:Y:S01]  /*00c0*/  LDG.E R7, desc[UR4][R4.64] ;  /* 0x0000000404077981 */ /* 0x000362000c1e1900 */
[----:B------:R-:W-:Y:S01]  /*00d0*/  BSSY.RECONVERGENT B0, `(.L_x_230) ;  /* 0x0000022000007945 */ /* 0x000fe20003800200 */
[----:B0-----:R-:W-:-:S13]  /*00e0*/  FSETP.GEU.AND P0, PT, R2, UR6, PT ;  /* 0x0000000602007c0b */ /* 0x001fda000bf0e000 */
[----:B-1----:R-:W-:Y:S05]  /*00f0*/  @P0 BRA `(.L_x_231) ;  /* 0x00000000007c0947 */ /* 0x002fea0003800000 */
[----:B------:R-:W0:Y:S02]  /*0100*/  LDC.64 R2, c[0x0][0x388] ;  /* 0x0000e200ff027b82 */ /* 0x000e240000000a00 */
[----:B0-----:R-:W-:-:S05]  /*0110*/  IMAD.WIDE R2, R9, 0x4, R2 ;  /* 0x0000000409027825 */ /* 0x001fca00078e0202 */
[----:B------:R-:W2:Y:S01]  /*0120*/  LDG.E R0, desc[UR4][R2.64] ;  /* 0x0000000402007981 */ /* 0x000ea2000c1e1900 */
[----:B------:R-:W0:Y:S01]  /*0130*/  MUFU.RCP64H R9, 5 ;  /* 0x4014000000097908 */ /* 0x000e220000001800 */
[----:B------:R-:W-:Y:S01]  /*0140*/  IMAD.MOV.U32 R12, RZ, RZ, 0x0 ;  /* 0x00000000ff0c7424 */ /* 0x000fe200078e00ff */
[----:B------:R-:W-:Y:S01]  /*0150*/  BSSY.RECONVERGENT B1, `(.L_x_232) ;  /* 0x0000014000017945 */ /* 0x000fe20003800200 */
[----:B------:R-:W-:Y:S02]  /*0160*/  IMAD.MOV.U32 R13, RZ, RZ, 0x40140000 ;  /* 0x40140000ff0d7424 */ /* 0x000fe400078e00ff */
[----:B------:R-:W-:-:S06]  /*0170*/  IMAD.MOV.U32 R8, RZ, RZ, 0x1 ;  /* 0x00000001ff087424 */ /* 0x000fcc00078e00ff */
[----:B0-----:R-:W-:-:S08]  /*0180*/  DFMA R10, R8, -R12, 1 ;  /* 0x3ff00000080a742b */ /* 0x001fd0000000080c */
[----:B------:R-:W-:-:S08]  /*0190*/  DFMA R10, R10, R10, R10 ;  /* 0x0000000a0a0a722b */ /* 0x000fd0000000000a */
[----:B------:R-:W-:-:S08]  /*01a0*/  DFMA R10, R8, R10, R8 ;  /* 0x0000000a080a722b */ /* 0x000fd00000000008 */
[----:B------:R-:W-:-:S08]  /*01b0*/  DFMA R12, R10, -R12, 1 ;  /* 0x3ff000000a0c742b */ /* 0x000fd0000000080c */
[----:B------:R-:W-:Y:S01]  /*01c0*/  DFMA R12, R10, R12, R10 ;  /* 0x0000000c0a0c722b */ /* 0x000fe2000000000a */
[----:B--2---:R-:W0:Y:S07]  /*01d0*/  F2F.F64.F32 R8, R0 ;  /* 0x0000000000087310 */ /* 0x004e2e0000201800 */
[----:B0-----:R-:W-:Y:S01]  /*01e0*/  DMUL R10, R8, R12 ;  /* 0x0000000c080a7228 */ /* 0x001fe20000000000 */
[----:B------:R-:W-:-:S07]  /*01f0*/  FSETP.GEU.AND P1, PT, |R9|, 6.5827683646048100446e-37, PT ;  /* 0x036000000900780b */ /* 0x000fce0003f2e200 */
[----:B------:R-:W-:-:S08]  /*0200*/  DFMA R2, R10, -5, R8 ;  /* 0xc01400000a02782b */ /* 0x000fd00000000008 */
[----:B------:R-:W-:-:S10]  /*0210*/  DFMA R2, R12, R2, R10 ;  /* 0x000000020c02722b */ /* 0x000fd4000000000a */
[----:B------:R-:W-:-:S05]  /*0220*/  FFMA R6, RZ, 2.3125, R3 ;  /* 0x40140000ff067823 */ /* 0x000fca0000000003 */
[----:B------:R-:W-:-:S13]  /*0230*/  FSETP.GT.AND P0, PT, |R6|, 1.469367938527859385e-39, PT ;  /* 0x001000000600780b */ /* 0x000fda0003f04200 */
[----:B------:R-:W-:Y:S05]  /*0240*/  @P0 BRA P1, `(.L_x_233) ;  /* 0x0000000000100947 */ /* 0x000fea0000800000 */
[----:B------:R-:W-:-:S07]  /*0250*/  MOV R0, 0x270 ;  /* 0x0000027000007802 */ /* 0x000fce0000000f00 */
[----:B-----5:R-:W-:Y:S05]  /*0260*/  CALL.REL.NOINC `($__internal_0_$__cuda_sm20_div_rn_f64_full) ;  /* 0x00000000002c7944 */ /* 0x020fea0003c00000 */
[----:B------:R-:W-:Y:S02]  /*0270*/  IMAD.MOV.U32 R2, RZ, RZ, R14 ;  /* 0x000000ffff027224 */ /* 0x000fe400078e000e */
[----:B------:R-:W-:-:S07]  /*0280*/  IMAD.MOV.U32 R3, RZ, RZ, R15 ;  /* 0x000000ffff037224 */ /* 0x000fce00078e000f */
.L_x_233:
[----:B------:R-:W-:Y:S05]  /*0290*/  BSYNC.RECONVERGENT B1 ;  /* 0x0000000000017941 */ /* 0x000fea0003800200 */
.L_x_232:
[----:B-----5:R-:W0:Y:S02]  /*02a0*/  F2F.F64.F32 R6, R7 ;  /* 0x0000000700067310 */ /* 0x020e240000201800 */
[----:B0-----:R-:W-:-:S10]  /*02b0*/  DADD R2, R6, R2 ;  /* 0x0000000006027229 */ /* 0x001fd40000000002 */
[----:B------:R-:W0:Y:S02]  /*02c0*/  F2F.F32.F64 R2, R2 ;  /* 0x0000000200027310 */ /* 0x000e240000301000 */
[----:B0-----:R-:W-:-:S04]  /*02d0*/  FMNMX R0, R2, -1, !PT ;  /* 0xbf80000002007809 */ /* 0x001fc80007800000 */
[----:B------:R-:W-:-:S07]  /*02e0*/  FMNMX R7, R0, 1, PT ;  /* 0x3f80000000077809 */ /* 0x000fce0003800000 */
.L_x_231:
[----:B------:R-:W-:Y:S05]  /*02f0*/  BSYNC.RECONVERGENT B0 ;  /* 0x0000000000007941 */ /* 0x000fea0003800200 */
.L_x_230:
[----:B-----5:R-:W-:Y:S01]  /*0300*/  STG.E desc[UR4][R4.64], R7 ;  /* 0x0000000704007986 */ /* 0x020fe2000c101904 */
[----:B------:R-:W-:Y:S05]  /*0310*/  EXIT ;  /* 0x000000000000794d */ /* 0x000fea0003800000 */
        .weak           $__internal_0_$__cuda_sm20_div_rn_f64_full
        .type           $__internal_0_$__cuda_sm20_div_rn_f64_full,@function
        .size           $__internal_0_$__cuda_sm20_div_rn_f64_full,(.L_x_318 - $__internal_0_$__cuda_sm20_div_rn_f64_full)
$__internal_0_$__cuda_sm20_div_rn_f64_full:
[----:B------:R-:W-:Y:S01]  /*0320*/  IMAD.MOV.U32 R3, RZ, RZ, 0x3ff40000 ;  /* 0x3ff40000ff037424 */ /* 0x000fe200078e00ff */
[C---:B------:R-:W-:Y:S01]  /*0330*/  FSETP.GEU.AND P1, PT, |R9|.reuse, 1.469367938527859385e-39, PT ;  /* 0x001000000900780b */ /* 0x040fe20003f2e200 */
[----:B------:R-:W-:Y:S01]  /*0340*/  IMAD.MOV.U32 R2, RZ, RZ, 0x0 ;  /* 0x00000000ff027424 */ /* 0x000fe200078e00ff */
[----:B------:R-:W-:Y:S01]  /*0350*/  LOP3.LUT R6, R9, 0x7ff00000, RZ, 0xc0, !PT ;  /* 0x7ff0000009067812 */ /* 0x000fe200078ec0ff */
[----:B------:R-:W0:Y:S01]  /*0360*/  MUFU.RCP64H R11, R3 ;  /* 0x00000003000b7308 */ /* 0x000e220000001800 */
[----:B------:R-:W-:Y:S01]  /*0370*/  IMAD.MOV.U32 R10, RZ, RZ, 0x1 ;  /* 0x00000001ff0a7424 */ /* 0x000fe200078e00ff */
[----:B------:R-:W-:Y:S01]  /*0380*/  BSSY.RECONVERGENT B2, `(.L_x_234) ;  /* 0x0000045000027945 */ /* 0x000fe20003800200 */
[----:B------:R-:W-:Y:S01]  /*0390*/  IMAD.MOV.U32 R15, RZ, RZ, 0x1ca00000 ;  /* 0x1ca00000ff0f7424 */ /* 0x000fe200078e00ff */
[----:B------:R-:W-:Y:S01]  /*03a0*/  ISETP.GE.U32.AND P0, PT, R6, 0x40100000, PT ;  /* 0x401000000600780c */ /* 0x000fe20003f06070 */
[----:B------:R-:W-:Y:S02]  /*03b0*/  IMAD.MOV.U32 R20, RZ, RZ, R6 ;  /* 0x000000ffff147224 */ /* 0x000fe400078e0006 */
[----:B------:R-:W-:Y:S01]  /*03c0*/  IMAD.MOV.U32 R21, RZ, RZ, 0x40100000 ;  /* 0x40100000ff157424 */ /* 0x000fe200078e00ff */
[----:B------:R-:W-:-:S03]  /*03d0*/  SEL R15, R15, 0x63400000, !P0 ;  /* 0x634000000f0f7807 */ /* 0x000fc60004000000 */
[----:B------:R-:W-:Y:S01]  /*03e0*/  VIADD R22, R21, 0xffffffff ;  /* 0xffffffff15167836 */ /* 0x000fe20000000000 */
[----:B0-----:R-:W-:-:S08]  /*03f0*/  DFMA R12, R10, -R2, 1 ;  /* 0x3ff000000a0c742b */ /* 0x001fd00000000802 */
[----:B------:R-:W-:-:S08]  /*0400*/  DFMA R12, R12, R12, R12 ;  /* 0x0000000c0c0c722b */ /* 0x000fd0000000000c */
[----:B------:R-:W-:Y:S01]  /*0410*/  DFMA R16, R10, R12, R10 ;  /* 0x0000000c0a10722b */ /* 0x000fe2000000000a */
[C-C-:B------:R-:W-:Y:S01]  /*0420*/  @!P1 LOP3.LUT R12, R15.reuse, 0x80000000, R9.reuse, 0xf8, !PT ;  /* 0x800000000f0c9812 */ /* 0x140fe200078ef809 */
[----:B------:R-:W-:Y:S01]  /*0430*/  IMAD.MOV.U32 R10, RZ, RZ, R8 ;  /* 0x000000ffff0a7224 */ /* 0x000fe200078e0008 */
[----:B------:R-:W-:Y:S02]  /*0440*/  LOP3.LUT R11, R15, 0x800fffff, R9, 0xf8, !PT ;  /* 0x800fffff0f0b7812 */ /* 0x000fe400078ef809 */
[----:B------:R-:W-:Y:S01]  /*0450*/  @!P1 LOP3.LUT R13, R12, 0x100000, RZ, 0xfc, !PT ;  /* 0x001000000c0d9812 */ /* 0x000fe200078efcff */
[----:B------:R-:W-:Y:S02]  /*0460*/  @!P1 IMAD.MOV.U32 R12, RZ, RZ, RZ ;  /* 0x000000ffff0c9224 */ /* 0x000fe400078e00ff */
[----:B------:R-:W-:-:S04]  /*0470*/  DFMA R18, R16, -R2, 1 ;  /* 0x3ff000001012742b */ /* 0x000fc80000000802 */
[----:B------:R-:W-:-:S04]  /*0480*/  @!P1 DFMA R10, R10, 2, -R12 ;  /* 0x400000000a0a982b */ /* 0x000fc8000000080c */
[----:B------:R-:W-:-:S06]  /*0490*/  DFMA R12, R16, R18, R16 ;  /* 0x00000012100c722b */ /* 0x000fcc0000000010 */
[----:B------:R-:W-:Y:S02]  /*04a0*/  @!P1 LOP3.LUT R20, R11, 0x7ff00000, RZ, 0xc0, !PT ;  /* 0x7ff000000b149812 */ /* 0x000fe400078ec0ff */
[----:B------:R-:W-:-:S03]  /*04b0*/  DMUL R18, R12, R10 ;  /* 0x0000000a0c127228 */ /* 0x000fc60000000000 */
[----:B------:R-:W-:-:S05]  /*04c0*/  VIADD R14, R20, 0xffffffff ;  /* 0xffffffff140e7836 */ /* 0x000fca0000000000 */
[----:B------:R-:W-:Y:S01]  /*04d0*/  DFMA R16, R18, -R2, R10 ;  /* 0x800000021210722b */ /* 0x000fe2000000000a */
[----:B------:R-:W-:-:S04]  /*04e0*/  ISETP.GT.U32.AND P0, PT, R14, 0x7feffffe, PT ;  /* 0x7feffffe0e00780c */ /* 0x000fc80003f04070 */
[----:B------:R-:W-:-:S03]  /*04f0*/  ISETP.GT.U32.OR P0, PT, R22, 0x7feffffe, P0 ;  /* 0x7feffffe1600780c */ /* 0x000fc60000704470 */
[----:B------:R-:W-:-:S10]  /*0500*/  DFMA R12, R12, R16, R18 ;  /* 0x000000100c0c722b */ /* 0x000fd40000000012 */
[----:B------:R-:W-:Y:S05]  /*0510*/  @P0 BRA `(.L_x_235) ;  /* 0x0000000000680947 */ /* 0x000fea0003800000 */
[----:B------:R-:W-:Y:S02]  /*0520*/  IMAD.MOV.U32 R9, RZ, RZ, 0x40100000 ;  /* 0x40100000ff097424 */ /* 0x000fe400078e00ff */
[----:B------:R-:W-:-:S03]  /*0530*/  IMAD.MOV.U32 R8, RZ, RZ, RZ ;  /* 0x000000ffff087224 */ /* 0x000fc600078e00ff */
[----:B------:R-:W-:-:S04]  /*0540*/  VIADDMNMX R6, R6, -R9, 0xb9600000, !PT ;  /* 0xb960000006067446 */ /* 0x000fc80007800909 */
[----:B------:R-:W-:-:S05]  /*0550*/  VIMNMX R6, PT, PT, R6, 0x46a00000, PT ;  /* 0x46a0000006067848 */ /* 0x000fca0003fe0100 */
[----:B------:R-:W-:-:S04]  /*0560*/  IMAD.IADD R6, R6, 0x1, -R15 ;  /* 0x0000000106067824 */ /* 0x000fc800078e0a0f */
[----:B------:R-:W-:-:S06]  /*0570*/  VIADD R9, R6, 0x7fe00000 ;  /* 0x7fe0000006097836 */ /* 0x000fcc0000000000 */
[----:B------:R-:W-:-:S10]  /*0580*/  DMUL R14, R12, R8 ;  /* 0x000000080c0e7228 */ /* 0x000fd40000000000 */
[----:B------:R-:W-:-:S13]  /*0590*/  FSETP.GTU.AND P0, PT, |R15|, 1.469367938527859385e-39, PT ;  /* 0x001000000f00780b */ /* 0x000fda0003f0c200 */
[----:B------:R-:W-:Y:S05]  /*05a0*/  @P0 BRA `(.L_x_236) ;  /* 0x0000000000880947 */ /* 0x000fea0003800000 */
[----:B------:R-:W-:Y:S01]  /*05b0*/  DFMA R2, R12, -R2, R10 ;  /* 0x800000020c02722b */ /* 0x000fe2000000000a */
[----:B------:R-:W-:-:S09]  /*05c0*/  IMAD.MOV.U32 R8, RZ, RZ, RZ ;  /* 0x000000ffff087224 */ /* 0x000fd200078e00ff */
[C---:B------:R-:W-:Y:S02]  /*05d0*/  FSETP.NEU.AND P0, PT, R3.reuse, RZ, PT ;  /* 0x000000ff0300720b */ /* 0x040fe40003f0d000 */
[----:B------:R-:W-:-:S04]  /*05e0*/  LOP3.LUT R2, R3, 0x40140000, RZ, 0x3c, !PT ;  /* 0x4014000003027812 */ /* 0x000fc800078e3cff */
[----:B------:R-:W-:-:S04]  /*05f0*/  LOP3.LUT R11, R2, 0x80000000, RZ, 0xc0, !PT ;  /* 0x80000000020b7812 */ /* 0x000fc800078ec0ff */
[----:B------:R-:W-:-:S03]  /*0600*/  LOP3.LUT R9, R11, R9, RZ, 0xfc, !PT ;  /* 0x000000090b097212 */ /* 0x000fc600078efcff */
[----:B------:R-:W-:Y:S05]  /*0610*/  @!P0 BRA `(.L_x_236) ;  /* 0x00000000006c8947 */ /* 0x000fea0003800000 */
[----:B------:R-:W-:Y:S01]  /*0620*/  IMAD.MOV R3, RZ, RZ, -R6 ;  /* 0x000000ffff037224 */ /* 0x000fe200078e0a06 */
[----:B------:R-:W-:Y:S01]  /*0630*/  DMUL.RP R8, R12, R8 ;  /* 0x000000080c087228 */ /* 0x000fe20000008000 */
[----:B------:R-:W-:-:S06]  /*0640*/  IMAD.MOV.U32 R2, RZ, RZ, RZ ;  /* 0x000000ffff027224 */ /* 0x000fcc00078e00ff */
[----:B------:R-:W-:-:S03]  /*0650*/  DFMA R2, R14, -R2, R12 ;  /* 0x800000020e02722b */ /* 0x000fc6000000000c */
[----:B------:R-:W-:-:S03]  /*0660*/  LOP3.LUT R11, R9, R11, RZ, 0x3c, !PT ;  /* 0x0000000b090b7212 */ /* 0x000fc600078e3cff */
[----:B------:R-:W-:-:S04]  /*0670*/  IADD3 R2, PT, PT, -R6, -0x43300000, RZ ;  /* 0xbcd0000006027810 */ /* 0x000fc80007ffe1ff */
[----:B------:R-:W-:-:S04]  /*0680*/  FSETP.NEU.AND P0, PT, |R3|, R2, PT ;  /* 0x000000020300720b */ /* 0x000fc80003f0d200 */
[----:B------:R-:W-:Y:S02]  /*0690*/  FSEL R14, R8, R14, !P0 ;  /* 0x0000000e080e7208 */ /* 0x000fe40004000000 */
[----:B------:R-:W-:Y:S01]  /*06a0*/  FSEL R15, R11, R15, !P0 ;  /* 0x0000000f0b0f7208 */ /* 0x000fe20004000000 */
[----:B------:R-:W-:Y:S06]  /*06b0*/  BRA `(.L_x_236) ;  /* 0x0000000000447947 */ /* 0x000fec0003800000 */
.L_x_235:
[----:B------:R-:W-:-:S14]  /*06c0*/  DSETP.NAN.AND P0, PT, R8, R8, PT ;  /* 0x000000080800722a */ /* 0x000fdc0003f08000 */
[----:B------:R-:W-:Y:S05]  /*06d0*/  @P0 BRA `(.L_x_237) ;  /* 0x0000000000340947 */ /* 0x000fea0003800000 */
[----:B------:R-:W-:Y:S01]  /*06e0*/  ISETP.NE.AND P0, PT, R20, R21, PT ;  /* 0x000000151400720c */ /* 0x000fe20003f05270 */
[----:B------:R-:W-:Y:S02]  /*06f0*/  IMAD.MOV.U32 R14, RZ, RZ, 0x0 ;  /* 0x00000000ff0e7424 */ /* 0x000fe400078e00ff */
[----:B------:R-:W-:-:S10]  /*0700*/  IMAD.MOV.U32 R15, RZ, RZ, -0x80000 ;  /* 0xfff80000ff0f7424 */ /* 0x000fd400078e00ff */
[----:B------:R-:W-:Y:S05]  /*0710*/  @!P0 BRA `(.L_x_236) ;  /* 0x00000000002c8947 */ /* 0x000fea0003800000 */
[----:B------:R-:W-:Y:S02]  /*0720*/  ISETP.NE.AND P0, PT, R20, 0x7ff00000, PT ;  /* 0x7ff000001400780c */ /* 0x000fe40003f05270 */
[----:B------:R-:W-:Y:S02]  /*0730*/  LOP3.LUT R8, R9, 0x40140000, RZ, 0x3c, !PT ;  /* 0x4014000009087812 */ /* 0x000fe400078e3cff */
[----:B------:R-:W-:Y:S02]  /*0740*/  ISETP.EQ.OR P0, PT, R21, RZ, !P0 ;  /* 0x000000ff1500720c */ /* 0x000fe40004702670 */
[----:B------:R-:W-:-:S11]  /*0750*/  LOP3.LUT R15, R8, 0x80000000, RZ, 0xc0, !PT ;  /* 0x80000000080f7812 */ /* 0x000fd600078ec0ff */
[----:B------:R-:W-:Y:S01]  /*0760*/  @P0 LOP3.LUT R2, R15, 0x7ff00000, RZ, 0xfc, !PT ;  /* 0x7ff000000f020812 */ /* 0x000fe200078efcff */
[----:B------:R-:W-:Y:S02]  /*0770*/  @!P0 IMAD.MOV.U32 R14, RZ, RZ, RZ ;  /* 0x000000ffff0e8224 */ /* 0x000fe400078e00ff */
[----:B------:R-:W-:Y:S02]  /*0780*/  @P0 IMAD.MOV.U32 R14, RZ, RZ, RZ ;  /* 0x000000ffff0e0224 */ /* 0x000fe400078e00ff */
[----:B------:R-:W-:Y:S01]  /*0790*/  @P0 IMAD.MOV.U32 R15, RZ, RZ, R2 ;  /* 0x000000ffff0f0224 */ /* 0x000fe200078e0002 */
[----:B------:R-:W-:Y:S06]  /*07a0*/  BRA `(.L_x_236) ;  /* 0x0000000000087947 */ /* 0x000fec0003800000 */
.L_x_237:
[----:B------:R-:W-:Y:S01]  /*07b0*/  LOP3.LUT R15, R9, 0x80000, RZ, 0xfc, !PT ;  /* 0x00080000090f7812 */ /* 0x000fe200078efcff */
[----:B------:R-:W-:-:S07]  /*07c0*/  IMAD.MOV.U32 R14, RZ, RZ, R8 ;  /* 0x000000ffff0e7224 */ /* 0x000fce00078e0008 */
.L_x_236:
[----:B------:R-:W-:Y:S05]  /*07d0*/  BSYNC.RECONVERGENT B2 ;  /* 0x0000000000027941 */ /* 0x000fea0003800200 */
.L_x_234:
[----:B------:R-:W-:Y:S02]  /*07e0*/  IMAD.MOV.U32 R2, RZ, RZ, R0 ;  /* 0x000000ffff027224 */ /* 0x000fe400078e0000 */
[----:B------:R-:W-:-:S04]  /*07f0*/  IMAD.MOV.U32 R3, RZ, RZ, 0x0 ;  /* 0x00000000ff037424 */ /* 0x000fc800078e00ff */
[----:B------:R-:W-:Y:S05]  /*0800*/  RET.REL.NODEC R2 `(_Z6mutatePfS_S_f) ;  /* 0xfffffff402fc7950 */ /* 0x000fea0003c3ffff */
.L_x_238:
        /* <DEDUP_REMOVED lines=15> */
.L_x_318:


//--------------------- .text._Z9crossoverPjS_Pfi --------------------------
	.section	.text._Z9crossoverPjS_Pfi,"ax",@progbits
	.align	128
        .global         _Z9crossoverPjS_Pfi
        .type           _Z9crossoverPjS_Pfi,@function
        .size           _Z9crossoverPjS_Pfi,(.L_x_329 - _Z9crossoverPjS_Pfi)
        .other          _Z9crossoverPjS_Pfi,@"STO_CUDA_ENTRY STV_DEFAULT"
_Z9crossoverPjS_Pfi:
.text._Z9crossoverPjS_Pfi:
[----:B------:R-:W-:Y:S01]  /*0000*/  LDC R1, c[0x0][0x37c] ;  /* 0x0000df00ff017b82 */ /* 0x000fe20000000800 */
[----:B------:R-:W0:Y:S07]  /*0010*/  S2R R0, SR_CTAID.X ;  /* 0x0000000000007919 */ /* 0x000e2e0000002500 */
[----:B------:R-:W0:Y:S01]  /*0020*/  LDC.64 R2, c[0x0][0x388] ;  /* 0x0000e200ff027b82 */ /* 0x000e220000000a00 */
[----:B------:R-:W1:Y:S01]  /*0030*/  LDCU.64 UR4, c[0x0][0x358] ;  /* 0x00006b00ff0477ac */ /* 0x000e620008000a00 */
[----:B------:R-:W2:Y:S01]  /*0040*/  LDCU UR6, c[0x0][0x360] ;  /* 0x00006c00ff0677ac */ /* 0x000ea20008000800 */
[----:B------:R-:W3:Y:S01]  /*0050*/  LDCU.64 UR8, c[0x0][0x380] ;  /* 0x00007000ff0877ac */ /* 0x000ee20008000a00 */
[----:B------:R-:W4:Y:S01]  /*0060*/  LDCU UR7, c[0x0][0x398] ;  /* 0x00007300ff0777ac */ /* 0x000f220008000800 */
[----:B0-----:R-:W-:-:S06]  /*0070*/  IMAD.WIDE.U32 R2, R0, 0x4, R2 ;  /* 0x0000000400027825 */ /* 0x001fcc00078e0002 */
[----:B-1----:R0:W5:Y:S01]  /*0080*/  LDG.E R2, desc[UR4][R2.64] ;  /* 0x0000000402027981 */ /* 0x002162000c1e1900 */
[----:B--2---:R-:W1:Y:S01]  /*0090*/  I2F.U32.RP R6, UR6 ;  /* 0x0000000600067d06 */ /* 0x004e620008209000 */
[----:B------:R-:W-:Y:S02]  /*00a0*/  ISETP.NE.U32.AND P1, PT, RZ, UR6, PT ;  /* 0x00000006ff007c0c */ /* 0x000fe4000bf25070 */
[----:B0-----:R-:W-:-:S05]  /*00b0*/  IADD3 R3, PT, PT, R0, UR6, RZ ;  /* 0x0000000600037c10 */ /* 0x001fca000fffe0ff */
[----:B-1----:R-:W0:Y:S02]  /*00c0*/  MUFU.RCP R6, R6 ;  /* 0x0000000600067308 */ /* 0x002e240000001000 */
[----:B0-----:R-:W-:-:S06]  /*00d0*/  IADD3 R4, PT, PT, R6, 0xffffffe, RZ ;  /* 0x0ffffffe06047810 */ /* 0x001fcc0007ffe0ff */
[----:B------:R0:W1:Y:S02]  /*00e0*/  F2I.FTZ.U32.TRUNC.NTZ R5, R4 ;  /* 0x0000000400057305 */ /* 0x000064000021f000 */
[----:B0-----:R-:W-:Y:S02]  /*00f0*/  HFMA2 R4, -RZ, RZ, 0, 0 ;  /* 0x00000000ff047431 */ /* 0x001fe400000001ff */
[----:B-1----:R-:W-:-:S04]  /*0100*/  IMAD.MOV R7, RZ, RZ, -R5 ;  /* 0x000000ffff077224 */ /* 0x002fc800078e0a05 */
[----:B------:R-:W-:-:S04]  /*0110*/  IMAD R7, R7, UR6, RZ ;  /* 0x0000000607077c24 */ /* 0x000fc8000f8e02ff */
[----:B------:R-:W-:Y:S02]  /*0120*/  IMAD.HI.U32 R5, R5, R7, R4 ;  /* 0x0000000705057227 */ /* 0x000fe400078e0004 */
[----:B------:R-:W0:Y:S04]  /*0130*/  S2R R7, SR_TID.X ;  /* 0x0000000000077919 */ /* 0x000e280000002100 */
[----:B-----5:R-:W-:-:S04]  /*0140*/  IMAD.HI.U32 R5, R5, R2, RZ ;  /* 0x0000000205057227 */ /* 0x020fc800078e00ff */
[----:B------:R-:W-:-:S04]  /*0150*/  IMAD.MOV R5, RZ, RZ, -R5 ;  /* 0x000000ffff057224 */ /* 0x000fc800078e0a05 */
[----:B------:R-:W-:-:S05]  /*0160*/  IMAD R2, R5, UR6, R2 ;  /* 0x0000000605027c24 */ /* 0x000fca000f8e0202 */
[----:B------:R-:W-:-:S13]  /*0170*/  ISETP.GE.U32.AND P0, PT, R2, UR6, PT ;  /* 0x0000000602007c0c */ /* 0x000fda000bf06070 */
[----:B------:R-:W-:-:S04]  /*0180*/  @P0 IADD3 R2, PT, PT, R2, -UR6, RZ ;  /* 0x8000000602020c10 */ /* 0x000fc8000fffe0ff */
[----:B------:R-:W-:-:S13]  /*0190*/  ISETP.GE.U32.AND P0, PT, R2, UR6, PT ;  /* 0x0000000602007c0c */ /* 0x000fda000bf06070 */
[----:B------:R-:W-:Y:S01]  /*01a0*/  @P0 VIADD R2, R2, -UR6 ;  /* 0x8000000602020c36 */ /* 0x000fe20008000000 */
[----:B------:R-:W-:-:S04]  /*01b0*/  @!P1 LOP3.LUT R2, RZ, UR6, RZ, 0x33, !PT ;  /* 0x00000006ff029c12 */ /* 0x000fc8000f8e33ff */
[----:B0-----:R-:W-:-:S04]  /*01c0*/  ISETP.GT.U32.AND P0, PT, R7, R2, PT ;  /* 0x000000020700720c */ /* 0x001fc80003f04070 */
[----:B------:R-:W-:-:S04]  /*01d0*/  SEL R3, R3, R0, P0 ;  /* 0x0000000003037207 */ /* 0x000fc80000000000 */
[----:B---3--:R-:W-:-:S04]  /*01e0*/  LEA R2, P0, R3, UR8, 0x2 ;  /* 0x0000000803027c11 */ /* 0x008fc8000f8010ff */
[----:B------:R-:W-:-:S05]  /*01f0*/  LEA.HI.X R3, R3, UR9, RZ, 0x2, P0 ;  /* 0x0000000903037c11 */ /* 0x000fca00080f14ff */
[----:B------:R-:W2:Y:S01]  /*0200*/  LDG.E R2, desc[UR4][R2.64] ;  /* 0x0000000402027981 */ /* 0x000ea2000c1e1900 */
[----:B----4-:R-:W0:Y:S01]  /*0210*/  I2F.U32.RP R6, UR7 ;  /* 0x0000000700067d06 */ /* 0x010e220008209000 */
[----:B------:R-:W-:-:S07]  /*0220*/  ISETP.NE.U32.AND P1, PT, RZ, UR7, PT ;  /* 0x00000007ff007c0c */ /* 0x000fce000bf25070 */
[----:B0-----:R-:W0:Y:S02]  /*0230*/  MUFU.RCP R6, R6 ;  /* 0x0000000600067308 */ /* 0x001e240000001000 */
[----:B0-----:R-:W-:-:S06]  /*0240*/  VIADD R4, R6, 0xffffffe ;  /* 0x0ffffffe06047836 */ /* 0x001fcc0000000000 */
[----:B------:R0:W1:Y:S02]  /*0250*/  F2I.FTZ.U32.TRUNC.NTZ R5, R4 ;  /* 0x0000000400057305 */ /* 0x000064000021f000 */
[----:B0-----:R-:W-:Y:S01]  /*0260*/  IMAD.MOV.U32 R4, RZ, RZ, RZ ;  /* 0x000000ffff047224 */ /* 0x001fe200078e00ff */
[----:B-1----:R-:W-:-:S05]  /*0270*/  IADD3 R9, PT, PT, RZ, -R5, RZ ;  /* 0x80000005ff097210 */ /* 0x002fca0007ffe0ff */
[----:B------:R-:W-:-:S04]  /*0280*/  IMAD R9, R9, UR7, RZ ;  /* 0x0000000709097c24 */ /* 0x000fc8000f8e02ff */
[----:B------:R-:W-:-:S06]  /*0290*/  IMAD.HI.U32 R5, R5, R9, R4 ;  /* 0x0000000905057227 */ /* 0x000fcc00078e0004 */
[----:B--2---:R-:W-:-:S05]  /*02a0*/  IMAD.HI.U32 R5, R5, R2, RZ ;  /* 0x0000000205057227 */ /* 0x004fca00078e00ff */
[----:B------:R-:W-:-:S05]  /*02b0*/  IADD3 R5, PT, PT, -R5, RZ, RZ ;  /* 0x000000ff05057210 */ /* 0x000fca0007ffe1ff */
[----:B------:R-:W-:Y:S02]  /*02c0*/  IMAD R2, R5, UR7, R2 ;  /* 0x0000000705027c24 */ /* 0x000fe4000f8e0202 */
[----:B------:R-:W0:Y:S03]  /*02d0*/  LDC.64 R4, c[0x0][0x390] ;  /* 0x0000e400ff047b82 */ /* 0x000e260000000a00 */
[----:B------:R-:W-:-:S13]  /*02e0*/  ISETP.GE.U32.AND P0, PT, R2, UR7, PT ;  /* 0x0000000702007c0c */ /* 0x000fda000bf06070 */
[----:B------:R-:W-:-:S05]  /*02f0*/  @P0 VIADD R2, R2, -UR7 ;  /* 0x8000000702020c36 */ /* 0x000fca0008000000 */
[----:B------:R-:W-:-:S13]  /*0300*/  ISETP.GE.U32.AND P0, PT, R2, UR7, PT ;  /* 0x0000000702007c0c */ /* 0x000fda000bf06070 */
[----:B------:R-:W-:Y:S02]  /*0310*/  @P0 IADD3 R2, PT, PT, R2, -UR7, RZ ;  /* 0x8000000702020c10 */ /* 0x000fe4000fffe0ff */
[----:B------:R-:W-:-:S05]  /*0320*/  @!P1 LOP3.LUT R2, RZ, UR7, RZ, 0x33, !PT ;  /* 0x00000007ff029c12 */ /* 0x000fca000f8e33ff */
[----:B------:R-:W-:-:S04]  /*0330*/  IMAD R3, R2, UR6, R7 ;  /* 0x0000000602037c24 */ /* 0x000fc8000f8e0207 */
[----:B0-----:R-:W-:-:S06]  /*0340*/  IMAD.WIDE.U32 R2, R3, 0x4, R4 ;  /* 0x0000000403027825 */ /* 0x001fcc00078e0004 */
[----:B------:R-:W2:Y:S01]  /*0350*/  LDG.E R3, desc[UR4][R2.64] ;  /* 0x0000000402037981 */ /* 0x000ea2000c1e1900 */
[----:B------:R-:W-:-:S05]  /*0360*/  IADD3 R0, PT, PT, R0, UR7, RZ ;  /* 0x0000000700007c10 */ /* 0x000fca000fffe0ff */
[----:B------:R-:W-:-:S04]  /*0370*/  IMAD R7, R0, UR6, R7 ;  /* 0x0000000600077c24 */ /* 0x000fc8000f8e0207 */
[----:B------:R-:W-:-:S05]  /*0380*/  IMAD.WIDE.U32 R4, R7, 0x4, R4 ;  /* 0x0000000407047825 */ /* 0x000fca00078e0004 */
[----:B--2---:R-:W-:Y:S01]  /*0390*/  STG.E desc[UR4][R4.64], R3 ;  /* 0x0000000304007986 */ /* 0x004fe2000c101904 */
[----:B------:R-:W-:Y:S05]  /*03a0*/  EXIT ;  /* 0x000000000000794d */ /* 0x000fea0003800000 */
.L_x_239:
        /* <DEDUP_REMOVED lines=13> */
.L_x_329:


//--------------------- .text._Z9selectionPfS_Pi  --------------------------
	.section	.text._Z9selectionPfS_Pi,"ax",@progbits
	.align	128
        .global         _Z9selectionPfS_Pi
        .type           _Z9selectionPfS_Pi,@function
        .size           _Z9selectionPfS_Pi,(.L_x_330 - _Z9selectionPfS_Pi)
        .other          _Z9selectionPfS_Pi,@"STO_CUDA_ENTRY STV_DEFAULT"
_Z9selectionPfS_Pi:
.text._Z9selectionPfS_Pi:
[----:B------:R-:W-:Y:S01]  /*0000*/  LDC R1, c[0x0][0x37c] ;  /* 0x0000df00ff017b82 */ /* 0x000fe20000000800 */
[----:B------:R-:W0:Y:S07]  /*0010*/  S2R R9, SR_CTAID.X ;  /* 0x0000000000097919 */ /* 0x000e2e0000002500 */
[----:B------:R-:W0:Y:S01]  /*0020*/  LDC.64 R2, c[0x0][0x390] ;  /* 0x0000e400ff027b82 */ /* 0x000e220000000a00 */
[----:B------:R-:W1:Y:S01]  /*0030*/  LDCU.64 UR4, c[0x0][0x358] ;  /* 0x00006b00ff0477ac */ /* 0x000e620008000a00 */
[----:B------:R-:W2:Y:S06]  /*0040*/  S2R R0, SR_TID.X ;  /* 0x0000000000007919 */ /* 0x000eac0000002100 */
[----:B------:R-:W3:Y:S01]  /*0050*/  LDC.64 R4, c[0x0][0x380] ;  /* 0x0000e000ff047b82 */ /* 0x000ee20000000a00 */
[----:B0-----:R-:W-:-:S06]  /*0060*/  IMAD.WIDE.U32 R2, R9, 0x4, R2 ;  /* 0x0000000409027825 */ /* 0x001fcc00078e0002 */
[----:B-1----:R-:W2:Y:S01]  /*0070*/  LDG.E R2, desc[UR4][R2.64] ;  /* 0x0000000402027981 */ /* 0x002ea2000c1e1900 */
[----:B------:R-:W2:Y:S02]  /*0080*/  LDCU UR6, c[0x0][0x360] ;  /* 0x00006c00ff0677ac */ /* 0x000ea40008000800 */
[----:B--2---:R-:W-:-:S04]  /*0090*/  IMAD R7, R2, UR6, R0 ;  /* 0x0000000602077c24 */ /* 0x004fc8000f8e0200 */
[----:B---3--:R-:W-:Y:S02]  /*00a0*/  IMAD.WIDE.U32 R4, R7, 0x4, R4 ;  /* 0x0000000407047825 */ /* 0x008fe400078e0004 */
[----:B------:R-:W0:Y:S04]  /*00b0*/  LDC.64 R6, c[0x0][0x388] ;  /* 0x0000e200ff067b82 */ /* 0x000e280000000a00 */
[----:B------:R-:W2:Y:S01]  /*00c0*/  LDG.E R5, desc[UR4][R4.64] ;  /* 0x0000000404057981 */ /* 0x000ea2000c1e1900 */
[----:B------:R-:W-:-:S04]  /*00d0*/  IMAD R9, R9, UR6, R0 ;  /* 0x0000000609097c24 */ /* 0x000fc8000f8e0200 */
[----:B0-----:R-:W-:-:S05]  /*00e0*/  IMAD.WIDE.U32 R6, R9, 0x4, R6 ;  /* 0x0000000409067825 */ /* 0x001fca00078e0006 */
[----:B--2---:R-:W-:Y:S01]  /*00f0*/  STG.E desc[UR4][R6.64], R5 ;  /* 0x0000000506007986 */ /* 0x004fe2000c101904 */
[----:B------:R-:W-:Y:S05]  /*0100*/  EXIT ;  /* 0x000000000000794d */ /* 0x000fea0003800000 */
.L_x_240:
        /* <DEDUP_REMOVED lines=15> */
.L_x_330:


//--------------------- .text._Z8evaluatePfPiS0_i --------------------------
	.section	.text._Z8evaluatePfPiS0_i,"ax",@progbits
	.align	128
        .global         _Z8evaluatePfPiS0_i
        .type           _Z8evaluatePfPiS0_i,@function
        .size           _Z8evaluatePfPiS0_i,(.L_x_320 - _Z8evaluatePfPiS0_i)
        .other          _Z8evaluatePfPiS0_i,@"STO_CUDA_ENTRY STV_DEFAULT"
_Z8evaluatePfPiS0_i:
.text._Z8evaluatePfPiS0_i:
[----:B------:R-:W0:Y:S01]  /*0000*/  LDC R1, c[0x0][0x37c] ;  /* 0x0000df00ff017b82 */ /* 0x000e220000000800 */
[----:B------:R-:W1:Y:S01]  /*0010*/  S2R R0, SR_TID.X ;  /* 0x0000000000007919 */ /* 0x000e620000002100 */
[----:B------:R-:W2:Y:S01]  /*0020*/  LDCU UR4, c[0x0][0x398] ;  /* 0x00007300ff0477ac */ /* 0x000ea20008000800 */
[----:B0-----:R-:W-:Y:S01]  /*0030*/  VIADD R1, R1, 0xfffffc00 ;  /* 0xfffffc0001017836 */ /* 0x001fe20000000000 */
[----:B------:R-:W-:Y:S01]  /*0040*/  MOV R7, 0x28 ;  /* 0x0000002800077802 */ /* 0x000fe20000000f00 */
[----:B------:R-:W0:Y:S01]  /*0050*/  S2R R21, SR_CgaCtaId ;  /* 0x0000000000157919 */ /* 0x000e220000008800 */
[----:B------:R-:W-:Y:S01]  /*0060*/  IMAD.MOV.U32 R16, RZ, RZ, 0x2c ;  /* 0x0000002cff107424 */ /* 0x000fe200078e00ff */
[----:B------:R-:W-:Y:S01]  /*0070*/  MOV R14, 0x400 ;  /* 0x00000400000e7802 */ /* 0x000fe20000000f00 */
[----:B------:R-:W-:Y:S02]  /*0080*/  IMAD.MOV.U32 R17, RZ, RZ, 0x28 ;  /* 0x00000028ff117424 */ /* 0x000fe400078e00ff */
[----:B------:R-:W-:-:S02]  /*0090*/  HFMA2 R10, -RZ, RZ, 0, 2.443790435791015625e-06 ;  /* 0x00000029ff0a7431 */ /* 0x000fc400000001ff */
[----:B------:R-:W-:Y:S01]  /*00a0*/  IMAD.MOV.U32 R4, RZ, RZ, 0x2a ;  /* 0x0000002aff047424 */ /* 0x000fe200078e00ff */
[----:B------:R-:W3:Y:S01]  /*00b0*/  LDCU.64 UR6, c[0x0][0x358] ;  /* 0x00006b00ff0677ac */ /* 0x000ee20008000a00 */
[----:B------:R-:W-:Y:S01]  /*00c0*/  IMAD.MOV.U32 R6, RZ, RZ, 0x2b ;  /* 0x0000002bff067424 */ /* 0x000fe200078e00ff */
[----:B------:R-:W-:Y:S01]  /*00d0*/  STL.64 [R1+0x20], R16 ;  /* 0x0000201001007387 */ /* 0x000fe20000100a00 */
[----:B------:R-:W-:Y:S01]  /*00e0*/  IMAD.MOV.U32 R5, RZ, RZ, 0x28 ;  /* 0x00000028ff057424 */ /* 0x000fe200078e00ff */
[----:B------:R-:W-:Y:S01]  /*00f0*/  BSSY.RECONVERGENT B0, `(.L_x_241) ;  /* 0x000002f000007945 */ /* 0x000fe20003800200 */
[----:B------:R-:W-:Y:S02]  /*0100*/  IMAD.MOV.U32 R8, RZ, RZ, 0x28 ;  /* 0x00000028ff087424 */ /* 0x000fe400078e00ff */
[----:B------:R-:W-:Y:S01]  /*0110*/  IMAD.MOV.U32 R9, RZ, RZ, 0x28 ;  /* 0x00000028ff097424 */ /* 0x000fe200078e00ff */
[----:B------:R-:W-:Y:S01]  /*0120*/  STL.128 [R1+0x10], R4 ;  /* 0x0000100401007387 */ /* 0x000fe20000100c00 */
[----:B------:R-:W-:-:S05]  /*0130*/  IMAD.MOV.U32 R11, RZ, RZ, 0x28 ;  /* 0x00000028ff0b7424 */ /* 0x000fca00078e00ff */
[----:B------:R4:W-:Y:S01]  /*0140*/  STL.128 [R1], R8 ;  /* 0x0000000801007387 */ /* 0x0009e20000100c00 */
[C---:B-1----:R-:W-:Y:S01]  /*0150*/  PRMT R2, R0.reuse, 0x9910, RZ ;  /* 0x0000991000027816 */ /* 0x042fe200000000ff */
[C---:B------:R-:W-:Y:S01]  /*0160*/  VIADD R13, R0.reuse, 0xffffffff ;  /* 0xffffffff000d7836 */ /* 0x040fe20000000000 */
[----:B------:R-:W-:-:S03]  /*0170*/  ISETP.GT.U32.AND P0, PT, R0, 0x4, PT ;  /* 0x000000040000780c */ /* 0x000fc60003f04070 */
[----:B------:R-:W-:-:S05]  /*0180*/  IMAD R2, R2, 0xab, RZ ;  /* 0x000000ab02027824 */ /* 0x000fca00078e02ff */
[----:B------:R-:W-:-:S04]  /*0190*/  LOP3.LUT R2, R2, 0xffff, RZ, 0xc0, !PT ;  /* 0x0000ffff02027812 */ /* 0x000fc800078ec0ff */
[----:B------:R-:W-:Y:S01]  /*01a0*/  SHF.R.U32.HI R15, RZ, 0x9, R2 ;  /* 0x00000009ff0f7819 */ /* 0x000fe20000011602 */
[----:B------:R-:W-:Y:S01]  /*01b0*/  VIADD R2, R14, 0xc0 ;  /* 0x000000c00e027836 */ /* 0x000fe20000000000 */
[C---:B------:R-:W-:Y:S02]  /*01c0*/  @!P0 IADD3 R13, PT, PT, R0.reuse, RZ, RZ ;  /* 0x000000ff000d8210 */ /* 0x040fe40007ffe0ff */
[----:B------:R-:W-:Y:S02]  /*01d0*/  PRMT R3, R15, 0x9910, RZ ;  /* 0x000099100f037816 */ /* 0x000fe400000000ff */
[----:B--2---:R-:W-:Y:S02]  /*01e0*/  ISETP.GE.AND P0, PT, R0, UR4, PT ;  /* 0x0000000400007c0c */ /* 0x004fe4000bf06270 */
[----:B0-----:R-:W-:Y:S01]  /*01f0*/  LEA R14, R21, R14, 0x18 ;  /* 0x0000000e150e7211 */ /* 0x001fe200078ec0ff */
[----:B------:R-:W-:Y:S01]  /*0200*/  IMAD R3, R3, 0x3, RZ ;  /* 0x0000000303037824 */ /* 0x000fe200078e02ff */
[----:B------:R-:W-:-:S03]  /*0210*/  LEA R21, R21, R2, 0x18 ;  /* 0x0000000215157211 */ /* 0x000fc600078ec0ff */
[----:B------:R-:W-:Y:S02]  /*0220*/  IMAD.MOV R3, RZ, RZ, -R3 ;  /* 0x000000ffff037224 */ /* 0x000fe400078e0a03 */
[----:B------:R-:W-:-:S03]  /*0230*/  IMAD R2, R13, 0xc, R14 ;  /* 0x0000000c0d027824 */ /* 0x000fc600078e020e */
[----:B------:R-:W-:-:S05]  /*0240*/  PRMT R3, R3, 0x7710, RZ ;  /* 0x0000771003037816 */ /* 0x000fca00000000ff */
[----:B------:R-:W-:Y:S01]  /*0250*/  IMAD.IADD R12, R3, 0x1, R0 ;  /* 0x00000001030c7824 */ /* 0x000fe200078e0200 */
[----:B------:R-:W-:-:S04]  /*0260*/  LOP3.LUT R3, R15, 0xffff, RZ, 0xc0, !PT ;  /* 0x0000ffff0f037812 */ /* 0x000fc800078ec0ff */
[----:B------:R-:W-:Y:S01]  /*0270*/  LOP3.LUT R25, R12, 0xff, RZ, 0xc0, !PT ;  /* 0x000000ff0c197812 */ /* 0x000fe200078ec0ff */
[C---:B------:R-:W-:Y:S02]  /*0280*/  VIADD R27, R3.reuse, 0xffffffff ;  /* 0xffffffff031b7836 */ /* 0x040fe40000000000 */
[----:B------:R-:W-:Y:S02]  /*0290*/  IMAD R26, R3, 0xc, R14 ;  /* 0x0000000c031a7824 */ /* 0x000fe400078e020e */
[----:B------:R-:W-:Y:S01]  /*02a0*/  VIADD R25, R25, 0xffffffff ;  /* 0xffffffff19197836 */ /* 0x000fe20000000000 */
[----:B------:R-:W-:-:S04]  /*02b0*/  IABS R23, R27 ;  /* 0x0000001b00177213 */ /* 0x000fc80000000000 */
[----:B----4-:R-:W-:Y:S01]  /*02c0*/  IABS R10, R25 ;  /* 0x00000019000a7213 */ /* 0x010fe20000000000 */
[----:B---3--:R-:W-:Y:S06]  /*02d0*/  @P0 BRA `(.L_x_242) ;  /* 0x0000000000400947 */ /* 0x008fec0003800000 */
[----:B------:R-:W0:Y:S01]  /*02e0*/  S2R R6, SR_CgaCtaId ;  /* 0x0000000000067919 */ /* 0x000e220000008800 */
[----:B------:R-:W1:Y:S01]  /*02f0*/  LDC R13, c[0x0][0x360] ;  /* 0x0000d800ff0d7b82 */ /* 0x000e620000000800 */
[----:B------:R-:W-:Y:S01]  /*0300*/  MOV R3, 0x400 ;  /* 0x0000040000037802 */ /* 0x000fe20000000f00 */
[----:B------:R-:W-:Y:S01]  /*0310*/  IMAD.MOV.U32 R8, RZ, RZ, R0 ;  /* 0x000000ffff087224 */ /* 0x000fe200078e0000 */
[----:B------:R-:W2:Y:S03]  /*0320*/  S2R R11, SR_CTAID.X ;  /* 0x00000000000b7919 */ /* 0x000ea60000002500 */
[----:B------:R-:W-:Y:S02]  /*0330*/  VIADD R3, R3, 0xc0 ;  /* 0x000000c003037836 */ /* 0x000fe40000000000 */
[----:B------:R-:W3:Y:S03]  /*0340*/  LDC.64 R4, c[0x0][0x380] ;  /* 0x0000e000ff047b82 */ /* 0x000ee60000000a00 */
[----:B0-----:R-:W-:-:S07]  /*0350*/  LEA R3, R6, R3, 0x18 ;  /* 0x0000000306037211 */ /* 0x001fce00078ec0ff */
.L_x_243:
[----:B--2---:R-:W-:-:S04]  /*0360*/  IMAD R7, R11, UR4, R8 ;  /* 0x000000040b077c24 */ /* 0x004fc8000f8e0208 */
[----:B0--3--:R-:W-:-:S06]  /*0370*/  IMAD.WIDE.U32 R6, R7, 0x4, R4 ;  /* 0x0000000407067825 */ /* 0x009fcc00078e0004 */
[----:B------:R-:W2:Y:S01]  /*0380*/  LDG.E R6, desc[UR6][R6.64] ;  /* 0x0000000606067981 */ /* 0x000ea2000c1e1900 */
[----:B------:R-:W-:Y:S01]  /*0390*/  LEA R9, R8, R3, 0x2 ;  /* 0x0000000308097211 */ /* 0x000fe200078e10ff */
[----:B-1----:R-:W-:-:S05]  /*03a0*/  IMAD.IADD R8, R13, 0x1, R8 ;  /* 0x000000010d087824 */ /* 0x002fca00078e0208 */
[----:B------:R-:W-:Y:S01]  /*03b0*/  ISETP.GE.AND P0, PT, R8, UR4, PT ;  /* 0x0000000408007c0c */ /* 0x000fe2000bf06270 */
[----:B--2---:R0:W-:-:S12]  /*03c0*/  STS [R9], R6 ;  /* 0x0000000609007388 */ /* 0x0041d80000000800 */
[----:B------:R-:W-:Y:S05]  /*03d0*/  @!P0 BRA `(.L_x_243) ;  /* 0xfffffffc00e08947 */ /* 0x000fea000383ffff */
.L_x_242:
[----:B------:R-:W-:Y:S05]  /*03e0*/  BSYNC.RECONVERGENT B0 ;  /* 0x0000000000007941 */ /* 0x000fea0003800200 */
.L_x_241:
[----:B------:R-:W-:Y:S01]  /*03f0*/  BAR.SYNC.DEFER_BLOCKING 0x0 ;  /* 0x0000000000007b1d */ /* 0x000fe20000010000 */
[----:B------:R-:W-:Y:S01]  /*0400*/  IMAD.MOV.U32 R4, RZ, RZ, R10 ;  /* 0x000000ffff047224 */ /* 0x000fe200078e000a */
[----:B------:R-:W-:Y:S01]  /*0410*/  LOP3.LUT R3, R12, 0xff, RZ, 0xc0, !PT ;  /* 0x000000ff0c037812 */ /* 0x000fe200078ec0ff */
[----:B------:R-:W-:Y:S01]  /*0420*/  HFMA2 R22, -RZ, RZ, 0, 2.98023223876953125e-07 ;  /* 0x00000005ff167431 */ /* 0x000fe200000001ff */
[C---:B------:R-:W-:Y:S01]  /*0430*/  ISETP.NE.AND P1, PT, R0.reuse, 0x4, PT ;  /* 0x000000040000780c */ /* 0x040fe20003f25270 */
[----:B------:R-:W-:Y:S01]  /*0440*/  IMAD.IADD R23, R23, 0x1, R4 ;  /* 0x0000000117177824 */ /* 0x000fe200078e0204 */
[C---:B------:R-:W-:Y:S01]  /*0450*/  ISETP.GT.U32.AND P2, PT, R3.reuse, 0x1, PT ;  /* 0x000000010300780c */ /* 0x040fe20003f44070 */
[----:B------:R-:W-:Y:S01]  /*0460*/  IMAD R26, R3, 0x4, R26 ;  /* 0x00000004031a7824 */ /* 0x000fe200078e021a */
[----:B------:R-:W-:Y:S01]  /*0470*/  PLOP3.LUT P0, PT, PT, PT, PT, 0x80, 0x8 ;  /* 0x000000000008781c */ /* 0x000fe20003f0f070 */
[----:B------:R-:W-:Y:S01]  /*0480*/  IMAD.MOV.U32 R28, RZ, RZ, 0x1e0 ;  /* 0x000001e0ff1c7424 */ /* 0x000fe200078e00ff */
[C---:B------:R-:W-:Y:S01]  /*0490*/  ISETP.LT.U32.AND P1, PT, R0.reuse, 0x9, P1 ;  /* 0x000000090000780c */ /* 0x040fe20000f21070 */
[----:B------:R-:W-:Y:S01]  /*04a0*/  IMAD.MOV.U32 R20, RZ, RZ, 0x3 ;  /* 0x00000003ff147424 */ /* 0x000fe200078e00ff */
[----:B------:R-:W-:Y:S01]  /*04b0*/  CS2R R16, SRZ ;  /* 0x0000000000107805 */ /* 0x000fe2000001ff00 */
[----:B------:R-:W-:Y:S01]  /*04c0*/  IMAD.MOV.U32 R18, RZ, RZ, RZ ;  /* 0x000000ffff127224 */ /* 0x000fe200078e00ff */
[----:B------:R-:W-:Y:S01]  /*04d0*/  MOV R3, RZ ;  /* 0x000000ff00037202 */ /* 0x000fe20000000f00 */
[----:B------:R-:W-:Y:S01]  /*04e0*/  IMAD.MOV.U32 R19, RZ, RZ, 0x1 ;  /* 0x00000001ff137424 */ /* 0x000fe200078e00ff */
[----:B------:R-:W-:Y:S01]  /*04f0*/  SEL R24, RZ, 0x50, !P2 ;  /* 0x00000050ff187807 */ /* 0x000fe20005000000 */
[----:B------:R-:W-:Y:S01]  /*0500*/  IMAD R21, R0, 0x4, R21 ;  /* 0x0000000400157824 */ /* 0x000fe200078e0215 */
[----:B------:R-:W-:-:S07]  /*0510*/  I2FP.F32.U32 R23, R23 ;  /* 0x0000001700177245 */ /* 0x000fce0000201000 */
.L_x_301:
[----:B0-----:R-:W0:Y:S01]  /*0520*/  @P0 LDC.64 R6, c[0x0][0x388] ;  /* 0x0000e200ff060b82 */ /* 0x001e220000000a00 */
[----:B------:R-:W-:Y:S01]  /*0530*/  LEA R10, R22, 0xfffffff8, 0x3 ;  /* 0xfffffff8160a7811 */ /* 0x000fe200078e18ff */
[----:B------:R-:W-:-:S03]  /*0540*/  @P0 IMAD.SHL.U32 R9, R17, 0x2, RZ ;  /* 0x0000000211090824 */ /* 0x000fc600078e00ff */
[----:B------:R-:W-:Y:S01]  /*0550*/  LOP3.LUT R10, R10, 0x3f8, RZ, 0xc0, !PT ;  /* 0x000003f80a0a7812 */ /* 0x000fe200078ec0ff */
[----:B0-----:R-:W-:-:S04]  /*0560*/  @P0 IMAD.WIDE R8, R9, 0x4, R6 ;  /* 0x0000000409080825 */ /* 0x001fc800078e0206 */
[----:B------:R-:W-:Y:S01]  /*0570*/  IMAD.IADD R6, R1, 0x1, R10 ;  /* 0x0000000101067824 */ /* 0x000fe200078e020a */
[----:B------:R-:W-:Y:S01]  /*0580*/  ISETP.GT.U32.AND P2, PT, R0, 0x17, PT ;  /* 0x000000170000780c */ /* 0x000fe20003f44070 */
[----:B------:R0:W5:Y:S04]  /*0590*/  @P0 LDG.E R5, desc[UR6][R8.64] ;  /* 0x0000000608050981 */ /* 0x000168000c1e1900 */
[----:B------:R-:W5:Y:S01]  /*05a0*/  LDL.64 R6, [R6] ;  /* 0x0000000006067983 */ /* 0x000f620000100a00 */
[----:B------:R-:W-:Y:S05]  /*05b0*/  WARPSYNC.ALL ;  /* 0x0000000000007948 */ /* 0x000fea0003800000 */
[----:B------:R0:W5:Y:S02]  /*05c0*/  @P0 LDG.E R4, desc[UR6][R8.64+0x4] ;  /* 0x0000040608040981 */ /* 0x000164000c1e1900 */
[----:B------:R-:W-:Y:S01]  /*05d0*/  @!P2 IMAD.MOV.U32 R11, RZ, RZ, 0x43a00000 ;  /* 0x43a00000ff0ba424 */ /* 0x000fe200078e00ff */
[----:B------:R-:W-:Y:S04]  /*05e0*/  BSSY.RECONVERGENT B0, `(.L_x_244) ;  /* 0x0000268000007945 */ /* 0x000fe80003800200 */
[----:B------:R0:W-:Y:S01]  /*05f0*/  @!P2 STS [R26], R11 ;  /* 0x0000000b1a00a388 */ /* 0x0001e20000000800 */
[----:B------:R-:W-:Y:S01]  /*0600*/  @P0 IADD3 R17, PT, PT, R17, 0x1, RZ ;  /* 0x0000000111110810 */ /* 0x000fe20007ffe0ff */
[----:B------:R-:W-:Y:S06]  /*0610*/  BAR.SYNC.DEFER_BLOCKING 0x0 ;  /* 0x0000000000007b1d */ /* 0x000fec0000010000 */
[----:B------:R-:W-:Y:S05]  /*0620*/  @!P1 BRA `(.L_x_245) ;  /* 0x00000024008c9947 */ /* 0x000fea0003800000 */
[----:B------:R-:W-:Y:S01]  /*0630*/  ISETP.NE.AND P0, PT, R27, RZ, PT ;  /* 0x000000ff1b00720c */ /* 0x000fe20003f05270 */
[----:B------:R-:W-:-:S12]  /*0640*/  BSSY.RECONVERGENT B1, `(.L_x_246) ;  /* 0x0000013000017945 */ /* 0x000fd80003800200 */
[----:B0----5:R-:W-:-:S04]  /*0650*/  @!P0 IMAD.MOV R8, RZ, RZ, -R7 ;  /* 0x000000ffff088224 */ /* 0x021fc800078e0a07 */
[----:B------:R-:W-:Y:S01]  /*0660*/  @!P0 IMAD R8, R25, R8, R24 ;  /* 0x0000000819088224 */ /* 0x000fe200078e0218 */
[----:B------:R-:W-:Y:S06]  /*0670*/  @!P0 BRA `(.L_x_247) ;  /* 0x00000000003c8947 */ /* 0x000fec0003800000 */
[----:B------:R-:W-:-:S04]  /*0680*/  ISETP.NE.AND P0, PT, R25, RZ, PT ;  /* 0x000000ff1900720c */ /* 0x000fc80003f05270 */
[----:B------:R-:W-:-:S09]  /*0690*/  ISETP.GT.U32.OR P2, PT, R0, 0x5, P0 ;  /* 0x000000050000780c */ /* 0x000fd20000744470 */
[----:B------:R-:W-:Y:S02]  /*06a0*/  @!P0 IMAD.MOV R8, RZ, RZ, -R6 ;  /* 0x000000ffff088224 */ /* 0x000fe400078e0a06 */
[C---:B------:R-:W-:Y:S02]  /*06b0*/  @!P0 IMAD R9, R27.reuse, R6, RZ ;  /* 0x000000061b098224 */ /* 0x040fe400078e02ff */
[----:B------:R-:W-:Y:S02]  /*06c0*/  @!P0 IMAD R8, R27, R8, 0x50 ;  /* 0x000000501b088424 */ /* 0x000fe400078e0208 */
[----:B------:R-:W-:Y:S01]  /*06d0*/  @!P2 IMAD.MOV R8, RZ, RZ, -R9 ;  /* 0x000000ffff08a224 */ /* 0x000fe200078e0a09 */
[----:B------:R-:W-:Y:S06]  /*06e0*/  @!P0 BRA `(.L_x_247) ;  /* 0x0000000000208947 */ /* 0x000fec0003800000 */
[----:B------:R-:W-:Y:S01]  /*06f0*/  ISETP.GT.U32.AND P0, PT, R0, 0x5, PT ;  /* 0x000000050000780c */ /* 0x000fe20003f04070 */
[----:B------:R-:W-:Y:S01]  /*0700*/  IMAD.MOV R8, RZ, RZ, -R6 ;  /* 0x000000ffff087224 */ /* 0x000fe200078e0a06 */
[----:B------:R-:W-:Y:S01]  /*0710*/  IADD3 R9, PT, PT, -R7, RZ, RZ ;  /* 0x000000ff07097210 */ /* 0x000fe20007ffe1ff */
[C---:B------:R-:W-:Y:S02]  /*0720*/  IMAD R10, R27.reuse, R6, RZ ;  /* 0x000000061b0a7224 */ /* 0x040fe400078e02ff */
[----:B------:R-:W-:Y:S02]  /*0730*/  IMAD R8, R27, R8, 0x50 ;  /* 0x000000501b087424 */ /* 0x000fe400078e0208 */
[----:B------:R-:W-:-:S06]  /*0740*/  IMAD R9, R25, R9, R24 ;  /* 0x0000000919097224 */ /* 0x000fcc00078e0218 */
[----:B------:R-:W-:-:S05]  /*0750*/  @!P0 IMAD.MOV R8, RZ, RZ, -R10 ;  /* 0x000000ffff088224 */ /* 0x000fca00078e0a0a */
[----:B------:R-:W-:-:S07]  /*0760*/  VIMNMX R8, PT, PT, R9, R8, PT ;  /* 0x0000000809087248 */ /* 0x000fce0003fe0100 */
.L_x_247:
[----:B------:R-:W-:Y:S05]  /*0770*/  BSYNC.RECONVERGENT B1 ;  /* 0x0000000000017941 */ /* 0x000fea0003800200 */
.L_x_246:
[----:B------:R-:W-:Y:S01]  /*0780*/  I2FP.F32.S32 R9, R8 ;  /* 0x0000000800097245 */ /* 0x000fe20000201400 */
[----:B------:R-:W-:Y:S01]  /*0790*/  IMAD.IADD R12, R4, 0x1, -R7 ;  /* 0x00000001040c7824 */ /* 0x000fe200078e0a07 */
[----:B------:R-:W-:Y:S01]  /*07a0*/  BSSY.RECONVERGENT B1, `(.L_x_248) ;  /* 0x0000088000017945 */ /* 0x000fe20003800200 */
[----:B------:R-:W-:-:S03]  /*07b0*/  IMAD.IADD R13, R5, 0x1, -R6 ;  /* 0x00000001050d7824 */ /* 0x000fc600078e0a06 */
[----:B------:R-:W-:Y:S01]  /*07c0*/  BSSY.RELIABLE B2, `(.L_x_249) ;  /* 0x0000072000027945 */ /* 0x000fe20003800100 */
[----:B------:R0:W-:Y:S01]  /*07d0*/  STS [R2], R9 ;  /* 0x0000000902007388 */ /* 0x0001e20000000800 */
[----:B------:R-:W-:Y:S01]  /*07e0*/  ISETP.NE.AND P2, PT, R12, RZ, PT ;  /* 0x000000ff0c00720c */ /* 0x000fe20003f45270 */
[----:B------:R-:W-:-:S03]  /*07f0*/  IMAD.IADD R35, R22, 0x1, -R3 ;  /* 0x0000000116237824 */ /* 0x000fc600078e0a03 */
[----:B------:R-:W-:-:S13]  /*0800*/  ISETP.NE.OR P0, PT, R13, RZ, !P2 ;  /* 0x000000ff0d00720c */ /* 0x000fda0005705670 */
[----:B0-----:R-:W-:Y:S05]  /*0810*/  @P0 BRA `(.L_x_250) ;  /* 0x0000000000680947 */ /* 0x001fea0003800000 */
[-C--:B------:R-:W-:Y:S02]  /*0820*/  IABS R11, R12.reuse ;  /* 0x0000000c000b7213 */ /* 0x080fe40000000000 */
[----:B------:R-:W-:Y:S02]  /*0830*/  IABS R29, R12 ;  /* 0x0000000c001d7213 */ /* 0x000fe40000000000 */
[----:B------:R-:W0:Y:S08]  /*0840*/  I2F.RP R10, R11 ;  /* 0x0000000b000a7306 */ /* 0x000e300000209400 */
[----:B0-----:R-:W0:Y:S02]  /*0850*/  MUFU.RCP R10, R10 ;  /* 0x0000000a000a7308 */ /* 0x001e240000001000 */
[----:B0-----:R-:W-:-:S06]  /*0860*/  IADD3 R8, PT, PT, R10, 0xffffffe, RZ ;  /* 0x0ffffffe0a087810 */ /* 0x001fcc0007ffe0ff */
[----:B------:R0:W1:Y:S02]  /*0870*/  F2I.FTZ.U32.TRUNC.NTZ R9, R8 ;  /* 0x0000000800097305 */ /* 0x000064000021f000 */
[----:B0-----:R-:W-:Y:S02]  /*0880*/  IMAD.MOV.U32 R8, RZ, RZ, RZ ;  /* 0x000000ffff087224 */ /* 0x001fe400078e00ff */
[----:B-1----:R-:W-:-:S04]  /*0890*/  IMAD.MOV R14, RZ, RZ, -R9 ;  /* 0x000000ffff0e7224 */ /* 0x002fc800078e0a09 */
[----:B------:R-:W-:-:S04]  /*08a0*/  IMAD R15, R14, R11, RZ ;  /* 0x0000000b0e0f7224 */ /* 0x000fc800078e02ff */
[----:B------:R-:W-:Y:S01]  /*08b0*/  IMAD.HI.U32 R14, R9, R15, R8 ;  /* 0x0000000f090e7227 */ /* 0x000fe200078e0008 */
[----:B------:R-:W-:-:S03]  /*08c0*/  LOP3.LUT R8, R12, R11, RZ, 0x3c, !PT ;  /* 0x0000000b0c087212 */ /* 0x000fc600078e3cff */
[----:B------:R-:W-:Y:S01]  /*08d0*/  IMAD.MOV R9, RZ, RZ, -R29 ;  /* 0x000000ffff097224 */ /* 0x000fe200078e0a1d */
[----:B------:R-:W-:Y:S01]  /*08e0*/  ISETP.GE.AND P3, PT, R8, RZ, PT ;  /* 0x000000ff0800720c */ /* 0x000fe20003f66270 */
[----:B------:R-:W-:-:S04]  /*08f0*/  IMAD.HI.U32 R14, R14, R11, RZ ;  /* 0x0000000b0e0e7227 */ /* 0x000fc800078e00ff */
[----:B------:R-:W-:-:S05]  /*0900*/  IMAD R10, R14, R9, R11 ;  /* 0x000000090e0a7224 */ /* 0x000fca00078e020b */
[----:B------:R-:W-:-:S13]  /*0910*/  ISETP.GT.U32.AND P2, PT, R11, R10, PT ;  /* 0x0000000a0b00720c */ /* 0x000fda0003f44070 */
[----:B------:R-:W-:Y:S01]  /*0920*/  @!P2 IMAD.IADD R10, R10, 0x1, -R11 ;  /* 0x000000010a0aa824 */ /* 0x000fe200078e0a0b */
[----:B------:R-:W-:Y:S02]  /*0930*/  @!P2 IADD3 R14, PT, PT, R14, 0x1, RZ ;  /* 0x000000010e0ea810 */ /* 0x000fe40007ffe0ff */
[----:B------:R-:W-:Y:S02]  /*0940*/  ISETP.NE.AND P2, PT, R12, RZ, PT ;  /* 0x000000ff0c00720c */ /* 0x000fe40003f45270 */
[----:B------:R-:W-:-:S13]  /*0950*/  ISETP.GE.U32.AND P0, PT, R10, R11, PT ;  /* 0x0000000b0a00720c */ /* 0x000fda0003f06070 */
[----:B------:R-:W-:-:S04]  /*0960*/  @P0 VIADD R14, R14, 0x1 ;  /* 0x000000010e0e0836 */ /* 0x000fc80000000000 */
[----:B------:R-:W-:Y:S01]  /*0970*/  @!P3 IMAD.MOV R14, RZ, RZ, -R14 ;  /* 0x000000ffff0eb224 */ /* 0x000fe200078e0a0e */
[----:B------:R-:W-:-:S04]  /*0980*/  @!P2 LOP3.LUT R14, RZ, R11, RZ, 0x33, !PT ;  /* 0x0000000bff0ea212 */ /* 0x000fc800078e33ff */
[----:B------:R-:W-:-:S04]  /*0990*/  ISETP.NE.AND P0, PT, R25, R14, PT ;  /* 0x0000000e1900720c */ /* 0x000fc80003f05270 */
[----:B------:R-:W-:Y:S01]  /*09a0*/  ISETP.EQ.AND P0, PT, R27, RZ, !P0 ;  /* 0x000000ff1b00720c */ /* 0x000fe20004702270 */
[----:B------:R-:W-:-:S12]  /*09b0*/  BRA `(.L_x_251) ;  /* 0x0000000400407947 */ /* 0x000fd80003800000 */
.L_x_250:
[----:B------:R-:W-:-:S04]  /*09c0*/  ISETP.NE.AND P0, PT, R12, RZ, PT ;  /* 0x000000ff0c00720c */ /* 0x000fc80003f05270 */
[----:B------:R-:W-:-:S13]  /*09d0*/  ISETP.EQ.OR P0, PT, R13, RZ, P0 ;  /* 0x000000ff0d00720c */ /* 0x000fda0000702670 */
[----:B------:R-:W-:Y:S05]  /*09e0*/  @P0 BRA `(.L_x_252) ;  /* 0x0000000000680947 */ /* 0x000fea0003800000 */
[-C--:B------:R-:W-:Y:S02]  /*09f0*/  IABS R10, R13.reuse ;  /* 0x0000000d000a7213 */ /* 0x080fe40000000000 */
[----:B------:R-:W-:Y:S02]  /*0a00*/  IABS R14, R13 ;  /* 0x0000000d000e7213 */ /* 0x000fe40000000000 */
[----:B------:R-:W0:Y:S03]  /*0a10*/  I2F.RP R11, R10 ;  /* 0x0000000a000b7306 */ /* 0x000e260000209400 */
[----:B------:R-:W-:-:S05]  /*0a20*/  IMAD.MOV R14, RZ, RZ, -R14 ;  /* 0x000000ffff0e7224 */ /* 0x000fca00078e0a0e */
[----:B0-----:R-:W0:Y:S02]  /*0a30*/  MUFU.RCP R11, R11 ;  /* 0x0000000b000b7308 */ /* 0x001e240000001000 */
[----:B0-----:R-:W-:-:S06]  /*0a40*/  VIADD R8, R11, 0xffffffe ;  /* 0x0ffffffe0b087836 */ /* 0x001fcc0000000000 */
[----:B------:R0:W1:Y:S02]  /*0a50*/  F2I.FTZ.U32.TRUNC.NTZ R9, R8 ;  /* 0x0000000800097305 */ /* 0x000064000021f000 */
[----:B0-----:R-:W-:Y:S02]  /*0a60*/  HFMA2 R8, -RZ, RZ, 0, 0 ;  /* 0x00000000ff087431 */ /* 0x001fe400000001ff */
[----:B-1----:R-:W-:-:S04]  /*0a70*/  IMAD.MOV R15, RZ, RZ, -R9 ;  /* 0x000000ffff0f7224 */ /* 0x002fc800078e0a09 */
[----:B------:R-:W-:-:S04]  /*0a80*/  IMAD R15, R15, R10, RZ ;  /* 0x0000000a0f0f7224 */ /* 0x000fc800078e02ff */
[----:B------:R-:W-:Y:S01]  /*0a90*/  IMAD.HI.U32 R9, R9, R15, R8 ;  /* 0x0000000f09097227 */ /* 0x000fe200078e0008 */
[----:B------:R-:W-:-:S04]  /*0aa0*/  LOP3.LUT R8, R13, R10, RZ, 0x3c, !PT ;  /* 0x0000000a0d087212 */ /* 0x000fc800078e3cff */
[----:B------:R-:W-:Y:S01]  /*0ab0*/  ISETP.GE.AND P3, PT, R8, RZ, PT ;  /* 0x000000ff0800720c */ /* 0x000fe20003f66270 */
[----:B------:R-:W-:-:S04]  /*0ac0*/  IMAD.HI.U32 R9, R9, R10, RZ ;  /* 0x0000000a09097227 */ /* 0x000fc800078e00ff */
[----:B------:R-:W-:-:S05]  /*0ad0*/  IMAD R11, R9, R14, R10 ;  /* 0x0000000e090b7224 */ /* 0x000fca00078e020a */
[----:B------:R-:W-:-:S13]  /*0ae0*/  ISETP.GT.U32.AND P2, PT, R10, R11, PT ;  /* 0x0000000b0a00720c */ /* 0x000fda0003f44070 */
[----:B------:R-:W-:Y:S02]  /*0af0*/  @!P2 IMAD.IADD R11, R11, 0x1, -R10 ;  /* 0x000000010b0ba824 */ /* 0x000fe400078e0a0a */
[----:B------:R-:W-:Y:S01]  /*0b00*/  @!P2 VIADD R9, R9, 0x1 ;  /* 0x000000010909a836 */ /* 0x000fe20000000000 */
[----:B------:R-:W-:Y:S02]  /*0b10*/  ISETP.NE.AND P2, PT, R13, RZ, PT ;  /* 0x000000ff0d00720c */ /* 0x000fe40003f45270 */
[----:B------:R-:W-:-:S13]  /*0b20*/  ISETP.GE.U32.AND P0, PT, R11, R10, PT ;  /* 0x0000000a0b00720c */ /* 0x000fda0003f06070 */
[----:B------:R-:W-:-:S05]  /*0b30*/  @P0 VIADD R9, R9, 0x1 ;  /* 0x0000000109090836 */ /* 0x000fca0000000000 */
[----:B------:R-:W-:Y:S02]  /*0b40*/  @!P3 IADD3 R9, PT, PT, -R9, RZ, RZ ;  /* 0x000000ff0909b210 */ /* 0x000fe40007ffe1ff */
[----:B------:R-:W-:-:S04]  /*0b50*/  @!P2 LOP3.LUT R9, RZ, R10, RZ, 0x33, !PT ;  /* 0x0000000aff09a212 */ /* 0x000fc800078e33ff */
[----:B------:R-:W-:-:S04]  /*0b60*/  ISETP.NE.AND P0, PT, R27, R9, PT ;  /* 0x000000091b00720c */ /* 0x000fc80003f05270 */
[----:B------:R-:W-:Y:S01]  /*0b70*/  ISETP.EQ.AND P0, PT, R25, RZ, !P0 ;  /* 0x000000ff1900720c */ /* 0x000fe20004702270 */
[----:B------:R-:W-:-:S12]  /*0b80*/  BRA `(.L_x_251) ;  /* 0x0000000000cc7947 */ /* 0x000fd80003800000 */
.L_x_252:
[----:B------:R-:W-:-:S13]  /*0b90*/  ISETP.EQ.OR P0, PT, R13, RZ, !P2 ;  /* 0x000000ff0d00720c */ /* 0x000fda0005702670 */
[----:B------:R-:W-:Y:S05]  /*0ba0*/  @P0 BREAK.RELIABLE B2 ;  /* 0x0000000000020942 */ /* 0x000fea0003800100 */
[----:B------:R-:W-:Y:S05]  /*0bb0*/  @P0 BRA `(.L_x_253) ;  /* 0x0000000400180947 */ /* 0x000fea0003800000 */
[----:B------:R-:W-:Y:S02]  /*0bc0*/  IABS R15, R12 ;  /* 0x0000000c000f7213 */ /* 0x000fe40000000000 */
[----:B------:R-:W-:Y:S02]  /*0bd0*/  IABS R14, R13 ;  /* 0x0000000d000e7213 */ /* 0x000fe40000000000 */
[----:B------:R-:W0:Y:S08]  /*0be0*/  I2F.RP R30, R15 ;  /* 0x0000000f001e7306 */ /* 0x000e300000209400 */
[----:B------:R-:W1:Y:S08]  /*0bf0*/  I2F.RP R29, R14 ;  /* 0x0000000e001d7306 */ /* 0x000e700000209400 */
[----:B0-----:R-:W0:Y:S08]  /*0c00*/  MUFU.RCP R30, R30 ;  /* 0x0000001e001e7308 */ /* 0x001e300000001000 */
[----:B-1----:R-:W1:Y:S01]  /*0c10*/  MUFU.RCP R29, R29 ;  /* 0x0000001d001d7308 */ /* 0x002e620000001000 */
[----:B0-----:R-:W-:-:S07]  /*0c20*/  VIADD R8, R30, 0xffffffe ;  /* 0x0ffffffe1e087836 */ /* 0x001fce0000000000 */
[----:B------:R0:W2:Y:S01]  /*0c30*/  F2I.FTZ.U32.TRUNC.NTZ R9, R8 ;  /* 0x0000000800097305 */ /* 0x0000a2000021f000 */
[----:B-1----:R-:W-:Y:S01]  /*0c40*/  VIADD R10, R29, 0xffffffe ;  /* 0x0ffffffe1d0a7836 */ /* 0x002fe20000000000 */
[----:B------:R-:W-:-:S06]  /*0c50*/  IABS R29, R12 ;  /* 0x0000000c001d7213 */ /* 0x000fcc0000000000 */
[----:B------:R1:W3:Y:S01]  /*0c60*/  F2I.FTZ.U32.TRUNC.NTZ R11, R10 ;  /* 0x0000000a000b7305 */ /* 0x0002e2000021f000 */
[----:B0-----:R-:W-:Y:S01]  /*0c70*/  MOV R8, RZ ;  /* 0x000000ff00087202 */ /* 0x001fe20000000f00 */
[----:B------:R-:W-:Y:S02]  /*0c80*/  IMAD.MOV R29, RZ, RZ, -R29 ;  /* 0x000000ffff1d7224 */ /* 0x000fe400078e0a1d */
[----:B--2---:R-:W-:Y:S02]  /*0c90*/  IMAD.MOV R32, RZ, RZ, -R9 ;  /* 0x000000ffff207224 */ /* 0x004fe400078e0a09 */
[----:B-1----:R-:W-:Y:S02]  /*0ca0*/  IMAD.MOV.U32 R10, RZ, RZ, RZ ;  /* 0x000000ffff0a7224 */ /* 0x002fe400078e00ff */
[----:B------:R-:W-:Y:S02]  /*0cb0*/  IMAD R31, R32, R15, RZ ;  /* 0x0000000f201f7224 */ /* 0x000fe400078e02ff */
[----:B---3--:R-:W-:-:S02]  /*0cc0*/  IMAD.MOV R33, RZ, RZ, -R11 ;  /* 0x000000ffff217224 */ /* 0x008fc400078e0a0b */
[----:B------:R-:W-:Y:S01]  /*0cd0*/  IMAD.HI.U32 R30, R9, R31, R8 ;  /* 0x0000001f091e7227 */ /* 0x000fe200078e0008 */
[----:B------:R-:W-:-:S03]  /*0ce0*/  IABS R8, R13 ;  /* 0x0000000d00087213 */ /* 0x000fc60000000000 */
[----:B------:R-:W-:-:S04]  /*0cf0*/  IMAD R9, R33, R14, RZ ;  /* 0x0000000e21097224 */ /* 0x000fc800078e02ff */
[----:B------:R-:W-:-:S04]  /*0d00*/  IMAD.HI.U32 R9, R11, R9, R10 ;  /* 0x000000090b097227 */ /* 0x000fc800078e000a */
[----:B------:R-:W-:Y:S02]  /*0d10*/  IMAD.MOV R11, RZ, RZ, -R8 ;  /* 0x000000ffff0b7224 */ /* 0x000fe400078e0a08 */
[----:B------:R-:W-:-:S04]  /*0d20*/  IMAD.HI.U32 R8, R30, R15, RZ ;  /* 0x0000000f1e087227 */ /* 0x000fc800078e00ff */
[-C--:B------:R-:W-:Y:S01]  /*0d30*/  IMAD.HI.U32 R10, R9, R14.reuse, RZ ;  /* 0x0000000e090a7227 */ /* 0x080fe200078e00ff */
[----:B------:R-:W-:-:S03]  /*0d40*/  LOP3.LUT R9, R13, R14, RZ, 0x3c, !PT ;  /* 0x0000000e0d097212 */ /* 0x000fc600078e3cff */
[----:B------:R-:W-:Y:S01]  /*0d50*/  IMAD R30, R8, R29, R15 ;  /* 0x0000001d081e7224 */ /* 0x000fe200078e020f */
[----:B------:R-:W-:Y:S01]  /*0d60*/  ISETP.GE.AND P2, PT, R9, RZ, PT ;  /* 0x000000ff0900720c */ /* 0x000fe20003f46270 */
[----:B------:R-:W-:-:S03]  /*0d70*/  IMAD R11, R10, R11, R14 ;  /* 0x0000000b0a0b7224 */ /* 0x000fc600078e020e */
[----:B------:R-:W-:Y:S02]  /*0d80*/  ISETP.GT.U32.AND P0, PT, R15, R30, PT ;  /* 0x0000001e0f00720c */ /* 0x000fe40003f04070 */
[----:B------:R-:W-:-:S11]  /*0d90*/  ISETP.GT.U32.AND P5, PT, R14, R11, PT ;  /* 0x0000000b0e00720c */ /* 0x000fd60003fa4070 */
[----:B------:R-:W-:Y:S02]  /*0da0*/  @!P0 IMAD.IADD R30, R30, 0x1, -R15 ;  /* 0x000000011e1e8824 */ /* 0x000fe400078e0a0f */
[-C--:B------:R-:W-:Y:S01]  /*0db0*/  @!P5 IADD3 R11, PT, PT, R11, -R14.reuse, RZ ;  /* 0x8000000e0b0bd210 */ /* 0x080fe20007ffe0ff */
[----:B------:R-:W-:Y:S01]  /*0dc0*/  @!P0 VIADD R8, R8, 0x1 ;  /* 0x0000000108088836 */ /* 0x000fe20000000000 */
[----:B------:R-:W-:Y:S01]  /*0dd0*/  ISETP.NE.AND P0, PT, R12, RZ, PT ;  /* 0x000000ff0c00720c */ /* 0x000fe20003f05270 */
[----:B------:R-:W-:Y:S01]  /*0de0*/  @!P5 VIADD R10, R10, 0x1 ;  /* 0x000000010a0ad836 */ /* 0x000fe20000000000 */
[-C--:B------:R-:W-:Y:S02]  /*0df0*/  ISETP.GE.U32.AND P6, PT, R30, R15.reuse, PT ;  /* 0x0000000f1e00720c */ /* 0x080fe40003fc6070 */
[----:B------:R-:W-:Y:S02]  /*0e00*/  ISETP.GE.U32.AND P4, PT, R11, R14, PT ;  /* 0x0000000e0b00720c */ /* 0x000fe40003f86070 */
[----:B------:R-:W-:-:S02]  /*0e10*/  LOP3.LUT R11, R12, R15, RZ, 0x3c, !PT ;  /* 0x0000000f0c0b7212 */ /* 0x000fc400078e3cff */
[----:B------:R-:W-:Y:S02]  /*0e20*/  ISETP.NE.AND P5, PT, R13, RZ, PT ;  /* 0x000000ff0d00720c */ /* 0x000fe40003fa5270 */
[----:B------:R-:W-:-:S05]  /*0e30*/  ISETP.GE.AND P3, PT, R11, RZ, PT ;  /* 0x000000ff0b00720c */ /* 0x000fca0003f66270 */
[----:B------:R-:W-:Y:S02]  /*0e40*/  @P6 VIADD R8, R8, 0x1 ;  /* 0x0000000108086836 */ /* 0x000fe40000000000 */
[----:B------:R-:W-:-:S04]  /*0e50*/  @P4 VIADD R10, R10, 0x1 ;  /* 0x000000010a0a4836 */ /* 0x000fc80000000000 */
[----:B------:R-:W-:Y:S01]  /*0e60*/  @!P2 IMAD.MOV R10, RZ, RZ, -R10 ;  /* 0x000000ffff0aa224 */ /* 0x000fe200078e0a0a */
[----:B------:R-:W-:Y:S02]  /*0e70*/  @!P5 LOP3.LUT R10, RZ, R14, RZ, 0x33, !PT ;  /* 0x0000000eff0ad212 */ /* 0x000fe400078e33ff */
[----:B------:R-:W-:Y:S02]  /*0e80*/  @!P3 IADD3 R8, PT, PT, -R8, RZ, RZ ;  /* 0x000000ff0808b210 */ /* 0x000fe40007ffe1ff */
[----:B------:R-:W-:-:S04]  /*0e90*/  @!P0 LOP3.LUT R8, RZ, R15, RZ, 0x33, !PT ;  /* 0x0000000fff088212 */ /* 0x000fc800078e33ff */
[----:B------:R-:W-:-:S04]  /*0ea0*/  ISETP.NE.AND P0, PT, R25, R8, PT ;  /* 0x000000081900720c */ /* 0x000fc80003f05270 */
[----:B------:R-:W-:-:S13]  /*0eb0*/  ISETP.EQ.AND P0, PT, R27, R10, !P0 ;  /* 0x0000000a1b00720c */ /* 0x000fda0004702270 */
.L_x_251:
[----:B------:R-:W-:Y:S05]  /*0ec0*/  @!P0 BREAK.RELIABLE B2 ;  /* 0x0000000000028942 */ /* 0x000fea0003800100 */
[----:B------:R-:W-:Y:S05]  /*0ed0*/  @!P0 BRA `(.L_x_253) ;  /* 0x0000000000508947 */ /* 0x000fea0003800000 */
[----:B------:R-:W-:Y:S05]  /*0ee0*/  BSYNC.RELIABLE B2 ;  /* 0x0000000000027941 */ /* 0x000fea0003800100 */
.L_x_249:
[----:B------:R0:W1:Y:S01]  /*0ef0*/  LDS R8, [R2+0x4] ;  /* 0x0000040002087984 */ /* 0x0000620000000800 */
[----:B------:R-:W2:Y:S01]  /*0f00*/  MUFU.RCP R10, R23 ;  /* 0x00000017000a7308 */ /* 0x000ea20000001000 */
[----:B------:R-:W-:Y:S01]  /*0f10*/  IABS R33, R12 ;  /* 0x0000000c00217213 */ /* 0x000fe20000000000 */
[----:B------:R-:W-:Y:S01]  /*0f20*/  BSSY.RECONVERGENT B2, `(.L_x_254) ;  /* 0x000000d000027945 */ /* 0x000fe20003800200 */
[----:B------:R-:W-:-:S05]  /*0f30*/  IABS R12, R13 ;  /* 0x0000000d000c7213 */ /* 0x000fca0000000000 */
[----:B------:R-:W-:-:S05]  /*0f40*/  IMAD.IADD R33, R33, 0x1, R12 ;  /* 0x0000000121217824 */ /* 0x000fca00078e020c */
[----:B------:R-:W-:-:S04]  /*0f50*/  I2FP.F32.S32 R33, R33 ;  /* 0x0000002100217245 */ /* 0x000fc80000201400 */
[----:B------:R-:W3:Y:S01]  /*0f60*/  FCHK P0, R33, R23 ;  /* 0x0000001721007302 */ /* 0x000ee20000000000 */
[----:B--2---:R-:W-:-:S04]  /*0f70*/  FFMA R9, -R23, R10, 1 ;  /* 0x3f80000017097423 */ /* 0x004fc8000000010a */
[----:B------:R-:W-:-:S04]  /*0f80*/  FFMA R10, R10, R9, R10 ;  /* 0x000000090a0a7223 */ /* 0x000fc8000000000a */
[----:B------:R-:W-:-:S04]  /*0f90*/  FFMA R9, R33, R10, RZ ;  /* 0x0000000a21097223 */ /* 0x000fc800000000ff */
[----:B------:R-:W-:-:S04]  /*0fa0*/  FFMA R11, -R23, R9, R33 ;  /* 0x00000009170b7223 */ /* 0x000fc80000000121 */
[----:B------:R-:W-:Y:S01]  /*0fb0*/  FFMA R12, R10, R11, R9 ;  /* 0x0000000b0a0c7223 */ /* 0x000fe20000000009 */
[----:B0--3--:R-:W-:Y:S06]  /*0fc0*/  @!P0 BRA `(.L_x_255) ;  /* 0x0000000000088947 */ /* 0x009fec0003800000 */
[----:B------:R-:W-:-:S07]  /*0fd0*/  MOV R14, 0xff0 ;  /* 0x00000ff0000e7802 */ /* 0x000fce0000000f00 */
[----:B-1----:R-:W-:Y:S05]  /*0fe0*/  CALL.REL.NOINC `($__internal_2_$__cuda_sm3x_div_rn_noftz_f32_slowpath) ;  /* 0x0000003000ac7944 */ /* 0x002fea0003c00000 */
.L_x_255:
[----:B------:R-:W-:Y:S05]  /*0ff0*/  BSYNC.RECONVERGENT B2 ;  /* 0x0000000000027941 */ /* 0x000fea0003800200 */
.L_x_254:
[----:B-1----:R-:W-:-:S13]  /*1000*/  FSETP.GT.AND P0, PT, |R8|, R12, PT ;  /* 0x0000000c0800720b */ /* 0x002fda0003f04200 */
[----:B------:R0:W-:Y:S02]  /*1010*/  @P0 STS [R2+0x4], R12 ;  /* 0x0000040c02000388 */ /* 0x0001e40000000800 */
.L_x_253:
[----:B------:R-:W-:Y:S05]  /*1020*/  BSYNC.RECONVERGENT B1 ;  /* 0x0000000000017941 */ /* 0x000fea0003800200 */
.L_x_248:
[----:B------:R-:W-:-:S13]  /*1030*/  LOP3.LUT P0, R8, R35, 0x7f, RZ, 0xc0, !PT ;  /* 0x0000007f23087812 */ /* 0x000fda000780c0ff */
[----:B------:R-:W-:Y:S05]  /*1040*/  @!P0 BRA `(.L_x_245) ;  /* 0x0000001c00048947 */ /* 0x000fea0003800000 */
[----:B------:R-:W-:Y:S01]  /*1050*/  ISETP.NE.AND P0, PT, R8, 0x1, PT ;  /* 0x000000010800780c */ /* 0x000fe20003f05270 */
[----:B------:R-:W-:-:S12]  /*1060*/  BSSY.RECONVERGENT B1, `(.L_x_256) ;  /* 0x000012b000017945 */ /* 0x000fd80003800200 */
[----:B------:R-:W-:Y:S05]  /*1070*/  @!P0 BRA `(.L_x_257) ;  /* 0x0000001000a48947 */ /* 0x000fea0003800000 */
[----:B------:R-:W-:-:S04]  /*1080*/  LOP3.LUT R8, R35, 0xffff, RZ, 0xc0, !PT ;  /* 0x0000ffff23087812 */ /* 0x000fc800078ec0ff */
[----:B------:R-:W-:-:S05]  /*1090*/  SHF.R.U32.HI R8, RZ, 0x1, R8 ;  /* 0x00000001ff087819 */ /* 0x000fca0000011608 */
[----:B------:R-:W-:-:S05]  /*10a0*/  IMAD.SHL.U32 R8, R8, 0x2, RZ ;  /* 0x0000000208087824 */ /* 0x000fca00078e00ff */
[----:B------:R-:W-:-:S05]  /*10b0*/  LOP3.LUT R34, R8, 0x7e, RZ, 0xe2, !PT ;  /* 0x0000007e08227812 */ /* 0x000fca00078ee2ff */
[----:B------:R-:W-:-:S07]  /*10c0*/  IMAD.MOV R34, RZ, RZ, -R34 ;  /* 0x000000ffff227224 */ /* 0x000fce00078e0a22 */
.L_x_274:
[----:B-1----:R-:W-:-:S06]  /*10d0*/  LEA R8, R3, R1, 0x3 ;  /* 0x0000000103087211 */ /* 0x002fcc00078e18ff */
[----:B0-----:R-:W0:Y:S01]  /*10e0*/  LDL.64 R8, [R8] ;  /* 0x0000000008087983 */ /* 0x001e220000100a00 */
[----:B------:R-:W-:Y:S04]  /*10f0*/  BSSY.RECONVERGENT B2, `(.L_x_258) ;  /* 0x0000087000027945 */ /* 0x000fe80003800200 */
[----:B------:R-:W-:Y:S01]  /*1100*/  BSSY.RELIABLE B3, `(.L_x_259) ;  /* 0x0000072000037945 */ /* 0x000fe20003800100 */
[----:B0-----:R-:W-:Y:S02]  /*1110*/  IMAD.IADD R12, R9, 0x1, -R7 ;  /* 0x00000001090c7824 */ /* 0x001fe400078e0a07 */
[----:B------:R-:W-:-:S03]  /*1120*/  IMAD.IADD R13, R8, 0x1, -R6 ;  /* 0x00000001080d7824 */ /* 0x000fc600078e0a06 */
[----:B------:R-:W-:-:S04]  /*1130*/  ISETP.NE.AND P2, PT, R12, RZ, PT ;  /* 0x000000ff0c00720c */ /* 0x000fc80003f45270 */
[----:B------:R-:W-:-:S13]  /*1140*/  ISETP.NE.OR P0, PT, R13, RZ, !P2 ;  /* 0x000000ff0d00720c */ /* 0x000fda0005705670 */
[----:B------:R-:W-:Y:S05]  /*1150*/  @P0 BRA `(.L_x_260) ;  /* 0x0000000000680947 */ /* 0x000fea0003800000 */
[----:B------:R-:W-:-:S04]  /*1160*/  IABS R15, R12 ;  /* 0x0000000c000f7213 */ /* 0x000fc80000000000 */
[----:B------:R-:W0:Y:S08]  /*1170*/  I2F.RP R14, R15 ;  /* 0x0000000f000e7306 */ /* 0x000e300000209400 */
[----:B0-----:R-:W0:Y:S02]  /*1180*/  MUFU.RCP R14, R14 ;  /* 0x0000000e000e7308 */ /* 0x001e240000001000 */
[----:B0-----:R-:W-:-:S06]  /*1190*/  VIADD R10, R14, 0xffffffe ;  /* 0x0ffffffe0e0a7836 */ /* 0x001fcc0000000000 */
[----:B------:R0:W1:Y:S02]  /*11a0*/  F2I.FTZ.U32.TRUNC.NTZ R11, R10 ;  /* 0x0000000a000b7305 */ /* 0x000064000021f000 */
[----:B0-----:R-:W-:Y:S02]  /*11b0*/  HFMA2 R10, -RZ, RZ, 0, 0 ;  /* 0x00000000ff0a7431 */ /* 0x001fe400000001ff */
[----:B-1----:R-:W-:-:S04]  /*11c0*/  IMAD.MOV R30, RZ, RZ, -R11 ;  /* 0x000000ffff1e7224 */ /* 0x002fc800078e0a0b */
[----:B------:R-:W-:-:S04]  /*11d0*/  IMAD R29, R30, R15, RZ ;  /* 0x0000000f1e1d7224 */ /* 0x000fc800078e02ff */
[----:B------:R-:W-:Y:S01]  /*11e0*/  IMAD.HI.U32 R30, R11, R29, R10 ;  /* 0x0000001d0b1e7227 */ /* 0x000fe200078e000a */
[----:B------:R-:W-:Y:S02]  /*11f0*/  IABS R11, R12 ;  /* 0x0000000c000b7213 */ /* 0x000fe40000000000 */
[----:B------:R-:W-:-:S03]  /*1200*/  LOP3.LUT R10, R12, R15, RZ, 0x3c, !PT ;  /* 0x0000000f0c0a7212 */ /* 0x000fc600078e3cff */
[----:B------:R-:W-:Y:S01]  /*1210*/  IMAD.MOV R11, RZ, RZ, -R11 ;  /* 0x000000ffff0b7224 */ /* 0x000fe200078e0a0b */
        /* <DEDUP_REMOVED lines=14> */
.L_x_260:
        /* <DEDUP_REMOVED lines=8> */
[----:B0-----:R-:W-:Y:S02]  /*1380*/  IMAD.MOV.U32 R10, RZ, RZ, RZ ;  /* 0x000000ffff0a7224 */ /* 0x001fe400078e00ff */
        /* <DEDUP_REMOVED lines=10> */
[-C--:B------:R-:W-:Y:S01]  /*1430*/  @!P2 IADD3 R15, PT, PT, R15, -R14.reuse, RZ ;  /* 0x8000000e0f0fa210 */ /* 0x080fe20007ffe0ff */
[----:B------:R-:W-:Y:S01]  /*1440*/  @!P2 VIADD R11, R11, 0x1 ;  /* 0x000000010b0ba836 */ /* 0x000fe20000000000 */
        /* <DEDUP_REMOVED lines=8> */
.L_x_262:
        /* <DEDUP_REMOVED lines=8> */
[----:B-1----:R-:W-:Y:S01]  /*1550*/  MUFU.RCP R29, R29 ;  /* 0x0000001d001d7308 */ /* 0x002fe20000001000 */
[----:B0-----:R-:W-:-:S07]  /*1560*/  VIADD R10, R30, 0xffffffe ;  /* 0x0ffffffe1e0a7836 */ /* 0x001fce0000000000 */
[----:B------:R0:W1:Y:S02]  /*1570*/  F2I.FTZ.U32.TRUNC.NTZ R11, R10 ;  /* 0x0000000a000b7305 */ /* 0x000064000021f000 */
[----:B0-----:R-:W-:Y:S01]  /*1580*/  IMAD.MOV.U32 R10, RZ, RZ, RZ ;  /* 0x000000ffff0a7224 */ /* 0x001fe200078e00ff */
[----:B-1----:R-:W-:-:S05]  /*1590*/  IADD3 R32, PT, PT, RZ, -R11, RZ ;  /* 0x8000000bff207210 */ /* 0x002fca0007ffe0ff */
[----:B------:R-:W-:-:S04]  /*15a0*/  IMAD R31, R32, R15, RZ ;  /* 0x0000000f201f7224 */ /* 0x000fc800078e02ff */
[----:B------:R-:W-:Y:S01]  /*15b0*/  IMAD.HI.U32 R32, R11, R31, R10 ;  /* 0x0000001f0b207227 */ /* 0x000fe200078e000a */
[----:B------:R-:W-:-:S05]  /*15c0*/  IABS R11, R12 ;  /* 0x0000000c000b7213 */ /* 0x000fca0000000000 */
[----:B------:R-:W-:Y:S02]  /*15d0*/  IMAD.MOV R10, RZ, RZ, -R11 ;  /* 0x000000ffff0a7224 */ /* 0x000fe400078e0a0b */
[----:B------:R-:W-:-:S04]  /*15e0*/  IMAD.HI.U32 R30, R32, R15, RZ ;  /* 0x0000000f201e7227 */ /* 0x000fc800078e00ff */
[----:B------:R-:W-:Y:S02]  /*15f0*/  IMAD R10, R30, R10, R15 ;  /* 0x0000000a1e0a7224 */ /* 0x000fe400078e020f */
[----:B------:R-:W-:-:S03]  /*1600*/  VIADD R11, R29, 0xffffffe ;  /* 0x0ffffffe1d0b7836 */ /* 0x000fc60000000000 */
[----:B------:R-:W-:-:S03]  /*1610*/  ISETP.GT.U32.AND P0, PT, R15, R10, PT ;  /* 0x0000000a0f00720c */ /* 0x000fc60003f04070 */
[----:B------:R-:W0:Y:S10]  /*1620*/  F2I.FTZ.U32.TRUNC.NTZ R11, R11 ;  /* 0x0000000b000b7305 */ /* 0x000e34000021f000 */
[----:B------:R-:W-:-:S02]  /*1630*/  @!P0 IMAD.IADD R10, R10, 0x1, -R15 ;  /* 0x000000010a0a8824 */ /* 0x000fc400078e0a0f */
[----:B------:R-:W-:Y:S01]  /*1640*/  @!P0 VIADD R30, R30, 0x1 ;  /* 0x000000011e1e8836 */ /* 0x000fe20000000000 */
[----:B------:R-:W-:Y:S02]  /*1650*/  ISETP.NE.AND P0, PT, R12, RZ, PT ;  /* 0x000000ff0c00720c */ /* 0x000fe40003f05270 */
[----:B------:R-:W-:Y:S02]  /*1660*/  ISETP.GE.U32.AND P5, PT, R10, R15, PT ;  /* 0x0000000f0a00720c */ /* 0x000fe40003fa6070 */
[----:B0-----:R-:W-:Y:S02]  /*1670*/  IADD3 R29, PT, PT, RZ, -R11, RZ ;  /* 0x8000000bff1d7210 */ /* 0x001fe40007ffe0ff */
[----:B------:R-:W-:-:S03]  /*1680*/  LOP3.LUT R10, R12, R15, RZ, 0x3c, !PT ;  /* 0x0000000f0c0a7212 */ /* 0x000fc600078e3cff */
[----:B------:R-:W-:Y:S01]  /*1690*/  IMAD R29, R29, R14, RZ ;  /* 0x0000000e1d1d7224 */ /* 0x000fe200078e02ff */
[----:B------:R-:W-:Y:S01]  /*16a0*/  ISETP.GE.AND P3, PT, R10, RZ, PT ;  /* 0x000000ff0a00720c */ /* 0x000fe20003f66270 */
[----:B------:R-:W-:-:S04]  /*16b0*/  IMAD.MOV.U32 R10, RZ, RZ, RZ ;  /* 0x000000ffff0a7224 */ /* 0x000fc800078e00ff */
[----:B------:R-:W-:Y:S01]  /*16c0*/  IMAD.HI.U32 R29, R11, R29, R10 ;  /* 0x0000001d0b1d7227 */ /* 0x000fe200078e000a */
[----:B------:R-:W-:-:S03]  /*16d0*/  IABS R10, R13 ;  /* 0x0000000d000a7213 */ /* 0x000fc60000000000 */
[----:B------:R-:W-:Y:S01]  /*16e0*/  @P5 VIADD R30, R30, 0x1 ;  /* 0x000000011e1e5836 */ /* 0x000fe20000000000 */
[----:B------:R-:W-:Y:S01]  /*16f0*/  ISETP.NE.AND P5, PT, R13, RZ, PT ;  /* 0x000000ff0d00720c */ /* 0x000fe20003fa5270 */
[----:B------:R-:W-:Y:S02]  /*1700*/  IMAD.MOV R11, RZ, RZ, -R10 ;  /* 0x000000ffff0b7224 */ /* 0x000fe400078e0a0a */
[----:B------:R-:W-:-:S04]  /*1710*/  IMAD.HI.U32 R10, R29, R14, RZ ;  /* 0x0000000e1d0a7227 */ /* 0x000fc800078e00ff */
[----:B------:R-:W-:Y:S02]  /*1720*/  IMAD R11, R10, R11, R14 ;  /* 0x0000000b0a0b7224 */ /* 0x000fe400078e020e */
[----:B------:R-:W-:Y:S01]  /*1730*/  @!P3 IMAD.MOV R30, RZ, RZ, -R30 ;  /* 0x000000ffff1eb224 */ /* 0x000fe200078e0a1e */
[----:B------:R-:W-:Y:S02]  /*1740*/  @!P0 LOP3.LUT R30, RZ, R15, RZ, 0x33, !PT ;  /* 0x0000000fff1e8212 */ /* 0x000fe400078e33ff */
[----:B------:R-:W-:Y:S02]  /*1750*/  ISETP.GT.U32.AND P6, PT, R14, R11, PT ;  /* 0x0000000b0e00720c */ /* 0x000fe40003fc4070 */
[----:B------:R-:W-:-:S11]  /*1760*/  ISETP.NE.AND P0, PT, R25, R30, PT ;  /* 0x0000001e1900720c */ /* 0x000fd60003f05270 */
[----:B------:R-:W-:Y:S01]  /*1770*/  @!P6 IMAD.IADD R11, R11, 0x1, -R14 ;  /* 0x000000010b0be824 */ /* 0x000fe200078e0a0e */
[----:B------:R-:W-:-:S04]  /*1780*/  @!P6 IADD3 R10, PT, PT, R10, 0x1, RZ ;  /* 0x000000010a0ae810 */ /* 0x000fc80007ffe0ff */
[-C--:B------:R-:W-:Y:S02]  /*1790*/  ISETP.GE.U32.AND P4, PT, R11, R14.reuse, PT ;  /* 0x0000000e0b00720c */ /* 0x080fe40003f86070 */
[----:B------:R-:W-:-:S04]  /*17a0*/  LOP3.LUT R11, R13, R14, RZ, 0x3c, !PT ;  /* 0x0000000e0d0b7212 */ /* 0x000fc800078e3cff */
[----:B------:R-:W-:-:S07]  /*17b0*/  ISETP.GE.AND P2, PT, R11, RZ, PT ;  /* 0x000000ff0b00720c */ /* 0x000fce0003f46270 */
[----:B------:R-:W-:-:S06]  /*17c0*/  @P4 VIADD R10, R10, 0x1 ;  /* 0x000000010a0a4836 */ /* 0x000fcc0000000000 */
[----:B------:R-:W-:Y:S01]  /*17d0*/  @!P2 IMAD.MOV R10, RZ, RZ, -R10 ;  /* 0x000000ffff0aa224 */ /* 0x000fe200078e0a0a */
[----:B------:R-:W-:-:S04]  /*17e0*/  @!P5 LOP3.LUT R10, RZ, R14, RZ, 0x33, !PT ;  /* 0x0000000eff0ad212 */ /* 0x000fc800078e33ff */
[----:B------:R-:W-:-:S13]  /*17f0*/  ISETP.EQ.AND P0, PT, R27, R10, !P0 ;  /* 0x0000000a1b00720c */ /* 0x000fda0004702270 */
.L_x_261:
[----:B------:R-:W-:Y:S05]  /*1800*/  @!P0 BREAK.RELIABLE B3 ;  /* 0x0000000000038942 */ /* 0x000fea0003800100 */
[----:B------:R-:W-:Y:S05]  /*1810*/  @!P0 BRA `(.L_x_263) ;  /* 0x0000000000508947 */ /* 0x000fea0003800000 */
[----:B------:R-:W-:Y:S05]  /*1820*/  BSYNC.RELIABLE B3 ;  /* 0x0000000000037941 */ /* 0x000fea0003800100 */
.L_x_259:
[----:B------:R0:W1:Y:S01]  /*1830*/  LDS R10, [R2+0x8] ;  /* 0x00000800020a7984 */ /* 0x0000620000000800 */
[----:B------:R-:W2:Y:S01]  /*1840*/  MUFU.RCP R14, R23 ;  /* 0x00000017000e7308 */ /* 0x000ea20000001000 */
[----:B------:R-:W-:Y:S01]  /*1850*/  IABS R11, R12 ;  /* 0x0000000c000b7213 */ /* 0x000fe20000000000 */
[----:B------:R-:W-:Y:S01]  /*1860*/  BSSY.RECONVERGENT B3, `(.L_x_264) ;  /* 0x000000d000037945 */ /* 0x000fe20003800200 */
[----:B------:R-:W-:-:S04]  /*1870*/  IABS R12, R13 ;  /* 0x0000000d000c7213 */ /* 0x000fc80000000000 */
[----:B------:R-:W-:-:S04]  /*1880*/  IADD3 R11, PT, PT, R11, R12, RZ ;  /* 0x0000000c0b0b7210 */ /* 0x000fc80007ffe0ff */
        /* <DEDUP_REMOVED lines=10> */
.L_x_265:
[----:B------:R-:W-:Y:S05]  /*1930*/  BSYNC.RECONVERGENT B3 ;  /* 0x0000000000037941 */ /* 0x000fea0003800200 */
.L_x_264:
[----:B-1----:R-:W-:-:S13]  /*1940*/  FSETP.GT.AND P0, PT, |R10|, R12, PT ;  /* 0x0000000c0a00720b */ /* 0x002fda0003f04200 */
[----:B------:R0:W-:Y:S02]  /*1950*/  @P0 STS [R2+0x8], R12 ;  /* 0x0000080c02000388 */ /* 0x0001e40000000800 */
.L_x_263:
[----:B------:R-:W-:Y:S05]  /*1960*/  BSYNC.RECONVERGENT B2 ;  /* 0x0000000000027941 */ /* 0x000fea0003800200 */
.L_x_258:
[----:B------:R-:W-:Y:S01]  /*1970*/  LEA R10, R3, 0x8, 0x3 ;  /* 0x00000008030a7811 */ /* 0x000fe200078e18ff */
[----:B------:R-:W-:-:S03]  /*1980*/  IMAD R14, R22, 0x8, R1 ;  /* 0x00000008160e7824 */ /* 0x000fc600078e0201 */
[----:B------:R-:W-:Y:S02]  /*1990*/  LOP3.LUT R10, R10, 0x3f8, RZ, 0xc0, !PT ;  /* 0x000003f80a0a7812 */ /* 0x000fe400078ec0ff */
[----:B------:R1:W-:Y:S03]  /*19a0*/  STL.64 [R14], R8 ;  /* 0x000000080e007387 */ /* 0x0003e60000100a00 */
[----:B------:R-:W-:-:S06]  /*19b0*/  IMAD.IADD R10, R1, 0x1, R10 ;  /* 0x00000001010a7824 */ /* 0x000fcc00078e020a */
[----:B------:R-:W0:Y:S01]  /*19c0*/  LDL.64 R10, [R10] ;  /* 0x000000000a0a7983 */ /* 0x000e220000100a00 */
[----:B------:R-:W-:Y:S01]  /*19d0*/  IADD3 R3, PT, PT, R3, 0x2, RZ ;  /* 0x0000000203037810 */ /* 0x000fe20007ffe0ff */
[----:B------:R-:W-:Y:S04]  /*19e0*/  BSSY.RECONVERGENT B2, `(.L_x_266) ;  /* 0x0000089000027945 */ /* 0x000fe80003800200 */
[----:B------:R-:W-:Y:S01]  /*19f0*/  BSSY.RELIABLE B3, `(.L_x_267) ;  /* 0x0000074000037945 */ /* 0x000fe20003800100 */
[----:B------:R-:W-:Y:S01]  /*1a00*/  LOP3.LUT R3, R3, 0x7f, RZ, 0xc0, !PT ;  /* 0x0000007f03037812 */ /* 0x000fe200078ec0ff */
[----:B0-----:R-:W-:Y:S02]  /*1a10*/  IMAD.IADD R12, R10, 0x1, -R6 ;  /* 0x000000010a0c7824 */ /* 0x001fe400078e0a06 */
[----:B------:R-:W-:-:S03]  /*1a20*/  IMAD.IADD R13, R11, 0x1, -R7 ;  /* 0x000000010b0d7824 */ /* 0x000fc600078e0a07 */
[----:B------:R-:W-:Y:S02]  /*1a30*/  ISETP.NE.AND P0, PT, R12, RZ, PT ;  /* 0x000000ff0c00720c */ /* 0x000fe40003f05270 */
[----:B------:R-:W-:-:S13]  /*1a40*/  ISETP.NE.AND P2, PT, R13, RZ, PT ;  /* 0x000000ff0d00720c */ /* 0x000fda0003f45270 */
[----:B-1----:R-:W-:Y:S05]  /*1a50*/  @!P0 BRA P2, `(.L_x_268) ;  /* 0x0000000400448947 */ /* 0x002fea0001000000 */
[----:B------:R-:W-:Y:S02]  /*1a60*/  ISETP.NE.AND P0, PT, R13, RZ, PT ;  /* 0x000000ff0d00720c */ /* 0x000fe40003f05270 */
[----:B------:R-:W-:-:S13]  /*1a70*/  ISETP.NE.AND P2, PT, R12, RZ, PT ;  /* 0x000000ff0c00720c */ /* 0x000fda0003f45270 */
[----:B------:R-:W-:Y:S05]  /*1a80*/  @!P0 BRA P2, `(.L_x_269) ;  /* 0x0000000000d08947 */ /* 0x000fea0001000000 */
[----:B------:R-:W-:-:S13]  /*1a90*/  ISETP.EQ.OR P0, PT, R12, RZ, !P0 ;  /* 0x000000ff0c00720c */ /* 0x000fda0004702670 */
[----:B------:R-:W-:Y:S05]  /*1aa0*/  @P0 BREAK.RELIABLE B3 ;  /* 0x0000000000030942 */ /* 0x000fea0003800100 */
[----:B------:R-:W-:Y:S05]  /*1ab0*/  @P0 BRA `(.L_x_270) ;  /* 0x0000000400ec0947 */ /* 0x000fea0003800000 */
[-C--:B------:R-:W-:Y:S02]  /*1ac0*/  IABS R14, R13.reuse ;  /* 0x0000000d000e7213 */ /* 0x080fe40000000000 */
[----:B------:R-:W-:Y:S02]  /*1ad0*/  IABS R15, R12 ;  /* 0x0000000c000f7213 */ /* 0x000fe40000000000 */
[----:B------:R-:W0:Y:S08]  /*1ae0*/  I2F.RP R29, R14 ;  /* 0x0000000e001d7306 */ /* 0x000e300000209400 */
[----:B------:R-:W1:Y:S08]  /*1af0*/  I2F.RP R30, R15 ;  /* 0x0000000f001e7306 */ /* 0x000e700000209400 */
[----:B0-----:R-:W0:Y:S08]  /*1b00*/  MUFU.RCP R29, R29 ;  /* 0x0000001d001d7308 */ /* 0x001e300000001000 */
[----:B-1----:R-:W-:Y:S01]  /*1b10*/  MUFU.RCP R30, R30 ;  /* 0x0000001e001e7308 */ /* 0x002fe20000001000 */
[----:B0-----:R-:W-:Y:S01]  /*1b20*/  VIADD R8, R29, 0xffffffe ;  /* 0x0ffffffe1d087836 */ /* 0x001fe20000000000 */
[----:B------:R-:W-:-:S06]  /*1b30*/  IABS R29, R13 ;  /* 0x0000000d001d7213 */ /* 0x000fcc0000000000 */
[----:B------:R0:W1:Y:S02]  /*1b40*/  F2I.FTZ.U32.TRUNC.NTZ R9, R8 ;  /* 0x0000000800097305 */ /* 0x000064000021f000 */
[----:B0-----:R-:W-:Y:S02]  /*1b50*/  IMAD.MOV.U32 R8, RZ, RZ, RZ ;  /* 0x000000ffff087224 */ /* 0x001fe400078e00ff */
[----:B-1----:R-:W-:-:S04]  /*1b60*/  IMAD.MOV R31, RZ, RZ, -R9 ;  /* 0x000000ffff1f7224 */ /* 0x002fc800078e0a09 */
[----:B------:R-:W-:-:S04]  /*1b70*/  IMAD R31, R31, R14, RZ ;  /* 0x0000000e1f1f7224 */ /* 0x000fc800078e02ff */
[----:B------:R-:W-:Y:S01]  /*1b80*/  IMAD.HI.U32 R9, R9, R31, R8 ;  /* 0x0000001f09097227 */ /* 0x000fe200078e0008 */
[----:B------:R-:W-:Y:S02]  /*1b90*/  IADD3 R8, PT, PT, R30, 0xffffffe, RZ ;  /* 0x0ffffffe1e087810 */ /* 0x000fe40007ffe0ff */
[-C--:B------:R-:W-:Y:S01]  /*1ba0*/  LOP3.LUT R30, R13, R14.reuse, RZ, 0x3c, !PT ;  /* 0x0000000e0d1e7212 */ /* 0x080fe200078e3cff */
[----:B------:R-:W-:Y:S02]  /*1bb0*/  IMAD.MOV R31, RZ, RZ, -R29 ;  /* 0x000000ffff1f7224 */ /* 0x000fe400078e0a1d */
[----:B------:R-:W-:Y:S01]  /*1bc0*/  IMAD.HI.U32 R29, R9, R14, RZ ;  /* 0x0000000e091d7227 */ /* 0x000fe200078e00ff */
[----:B------:R-:W-:Y:S01]  /*1bd0*/  ISETP.GE.AND P3, PT, R30, RZ, PT ;  /* 0x000000ff1e00720c */ /* 0x000fe20003f66270 */
[----:B------:R0:W1:Y:S02]  /*1be0*/  F2I.FTZ.U32.TRUNC.NTZ R9, R8 ;  /* 0x0000000800097305 */ /* 0x000064000021f000 */
[----:B------:R-:W-:-:S05]  /*1bf0*/  IMAD R31, R29, R31, R14 ;  /* 0x0000001f1d1f7224 */ /* 0x000fca00078e020e */
[----:B------:R-:W-:Y:S01]  /*1c00*/  ISETP.GT.U32.AND P0, PT, R14, R31, PT ;  /* 0x0000001f0e00720c */ /* 0x000fe20003f04070 */
[----:B0-----:R-:W-:Y:S02]  /*1c10*/  IMAD.MOV.U32 R8, RZ, RZ, RZ ;  /* 0x000000ffff087224 */ /* 0x001fe400078e00ff */
[----:B-1----:R-:W-:-:S10]  /*1c20*/  IMAD.MOV R32, RZ, RZ, -R9 ;  /* 0x000000ffff207224 */ /* 0x002fd400078e0a09 */
[----:B------:R-:W-:Y:S02]  /*1c30*/  @!P0 IMAD.IADD R31, R31, 0x1, -R14 ;  /* 0x000000011f1f8824 */ /* 0x000fe400078e0a0e */
[----:B------:R-:W-:Y:S01]  /*1c40*/  @!P0 VIADD R29, R29, 0x1 ;  /* 0x000000011d1d8836 */ /* 0x000fe20000000000 */
[----:B------:R-:W-:Y:S02]  /*1c50*/  ISETP.NE.AND P0, PT, R13, RZ, PT ;  /* 0x000000ff0d00720c */ /* 0x000fe40003f05270 */
[----:B------:R-:W-:Y:S01]  /*1c60*/  ISETP.GE.U32.AND P5, PT, R31, R14, PT ;  /* 0x0000000e1f00720c */ /* 0x000fe20003fa6070 */
[----:B------:R-:W-:-:S04]  /*1c70*/  IMAD R31, R32, R15, RZ ;  /* 0x0000000f201f7224 */ /* 0x000fc800078e02ff */
[----:B------:R-:W-:Y:S01]  /*1c80*/  IMAD.HI.U32 R30, R9, R31, R8 ;  /* 0x0000001f091e7227 */ /* 0x000fe200078e0008 */
[----:B------:R-:W-:-:S05]  /*1c90*/  IABS R9, R12 ;  /* 0x0000000c00097213 */ /* 0x000fca0000000000 */
[----:B------:R-:W-:Y:S02]  /*1ca0*/  IMAD.MOV R8, RZ, RZ, -R9 ;  /* 0x000000ffff087224 */ /* 0x000fe400078e0a09 */
[----:B------:R-:W-:-:S04]  /*1cb0*/  IMAD.HI.U32 R30, R30, R15, RZ ;  /* 0x0000000f1e1e7227 */ /* 0x000fc800078e00ff */
[----:B------:R-:W-:Y:S02]  /*1cc0*/  IMAD R8, R30, R8, R15 ;  /* 0x000000081e087224 */ /* 0x000fe400078e020f */
[----:B------:R-:W-:Y:S01]  /*1cd0*/  @P5 VIADD R29, R29, 0x1 ;  /* 0x000000011d1d5836 */ /* 0x000fe20000000000 */
[----:B------:R-:W-:Y:S02]  /*1ce0*/  ISETP.NE.AND P5, PT, R12, RZ, PT ;  /* 0x000000ff0c00720c */ /* 0x000fe40003fa5270 */
[----:B------:R-:W-:Y:S02]  /*1cf0*/  ISETP.GT.U32.AND P6, PT, R15, R8, PT ;  /* 0x000000080f00720c */ /* 0x000fe40003fc4070 */
[----:B------:R-:W-:Y:S02]  /*1d00*/  @!P3 IADD3 R29, PT, PT, -R29, RZ, RZ ;  /* 0x000000ff1d1db210 */ /* 0x000fe40007ffe1ff */
[----:B------:R-:W-:-:S04]  /*1d10*/  @!P0 LOP3.LUT R29, RZ, R14, RZ, 0x33, !PT ;  /* 0x0000000eff1d8212 */ /* 0x000fc800078e33ff */
[----:B------:R-:W-:-:S05]  /*1d20*/  ISETP.NE.AND P0, PT, R25, R29, PT ;  /* 0x0000001d1900720c */ /* 0x000fca0003f05270 */
[----:B------:R-:W-:Y:S01]  /*1d30*/  @!P6 IADD3 R8, PT, PT, R8, -R15, RZ ;  /* 0x8000000f0808e210 */ /* 0x000fe20007ffe0ff */
[----:B------:R-:W-:-:S03]  /*1d40*/  @!P6 VIADD R30, R30, 0x1 ;  /* 0x000000011e1ee836 */ /* 0x000fc60000000000 */
[-C--:B------:R-:W-:Y:S02]  /*1d50*/  ISETP.GE.U32.AND P4, PT, R8, R15.reuse, PT ;  /* 0x0000000f0800720c */ /* 0x080fe40003f86070 */
[----:B------:R-:W-:-:S04]  /*1d60*/  LOP3.LUT R8, R12, R15, RZ, 0x3c, !PT ;  /* 0x0000000f0c087212 */ /* 0x000fc800078e3cff */
[----:B------:R-:W-:-:S07]  /*1d70*/  ISETP.GE.AND P2, PT, R8, RZ, PT ;  /* 0x000000ff0800720c */ /* 0x000fce0003f46270 */
[----:B------:R-:W-:-:S06]  /*1d80*/  @P4 VIADD R30, R30, 0x1 ;  /* 0x000000011e1e4836 */ /* 0x000fcc0000000000 */
[----:B------:R-:W-:Y:S01]  /*1d90*/  @!P2 IMAD.MOV R30, RZ, RZ, -R30 ;  /* 0x000000ffff1ea224 */ /* 0x000fe200078e0a1e */
[----:B------:R-:W-:-:S04]  /*1da0*/  @!P5 LOP3.LUT R30, RZ, R15, RZ, 0x33, !PT ;  /* 0x0000000fff1ed212 */ /* 0x000fc800078e33ff */
[----:B------:R-:W-:Y:S01]  /*1db0*/  ISETP.EQ.AND P0, PT, R27, R30, !P0 ;  /* 0x0000001e1b00720c */ /* 0x000fe20004702270 */
[----:B------:R-:W-:-:S12]  /*1dc0*/  BRA `(.L_x_271) ;  /* 0x0000000000d07947 */ /* 0x000fd80003800000 */
.L_x_269:
        /* <DEDUP_REMOVED lines=9> */
[----:B------:R-:W-:-:S04]  /*1e60*/  IABS R9, R12 ;  /* 0x0000000c00097213 */ /* 0x000fc80000000000 */
[----:B------:R-:W-:Y:S01]  /*1e70*/  IADD3 R9, PT, PT, RZ, -R9, RZ ;  /* 0x80000009ff097210 */ /* 0x000fe20007ffe0ff */
[----:B------:R-:W-:-:S04]  /*1e80*/  IMAD.HI.U32 R8, R30, R15, RZ ;  /* 0x0000000f1e087227 */ /* 0x000fc800078e00ff */
[----:B------:R-:W-:Y:S01]  /*1e90*/  IMAD R14, R8, R9, R15 ;  /* 0x00000009080e7224 */ /* 0x000fe200078e020f */
[----:B------:R-:W-:-:S04]  /*1ea0*/  LOP3.LUT R9, R12, R15, RZ, 0x3c, !PT ;  /* 0x0000000f0c097212 */ /* 0x000fc800078e3cff */
[----:B------:R-:W-:Y:S02]  /*1eb0*/  ISETP.GT.U32.AND P2, PT, R15, R14, PT ;  /* 0x0000000e0f00720c */ /* 0x000fe40003f44070 */
[----:B------:R-:W-:-:S11]  /*1ec0*/  ISETP.GE.AND P0, PT, R9, RZ, PT ;  /* 0x000000ff0900720c */ /* 0x000fd60003f06270 */
[----:B------:R-:W-:Y:S02]  /*1ed0*/  @!P2 IMAD.IADD R14, R14, 0x1, -R15 ;  /* 0x000000010e0ea824 */ /* 0x000fe400078e0a0f */
        /* <DEDUP_REMOVED lines=9> */
.L_x_268:
[----:B------:R-:W-:-:S04]  /*1f70*/  IABS R14, R13 ;  /* 0x0000000d000e7213 */ /* 0x000fc80000000000 */
        /* <DEDUP_REMOVED lines=20> */
[----:B------:R-:W-:-:S04]  /*20c0*/  IMAD.MOV.U32 R8, RZ, RZ, R29 ;  /* 0x000000ffff087224 */ /* 0x000fc800078e001d */
[----:B------:R-:W-:Y:S01]  /*20d0*/  @!P0 IMAD.MOV R8, RZ, RZ, -R8 ;  /* 0x000000ffff088224 */ /* 0x000fe200078e0a08 */
[----:B------:R-:W-:-:S04]  /*20e0*/  @!P2 LOP3.LUT R8, RZ, R14, RZ, 0x33, !PT ;  /* 0x0000000eff08a212 */ /* 0x000fc800078e33ff */
[----:B------:R-:W-:-:S04]  /*20f0*/  ISETP.NE.AND P0, PT, R25, R8, PT ;  /* 0x000000081900720c */ /* 0x000fc80003f05270 */
[----:B------:R-:W-:-:S13]  /*2100*/  ISETP.EQ.AND P0, PT, R27, RZ, !P0 ;  /* 0x000000ff1b00720c */ /* 0x000fda0004702270 */
.L_x_271:
[----:B------:R-:W-:Y:S05]  /*2110*/  @!P0 BREAK.RELIABLE B3 ;  /* 0x0000000000038942 */ /* 0x000fea0003800100 */
[----:B------:R-:W-:Y:S05]  /*2120*/  @!P0 BRA `(.L_x_270) ;  /* 0x0000000000508947 */ /* 0x000fea0003800000 */
[----:B------:R-:W-:Y:S05]  /*2130*/  BSYNC.RELIABLE B3 ;  /* 0x0000000000037941 */ /* 0x000fea0003800100 */
.L_x_267:
        /* <DEDUP_REMOVED lines=16> */
.L_x_273:
[----:B------:R-:W-:Y:S05]  /*2240*/  BSYNC.RECONVERGENT B3 ;  /* 0x0000000000037941 */ /* 0x000fea0003800200 */
.L_x_272:
[----:B-1----:R-:W-:-:S13]  /*2250*/  FSETP.GT.AND P0, PT, |R8|, R12, PT ;  /* 0x0000000c0800720b */ /* 0x002fda0003f04200 */
[----:B------:R0:W-:Y:S02]  /*2260*/  @P0 STS [R2+0x8], R12 ;  /* 0x0000080c02000388 */ /* 0x0001e40000000800 */
.L_x_270:
[----:B------:R-:W-:Y:S05]  /*2270*/  BSYNC.RECONVERGENT B2 ;  /* 0x0000000000027941 */ /* 0x000fea0003800200 */
.L_x_266:
[----:B------:R-:W-:Y:S01]  /*2280*/  LEA R8, R22, 0x8, 0x3 ;  /* 0x0000000816087811 */ /* 0x000fe200078e18ff */
[----:B------:R-:W-:Y:S02]  /*2290*/  VIADD R34, R34, 0x2 ;  /* 0x0000000222227836 */ /* 0x000fe40000000000 */
[----:B------:R-:W-:Y:S01]  /*22a0*/  VIADD R22, R22, 0x2 ;  /* 0x0000000216167836 */ /* 0x000fe20000000000 */
[----:B------:R-:W-:Y:S02]  /*22b0*/  LOP3.LUT R8, R8, 0x3f8, RZ, 0xc0, !PT ;  /* 0x000003f808087812 */ /* 0x000fe400078ec0ff */
[----:B------:R-:W-:Y:S02]  /*22c0*/  ISETP.NE.AND P0, PT, R34, RZ, PT ;  /* 0x000000ff2200720c */ /* 0x000fe40003f05270 */
[----:B------:R-:W-:Y:S02]  /*22d0*/  IADD3 R8, PT, PT, R1, R8, RZ ;  /* 0x0000000801087210 */ /* 0x000fe40007ffe0ff */
[----:B------:R-:W-:-:S03]  /*22e0*/  LOP3.LUT R22, R22, 0x7f, RZ, 0xc0, !PT ;  /* 0x0000007f16167812 */ /* 0x000fc600078ec0ff */
[----:B------:R1:W-:Y:S06]  /*22f0*/  STL.64 [R8], R10 ;  /* 0x0000000a08007387 */ /* 0x0003ec0000100a00 */
[----:B------:R-:W-:Y:S05]  /*2300*/  @P0 BRA `(.L_x_274) ;  /* 0xffffffec00700947 */ /* 0x000fea000383ffff */
.L_x_257:
[----:B------:R-:W-:Y:S05]  /*2310*/  BSYNC.RECONVERGENT B1 ;  /* 0x0000000000017941 */ /* 0x000fea0003800200 */
.L_x_256:
[----:B------:R-:W-:-:S04]  /*2320*/  LOP3.LUT R35, R35, 0x1, RZ, 0xc0, !PT ;  /* 0x0000000123237812 */ /* 0x000fc800078ec0ff */
[----:B------:R-:W-:-:S13]  /*2330*/  ISETP.NE.U32.AND P0, PT, R35, 0x1, PT ;  /* 0x000000012300780c */ /* 0x000fda0003f05070 */
[----:B------:R-:W-:Y:S05]  /*2340*/  @P0 BRA `(.L_x_245) ;  /* 0x0000000800440947 */ /* 0x000fea0003800000 */
[----:B-1----:R-:W-:-:S06]  /*2350*/  IMAD R8, R3, 0x8, R1 ;  /* 0x0000000803087824 */ /* 0x002fcc00078e0201 */
[----:B------:R-:W2:Y:S01]  /*2360*/  LDL.64 R8, [R8] ;  /* 0x0000000008087983 */ /* 0x000ea20000100a00 */
[----:B------:R-:W-:Y:S04]  /*2370*/  BSSY.RECONVERGENT B1, `(.L_x_275) ;  /* 0x0000089000017945 */ /* 0x000fe80003800200 */
[----:B------:R-:W-:Y:S01]  /*2380*/  BSSY.RELIABLE B2, `(.L_x_276) ;  /* 0x0000074000027945 */ /* 0x000fe20003800100 */
[----:B------:R-:W-:Y:S02]  /*2390*/  VIADD R3, R3, 0x1 ;  /* 0x0000000103037836 */ /* 0x000fe40000000000 */
[----:B--2---:R-:W-:Y:S01]  /*23a0*/  IMAD.IADD R14, R8, 0x1, -R6 ;  /* 0x00000001080e7824 */ /* 0x004fe200078e0a06 */
[----:B------:R-:W-:-:S04]  /*23b0*/  IADD3 R15, PT, PT, -R7, R9, RZ ;  /* 0x00000009070f7210 */ /* 0x000fc80007ffe1ff */
[----:B------:R-:W-:Y:S02]  /*23c0*/  ISETP.NE.AND P0, PT, R14, RZ, PT ;  /* 0x000000ff0e00720c */ /* 0x000fe40003f05270 */
[----:B------:R-:W-:-:S13]  /*23d0*/  ISETP.NE.AND P2, PT, R15, RZ, PT ;  /* 0x000000ff0f00720c */ /* 0x000fda0003f45270 */
[----:B------:R-:W-:Y:S05]  /*23e0*/  @!P0 BRA P2, `(.L_x_277) ;  /* 0x0000000400448947 */ /* 0x000fea0001000000 */
[----:B------:R-:W-:Y:S02]  /*23f0*/  ISETP.NE.AND P0, PT, R15, RZ, PT ;  /* 0x000000ff0f00720c */ /* 0x000fe40003f05270 */
[----:B------:R-:W-:-:S13]  /*2400*/  ISETP.NE.AND P2, PT, R14, RZ, PT ;  /* 0x000000ff0e00720c */ /* 0x000fda0003f45270 */
[----:B------:R-:W-:Y:S05]  /*2410*/  @!P0 BRA P2, `(.L_x_278) ;  /* 0x0000000000d08947 */ /* 0x000fea0001000000 */
[----:B------:R-:W-:-:S13]  /*2420*/  ISETP.EQ.OR P0, PT, R14, RZ, !P0 ;  /* 0x000000ff0e00720c */ /* 0x000fda0004702670 */
[----:B------:R-:W-:Y:S05]  /*2430*/  @P0 BREAK.RELIABLE B2 ;  /* 0x0000000000020942 */ /* 0x000fea0003800100 */
[----:B------:R-:W-:Y:S05]  /*2440*/  @P0 BRA `(.L_x_279) ;  /* 0x0000000400ec0947 */ /* 0x000fea0003800000 */
[----:B------:R-:W-:Y:S02]  /*2450*/  IABS R30, R15 ;  /* 0x0000000f001e7213 */ /* 0x000fe40000000000 */
[----:B------:R-:W-:Y:S02]  /*2460*/  IABS R29, R14 ;  /* 0x0000000e001d7213 */ /* 0x000fe40000000000 */
[----:B------:R-:W1:Y:S08]  /*2470*/  I2F.RP R32, R30 ;  /* 0x0000001e00207306 */ /* 0x000e700000209400 */
[----:B------:R-:W2:Y:S08]  /*2480*/  I2F.RP R31, R29 ;  /* 0x0000001d001f7306 */ /* 0x000eb00000209400 */
[----:B-1----:R-:W1:Y:S08]  /*2490*/  MUFU.RCP R32, R32 ;  /* 0x0000002000207308 */ /* 0x002e700000001000 */
[----:B--2---:R-:W0:Y:S01]  /*24a0*/  MUFU.RCP R31, R31 ;  /* 0x0000001f001f7308 */ /* 0x004e220000001000 */
[----:B-1----:R-:W-:-:S07]  /*24b0*/  VIADD R10, R32, 0xffffffe ;  /* 0x0ffffffe200a7836 */ /* 0x002fce0000000000 */
[----:B------:R1:W2:Y:S01]  /*24c0*/  F2I.FTZ.U32.TRUNC.NTZ R11, R10 ;  /* 0x0000000a000b7305 */ /* 0x0002a2000021f000 */
[----:B0-----:R-:W-:-:S07]  /*24d0*/  VIADD R12, R31, 0xffffffe ;  /* 0x0ffffffe1f0c7836 */ /* 0x001fce0000000000 */
[----:B------:R0:W3:Y:S01]  /*24e0*/  F2I.FTZ.U32.TRUNC.NTZ R13, R12 ;  /* 0x0000000c000d7305 */ /* 0x0000e2000021f000 */
[----:B-1----:R-:W-:Y:S02]  /*24f0*/  IMAD.MOV.U32 R10, RZ, RZ, RZ ;  /* 0x000000ffff0a7224 */ /* 0x002fe400078e00ff */
[----:B--2---:R-:W-:Y:S02]  /*2500*/  IMAD.MOV R33, RZ, RZ, -R11 ;  /* 0x000000ffff217224 */ /* 0x004fe400078e0a0b */
[----:B0-----:R-:W-:Y:S02]  /*2510*/  IMAD.MOV.U32 R12, RZ, RZ, RZ ;  /* 0x000000ffff0c7224 */ /* 0x001fe400078e00ff */
[----:B------:R-:W-:Y:S01]  /*2520*/  IMAD R33, R33, R30, RZ ;  /* 0x0000001e21217224 */ /* 0x000fe200078e02ff */
[----:B---3--:R-:W-:-:S03]  /*2530*/  IADD3 R34, PT, PT, RZ, -R13, RZ ;  /* 0x8000000dff227210 */ /* 0x008fc60007ffe0ff */
[----:B------:R-:W-:-:S04]  /*2540*/  IMAD.HI.U32 R11, R11, R33, R10 ;  /* 0x000000210b0b7227 */ /* 0x000fc800078e000a */
[----:B------:R-:W-:Y:S02]  /*2550*/  IMAD R31, R34, R29, RZ ;  /* 0x0000001d221f7224 */ /* 0x000fe400078e02ff */
[----:B------:R-:W-:-:S04]  /*2560*/  IMAD.HI.U32 R11, R11, R30, RZ ;  /* 0x0000001e0b0b7227 */ /* 0x000fc800078e00ff */
[----:B------:R-:W-:Y:S01]  /*2570*/  IMAD.HI.U32 R10, R13, R31, R12 ;  /* 0x0000001f0d0a7227 */ /* 0x000fe200078e000c */
[----:B------:R-:W-:Y:S02]  /*2580*/  IABS R13, R15 ;  /* 0x0000000f000d7213 */ /* 0x000fe40000000000 */
[----:B------:R-:W-:-:S03]  /*2590*/  IABS R12, R14 ;  /* 0x0000000e000c7213 */ /* 0x000fc60000000000 */
[----:B------:R-:W-:Y:S02]  /*25a0*/  IMAD.MOV R13, RZ, RZ, -R13 ;  /* 0x000000ffff0d7224 */ /* 0x000fe400078e0a0d */
[----:B------:R-:W-:Y:S02]  /*25b0*/  IMAD.MOV R12, RZ, RZ, -R12 ;  /* 0x000000ffff0c7224 */ /* 0x000fe400078e0a0c */
[----:B------:R-:W-:-:S04]  /*25c0*/  IMAD.HI.U32 R10, R10, R29, RZ ;  /* 0x0000001d0a0a7227 */ /* 0x000fc800078e00ff */
[----:B------:R-:W-:Y:S02]  /*25d0*/  IMAD R13, R11, R13, R30 ;  /* 0x0000000d0b0d7224 */ /* 0x000fe400078e021e */
[----:B------:R-:W-:-:S03]  /*25e0*/  IMAD R12, R10, R12, R29 ;  /* 0x0000000c0a0c7224 */ /* 0x000fc600078e021d */
[----:B------:R-:W-:Y:S02]  /*25f0*/  ISETP.GT.U32.AND P0, PT, R30, R13, PT ;  /* 0x0000000d1e00720c */ /* 0x000fe40003f04070 */
[----:B------:R-:W-:-:S11]  /*2600*/  ISETP.GT.U32.AND P5, PT, R29, R12, PT ;  /* 0x0000000c1d00720c */ /* 0x000fd60003fa4070 */
[-C--:B------:R-:W-:Y:S01]  /*2610*/  @!P0 IADD3 R13, PT, PT, R13, -R30.reuse, RZ ;  /* 0x8000001e0d0d8210 */ /* 0x080fe20007ffe0ff */
[----:B------:R-:W-:Y:S01]  /*2620*/  @!P0 VIADD R11, R11, 0x1 ;  /* 0x000000010b0b8836 */ /* 0x000fe20000000000 */
[----:B------:R-:W-:Y:S01]  /*2630*/  ISETP.NE.AND P0, PT, R15, RZ, PT ;  /* 0x000000ff0f00720c */ /* 0x000fe20003f05270 */
[----:B------:R-:W-:Y:S01]  /*2640*/  @!P5 IMAD.IADD R12, R12, 0x1, -R29 ;  /* 0x000000010c0cd824 */ /* 0x000fe200078e0a1d */
[-C--:B------:R-:W-:Y:S01]  /*2650*/  ISETP.GE.U32.AND P6, PT, R13, R30.reuse, PT ;  /* 0x0000001e0d00720c */ /* 0x080fe20003fc6070 */
[----:B------:R-:W-:Y:S01]  /*2660*/  @!P5 VIADD R10, R10, 0x1 ;  /* 0x000000010a0ad836 */ /* 0x000fe20000000000 */
[----:B------:R-:W-:Y:S02]  /*2670*/  LOP3.LUT R13, R15, R30, RZ, 0x3c, !PT ;  /* 0x0000001e0f0d7212 */ /* 0x000fe400078e3cff */
[-C--:B------:R-:W-:Y:S02]  /*2680*/  ISETP.GE.U32.AND P4, PT, R12, R29.reuse, PT ;  /* 0x0000001d0c00720c */ /* 0x080fe40003f86070 */
[----:B------:R-:W-:-:S02]  /*2690*/  LOP3.LUT R12, R14, R29, RZ, 0x3c, !PT ;  /* 0x0000001d0e0c7212 */ /* 0x000fc400078e3cff */
[----:B------:R-:W-:Y:S02]  /*26a0*/  ISETP.GE.AND P3, PT, R13, RZ, PT ;  /* 0x000000ff0d00720c */ /* 0x000fe40003f66270 */
[----:B------:R-:W-:Y:S02]  /*26b0*/  ISETP.GE.AND P2, PT, R12, RZ, PT ;  /* 0x000000ff0c00720c */ /* 0x000fe40003f46270 */
[----:B------:R-:W-:Y:S01]  /*26c0*/  ISETP.NE.AND P5, PT, R14, RZ, PT ;  /* 0x000000ff0e00720c */ /* 0x000fe20003fa5270 */
[----:B------:R-:W-:-:S04]  /*26d0*/  @P6 VIADD R11, R11, 0x1 ;  /* 0x000000010b0b6836 */ /* 0x000fc80000000000 */
[----:B------:R-:W-:-:S04]  /*26e0*/  @P4 IADD3 R10, PT, PT, R10, 0x1, RZ ;  /* 0x000000010a0a4810 */ /* 0x000fc80007ffe0ff */
[----:B------:R-:W-:Y:S01]  /*26f0*/  @!P3 IMAD.MOV R11, RZ, RZ, -R11 ;  /* 0x000000ffff0bb224 */ /* 0x000fe200078e0a0b */
[----:B------:R-:W-:Y:S01]  /*2700*/  @!P0 LOP3.LUT R11, RZ, R30, RZ, 0x33, !PT ;  /* 0x0000001eff0b8212 */ /* 0x000fe200078e33ff */
[----:B------:R-:W-:Y:S02]  /*2710*/  @!P2 IMAD.MOV R10, RZ, RZ, -R10 ;  /* 0x000000ffff0aa224 */ /* 0x000fe400078e0a0a */
[----:B------:R-:W-:Y:S02]  /*2720*/  @!P5 LOP3.LUT R10, RZ, R29, RZ, 0x33, !PT ;  /* 0x0000001dff0ad212 */ /* 0x000fe400078e33ff */
[----:B------:R-:W-:-:S04]  /*2730*/  ISETP.NE.AND P0, PT, R25, R11, PT ;  /* 0x0000000b1900720c */ /* 0x000fc80003f05270 */
[----:B------:R-:W-:Y:S01]  /*2740*/  ISETP.EQ.AND P0, PT, R27, R10, !P0 ;  /* 0x0000000a1b00720c */ /* 0x000fe20004702270 */
[----:B------:R-:W-:-:S12]  /*2750*/  BRA `(.L_x_280) ;  /* 0x0000000000d07947 */ /* 0x000fd80003800000 */
.L_x_278:
[-C--:B------:R-:W-:Y:S02]  /*2760*/  IABS R13, R14.reuse ;  /* 0x0000000e000d7213 */ /* 0x080fe40000000000 */
[----:B------:R-:W-:Y:S02]  /*2770*/  IABS R31, R14 ;  /* 0x0000000e001f7213 */ /* 0x000fe40000000000 */
[----:B0-----:R-:W0:Y:S08]  /*2780*/  I2F.RP R12, R13 ;  /* 0x0000000d000c7306 */ /* 0x001e300000209400 */
[----:B0-----:R-:W0:Y:S02]  /*2790*/  MUFU.RCP R12, R12 ;  /* 0x0000000c000c7308 */ /* 0x001e240000001000 */
[----:B0-----:R-:W-:-:S06]  /*27a0*/  VIADD R10, R12, 0xffffffe ;  /* 0x0ffffffe0c0a7836 */ /* 0x001fcc0000000000 */
[----:B------:R0:W1:Y:S02]  /*27b0*/  F2I.FTZ.U32.TRUNC.NTZ R11, R10 ;  /* 0x0000000a000b7305 */ /* 0x000064000021f000 */
[----:B0-----:R-:W-:Y:S01]  /*27c0*/  MOV R10, RZ ;  /* 0x000000ff000a7202 */ /* 0x001fe20000000f00 */
[----:B-1----:R-:W-:-:S04]  /*27d0*/  IMAD.MOV R30, RZ, RZ, -R11 ;  /* 0x000000ffff1e7224 */ /* 0x002fc800078e0a0b */
[----:B------:R-:W-:-:S04]  /*27e0*/  IMAD R29, R30, R13, RZ ;  /* 0x0000000d1e1d7224 */ /* 0x000fc800078e02ff */
[----:B------:R-:W-:-:S04]  /*27f0*/  IMAD.HI.U32 R30, R11, R29, R10 ;  /* 0x0000001d0b1e7227 */ /* 0x000fc800078e000a */
[----:B------:R-:W-:Y:S02]  /*2800*/  IMAD.MOV R11, RZ, RZ, -R31 ;  /* 0x000000ffff0b7224 */ /* 0x000fe400078e0a1f */
        /* <DEDUP_REMOVED lines=15> */
.L_x_277:
[-C--:B0-----:R-:W-:Y:S02]  /*2900*/  IABS R12, R15.reuse ;  /* 0x0000000f000c7213 */ /* 0x081fe40000000000 */
[----:B------:R-:W-:Y:S02]  /*2910*/  IABS R30, R15 ;  /* 0x0000000f001e7213 */ /* 0x000fe40000000000 */
        /* <DEDUP_REMOVED lines=24> */
.L_x_280:
[----:B------:R-:W-:Y:S05]  /*2aa0*/  @!P0 BREAK.RELIABLE B2 ;  /* 0x0000000000028942 */ /* 0x000fea0003800100 */
[----:B------:R-:W-:Y:S05]  /*2ab0*/  @!P0 BRA `(.L_x_279) ;  /* 0x0000000000508947 */ /* 0x000fea0003800000 */
[----:B------:R-:W-:Y:S05]  /*2ac0*/  BSYNC.RELIABLE B2 ;  /* 0x0000000000027941 */ /* 0x000fea0003800100 */
.L_x_276:
        /* <DEDUP_REMOVED lines=16> */
.L_x_282:
[----:B------:R-:W-:Y:S05]  /*2bd0*/  BSYNC.RECONVERGENT B2 ;  /* 0x0000000000027941 */ /* 0x000fea0003800200 */
.L_x_281:
[----:B-1----:R-:W-:-:S13]  /*2be0*/  FSETP.GT.AND P0, PT, |R10|, R12, PT ;  /* 0x0000000c0a00720b */ /* 0x002fda0003f04200 */
[----:B------:R1:W-:Y:S02]  /*2bf0*/  @P0 STS [R2+0x8], R12 ;  /* 0x0000080c02000388 */ /* 0x0003e40000000800 */
.L_x_279:
[----:B------:R-:W-:Y:S05]  /*2c00*/  BSYNC.RECONVERGENT B1 ;  /* 0x0000000000017941 */ /* 0x000fea0003800200 */
.L_x_275:
[C---:B------:R-:W-:Y:S01]  /*2c10*/  IMAD R10, R22.reuse, 0x8, R1 ;  /* 0x00000008160a7824 */ /* 0x040fe200078e0201 */
[----:B------:R-:W-:Y:S01]  /*2c20*/  LOP3.LUT R3, R3, 0x7f, RZ, 0xc0, !PT ;  /* 0x0000007f03037812 */ /* 0x000fe200078ec0ff */
[----:B------:R-:W-:-:S03]  /*2c30*/  VIADD R22, R22, 0x1 ;  /* 0x0000000116167836 */ /* 0x000fc60000000000 */
[----:B------:R2:W-:Y:S02]  /*2c40*/  STL.64 [R10], R8 ;  /* 0x000000080a007387 */ /* 0x0005e40000100a00 */
[----:B------:R-:W-:-:S07]  /*2c50*/  LOP3.LUT R22, R22, 0x7f, RZ, 0xc0, !PT ;  /* 0x0000007f16167812 */ /* 0x000fce00078ec0ff */
.L_x_245:
[----:B------:R-:W-:Y:S05]  /*2c60*/  BSYNC.RECONVERGENT B0 ;  /* 0x0000000000007941 */ /* 0x000fea0003800200 */
.L_x_244:
[----:B------:R-:W-:Y:S05]  /*2c70*/  WARPSYNC.ALL ;  /* 0x0000000000007948 */ /* 0x000fea0003800000 */
[----:B------:R-:W-:Y:S01]  /*2c80*/  BAR.SYNC.DEFER_BLOCKING 0x0 ;  /* 0x0000000000007b1d */ /* 0x000fe20000010000 */
[----:B------:R-:W-:-:S05]  /*2c90*/  ISETP.GT.U32.AND P0, PT, R0, 0xf, PT ;  /* 0x0000000f0000780c */ /* 0x000fca0003f04070 */
[----:B------:R-:W-:Y:S08]  /*2ca0*/  BSSY.RECONVERGENT B0, `(.L_x_283) ;  /* 0x000005f000007945 */ /* 0x000ff00003800200 */
[----:B------:R-:W-:Y:S05]  /*2cb0*/  @P0 BRA `(.L_x_284) ;  /* 0x0000000400740947 */ /* 0x000fea0003800000 */
[----:B------:R-:W3:Y:S01]  /*2cc0*/  S2UR UR5, SR_CgaCtaId ;  /* 0x00000000000579c3 */ /* 0x000ee20000008800 */
[----:B------:R-:W-:Y:S01]  /*2cd0*/  UMOV UR4, 0x400 ;  /* 0x0000040000047882 */ /* 0x000fe20000000000 */
[----:B------:R-:W-:Y:S01]  /*2ce0*/  LDS R29, [R21] ;  /* 0x00000000151d7984 */ /* 0x000fe20000000800 */
[----:B------:R-:W-:Y:S03]  /*2cf0*/  BSSY.RECONVERGENT B1, `(.L_x_285) ;  /* 0x0000052000017945 */ /* 0x000fe60003800200 */
[----:B------:R-:W-:Y:S04]  /*2d00*/  LDS R33, [R21+0x40] ;  /* 0x0000400015217984 */ /* 0x000fe80000000800 */
[----:B------:R-:W-:Y:S04]  /*2d10*/  LDS R34, [R21+0x80] ;  /* 0x0000800015227984 */ /* 0x000fe80000000800 */
[----:B------:R-:W-:Y:S04]  /*2d20*/  LDS R32, [R21+0xc0] ;  /* 0x0000c00015207984 */ /* 0x000fe80000000800 */
[----:B------:R-:W-:Y:S04]  /*2d30*/  LDS R31, [R21+0x100] ;  /* 0x00010000151f7984 */ /* 0x000fe80000000800 */
[----:B------:R-:W-:Y:S01]  /*2d40*/  LDS R30, [R21+0x140] ;  /* 0x00014000151e7984 */ /* 0x000fe20000000800 */
[----:B---3--:R-:W-:-:S09]  /*2d50*/  ULEA UR4, UR5, UR4, 0x18 ;  /* 0x0000000405047291 */ /* 0x008fd2000f8ec0ff */
[----:B012---:R-:W0:Y:S04]  /*2d60*/  LDS.128 R8, [UR4] ;  /* 0x00000004ff087984 */ /* 0x007e280008000c00 */
[----:B------:R-:W1:Y:S01]  /*2d70*/  LDS.128 R12, [UR4+0x10] ;  /* 0x00001004ff0c7984 */ /* 0x000e620008000c00 */
[----:B0-----:R-:W-:-:S03]  /*2d80*/  FFMA R8, R29, R8, RZ ;  /* 0x000000081d087223 */ /* 0x001fc600000000ff */
[----:B------:R-:W0:Y:S01]  /*2d90*/  LDS R29, [R21+0x180] ;  /* 0x00018000151d7984 */ /* 0x000e220000000800 */
[----:B------:R-:W-:-:S04]  /*2da0*/  FFMA R9, R33, R9, R8 ;  /* 0x0000000921097223 */ /* 0x000fc80000000008 */
[----:B------:R-:W-:Y:S02]  /*2db0*/  FFMA R9, R34, R10, R9 ;  /* 0x0000000a22097223 */ /* 0x000fe40000000009 */
[----:B------:R-:W-:Y:S02]  /*2dc0*/  LDS R34, [R21+0x2c0] ;  /* 0x0002c00015227984 */ /* 0x000fe40000000800 */
[----:B------:R-:W-:Y:S02]  /*2dd0*/  FFMA R8, R32, R11, R9 ;  /* 0x0000000b20087223 */ /* 0x000fe40000000009 */
[----:B------:R-:W2:Y:S02]  /*2de0*/  LDS R32, [R21+0x1c0] ;  /* 0x0001c00015207984 */ /* 0x000ea40000000800 */
[----:B-1----:R-:W-:Y:S02]  /*2df0*/  FFMA R33, R31, R12, R8 ;  /* 0x0000000c1f217223 */ /* 0x002fe40000000008 */
[----:B------:R-:W-:Y:S02]  /*2e00*/  LDS R31, [R21+0x200] ;  /* 0x00020000151f7984 */ /* 0x000fe40000000800 */
[----:B------:R-:W-:-:S02]  /*2e10*/  FFMA R12, R30, R13, R33 ;  /* 0x0000000d1e0c7223 */ /* 0x000fc40000000021 */
[----:B------:R-:W1:Y:S04]  /*2e20*/  LDS.128 R8, [UR4+0x20] ;  /* 0x00002004ff087984 */ /* 0x000e680008000c00 */
[----:B------:R-:W3:Y:S01]  /*2e30*/  LDS R30, [R21+0x240] ;  /* 0x00024000151e7984 */ /* 0x000ee20000000800 */
[----:B0-----:R-:W-:-:S03]  /*2e40*/  FFMA R13, R29, R14, R12 ;  /* 0x0000000e1d0d7223 */ /* 0x001fc6000000000c */
[----:B------:R-:W0:Y:S01]  /*2e50*/  LDS R29, [R21+0x280] ;  /* 0x00028000151d7984 */ /* 0x000e220000000800 */
[----:B--2---:R-:W-:-:S03]  /*2e60*/  FFMA R32, R32, R15, R13 ;  /* 0x0000000f20207223 */ /* 0x004fc6000000000d */
[----:B------:R-:W-:Y:S01]  /*2e70*/  LDS.128 R12, [UR4+0x30] ;  /* 0x00003004ff0c7984 */ /* 0x000fe20008000c00 */
[----:B-1----:R-:W-:-:S03]  /*2e80*/  FFMA R33, R31, R8, R32 ;  /* 0x000000081f217223 */ /* 0x002fc60000000020 */
[----:B------:R-:W1:Y:S01]  /*2e90*/  LDS R31, [R21+0x300] ;  /* 0x00030000151f7984 */ /* 0x000e620000000800 */
[----:B---3--:R-:W-:-:S03]  /*2ea0*/  FFMA R30, R30, R9, R33 ;  /* 0x000000091e1e7223 */ /* 0x008fc60000000021 */
[----:B------:R-:W2:Y:S04]  /*2eb0*/  LDS R32, [R21+0x340] ;  /* 0x0003400015207984 */ /* 0x000ea80000000800 */
[----:B------:R-:W-:Y:S01]  /*2ec0*/  LDS R33, [R21+0x400] ;  /* 0x0004000015217984 */ /* 0x000fe20000000800 */
[----:B0-----:R-:W-:-:S03]  /*2ed0*/  FFMA R9, R29, R10, R30 ;  /* 0x0000000a1d097223 */ /* 0x001fc6000000001e */
[----:B------:R-:W0:Y:S01]  /*2ee0*/  LDS R29, [R21+0x380] ;  /* 0x00038000151d7984 */ /* 0x000e220000000800 */
[----:B------:R-:W-:-:S03]  /*2ef0*/  FFMA R34, R34, R11, R9 ;  /* 0x0000000b22227223 */ /* 0x000fc60000000009 */
[----:B------:R-:W3:Y:S04]  /*2f00*/  LDS R30, [R21+0x3c0] ;  /* 0x0003c000151e7984 */ /* 0x000ee80000000800 */
[----:B------:R-:W4:Y:S01]  /*2f10*/  LDS.128 R8, [UR4+0x40] ;  /* 0x00004004ff087984 */ /* 0x000f220008000c00 */
[----:B-1----:R-:W-:-:S03]  /*2f20*/  FFMA R31, R31, R12, R34 ;  /* 0x0000000c1f1f7223 */ /* 0x002fc60000000022 */
[----:B------:R-:W1:Y:S01]  /*2f30*/  LDS R12, [R21+0x440] ;  /* 0x00044000150c7984 */ /* 0x000e620000000800 */
[----:B--2---:R-:W-:-:S03]  /*2f40*/  FFMA R32, R32, R13, R31 ;  /* 0x0000000d20207223 */ /* 0x004fc6000000001f */
[----:B------:R-:W2:Y:S04]  /*2f50*/  LDS R31, [R21+0x480] ;  /* 0x00048000151f7984 */ /* 0x000ea80000000800 */
[----:B------:R-:W-:Y:S01]  /*2f60*/  LDS R34, [R21+0x500] ;  /* 0x0005000015227984 */ /* 0x000fe20000000800 */
[----:B0-----:R-:W-:-:S04]  /*2f70*/  FFMA R29, R29, R14, R32 ;  /* 0x0000000e1d1d7223 */ /* 0x001fc80000000020 */
[----:B---3--:R-:W-:Y:S02]  /*2f80*/  FFMA R30, R30, R15, R29 ;  /* 0x0000000f1e1e7223 */ /* 0x008fe4000000001d */
[----:B------:R-:W-:Y:S02]  /*2f90*/  LDS R29, [R21+0x5c0] ;  /* 0x0005c000151d7984 */ /* 0x000fe40000000800 */
[----:B----4-:R-:W-:Y:S02]  /*2fa0*/  FFMA R33, R33, R8, R30 ;  /* 0x0000000821217223 */ /* 0x010fe4000000001e */
[----:B------:R-:W0:Y:S04]  /*2fb0*/  LDS R8, [R21+0x4c0] ;  /* 0x0004c00015087984 */ /* 0x000e280000000800 */
[----:B------:R-:W-:Y:S01]  /*2fc0*/  LDS R30, [R21+0x540] ;  /* 0x00054000151e7984 */ /* 0x000fe20000000800 */
[----:B-1----:R-:W-:-:S03]  /*2fd0*/  FFMA R32, R12, R9, R33 ;  /* 0x000000090c207223 */ /* 0x002fc60000000021 */
[----:B------:R-:W1:Y:S01]  /*2fe0*/  LDS.128 R12, [UR4+0x50] ;  /* 0x00005004ff0c7984 */ /* 0x000e620008000c00 */
[----:B--2---:R-:W-:-:S03]  /*2ff0*/  FFMA R31, R31, R10, R32 ;  /* 0x0000000a1f1f7223 */ /* 0x004fc60000000020 */
[----:B------:R-:W2:Y:S04]  /*3000*/  LDS R10, [R21+0x580] ;  /* 0x00058000150a7984 */ /* 0x000ea80000000800 */
[----:B------:R-:W3:Y:S01]  /*3010*/  LDS R9, [R21+0x600] ;  /* 0x0006000015097984 */ /* 0x000ee20000000800 */
[----:B0-----:R-:W-:Y:S01]  /*3020*/  FFMA R11, R8, R11, R31 ;  /* 0x0000000b080b7223 */ /* 0x001fe2000000001f */
[----:B------:R-:W-:-:S03]  /*3030*/  IMAD.MOV.U32 R8, RZ, RZ, 0x3bbb989d ;  /* 0x3bbb989dff087424 */ /* 0x000fc600078e00ff */
[----:B-1----:R-:W-:-:S04]  /*3040*/  FFMA R11, R34, R12, R11 ;  /* 0x0000000c220b7223 */ /* 0x002fc8000000000b */
[----:B------:R-:W-:-:S04]  /*3050*/  FFMA R11, R30, R13, R11 ;  /* 0x0000000d1e0b7223 */ /* 0x000fc8000000000b */
[----:B--2---:R-:W-:Y:S01]  /*3060*/  FFMA R10, R10, R14, R11 ;  /* 0x0000000e0a0a7223 */ /* 0x004fe2000000000b */
[----:B------:R-:W-:-:S03]  /*3070*/  IMAD.MOV.U32 R11, RZ, RZ, 0x437c0000 ;  /* 0x437c0000ff0b7424 */ /* 0x000fc600078e00ff */
[----:B------:R-:W-:-:S04]  /*3080*/  FFMA R10, R29, R15, R10 ;  /* 0x0000000f1d0a7223 */ /* 0x000fc8000000000a */
[----:B---3--:R-:W-:-:S04]  /*3090*/  FADD R9, R10, R9 ;  /* 0x000000090a097221 */ /* 0x008fc80000000000 */
[----:B------:R-:W-:-:S04]  /*30a0*/  FFMA.SAT R8, R9, -R8, 0.5 ;  /* 0x3f00000009087423 */ /* 0x000fc80000002808 */
[----:B------:R-:W-:-:S04]  /*30b0*/  FFMA.RM R8, R8, R11, 12582913 ;  /* 0x4b40000108087423 */ /* 0x000fc8000000400b */
[C---:B------:R-:W-:Y:S01]  /*30c0*/  FADD R10, R8.reuse, -12583039 ;  /* 0xcb40007f080a7421 */ /* 0x040fe20000000000 */
[----:B------:R-:W-:-:S03]  /*30d0*/  SHF.L.U32 R8, R8, 0x17, RZ ;  /* 0x0000001708087819 */ /* 0x000fc600000006ff */
[----:B------:R-:W-:-:S04]  /*30e0*/  FFMA R10, R9, -1.4426950216293334961, -R10 ;  /* 0xbfb8aa3b090a7823 */ /* 0x000fc8000000080a */
[----:B------:R-:W-:-:S06]  /*30f0*/  FFMA R29, R9, -1.925963033500011079e-08, R10 ;  /* 0xb2a57060091d7823 */ /* 0x000fcc000000000a */
[----:B------:R-:W0:Y:S02]  /*3100*/  MUFU.EX2 R29, R29 ;  /* 0x0000001d001d7308 */ /* 0x000e240000000800 */
[----:B0-----:R-:W-:-:S06]  /*3110*/  FMUL R30, R8, R29 ;  /* 0x0000001d081e7220 */ /* 0x001fcc0000400000 */
[----:B------:R-:W0:Y:S02]  /*3120*/  F2F.F64.F32 R14, R30 ;  /* 0x0000001e000e7310 */ /* 0x000e240000201800 */
[----:B0-----:R-:W-:-:S06]  /*3130*/  DADD R14, R14, 1 ;  /* 0x3ff000000e0e7429 */ /* 0x001fcc0000000000 */
[----:B------:R-:W0:Y:S04]  /*3140*/  MUFU.RCP64H R13, R15 ;  /* 0x0000000f000d7308 */ /* 0x000e280000001800 */
[----:B------:R-:W-:-:S05]  /*3150*/  VIADD R12, R15, 0x300402 ;  /* 0x003004020f0c7836 */ /* 0x000fca0000000000 */
[----:B------:R-:W-:Y:S01]  /*3160*/  FSETP.GEU.AND P0, PT, |R12|, 5.8789094863358348022e-39, PT ;  /* 0x004004020c00780b */ /* 0x000fe20003f0e200 */
[----:B0-----:R-:W-:-:S08]  /*3170*/  DFMA R10, -R14, R12, 1 ;  /* 0x3ff000000e0a742b */ /* 0x001fd0000000010c */
[----:B------:R-:W-:-:S08]  /*3180*/  DFMA R10, R10, R10, R10 ;  /* 0x0000000a0a0a722b */ /* 0x000fd0000000000a */
[----:B------:R-:W-:-:S08]  /*3190*/  DFMA R10, R12, R10, R12 ;  /* 0x0000000a0c0a722b */ /* 0x000fd0000000000c */
[----:B------:R-:W-:-:S08]  /*31a0*/  DFMA R8, -R14, R10, 1 ;  /* 0x3ff000000e08742b */ /* 0x000fd0000000010a */
[----:B------:R-:W-:Y:S01]  /*31b0*/  DFMA R8, R10, R8, R10 ;  /* 0x000000080a08722b */ /* 0x000fe2000000000a */
[----:B------:R-:W-:Y:S10]  /*31c0*/  @P0 BRA `(.L_x_286) ;  /* 0x0000000000100947 */ /* 0x000ff40003800000 */
[----:B------:R-:W-:Y:S02]  /*31d0*/  LOP3.LUT R29, R15, 0x7fffffff, RZ, 0xc0, !PT ;  /* 0x7fffffff0f1d7812 */ /* 0x000fe400078ec0ff */
[----:B------:R-:W-:-:S03]  /*31e0*/  MOV R30, 0x3210 ;  /* 0x00003210001e7802 */ /* 0x000fc60000000f00 */
[----:B------:R-:W-:-:S07]  /*31f0*/  VIADD R29, R29, 0xfff00000 ;  /* 0xfff000001d1d7836 */ /* 0x000fce0000000000 */
[----:B-----5:R-:W-:Y:S05]  /*3200*/  CALL.REL.NOINC `($__internal_1_$__cuda_sm20_dblrcp_rn_slowpath_v3) ;  /* 0x0000000c00747944 */ /* 0x020fea0003c00000 */
.L_x_286:
[----:B------:R-:W-:Y:S05]  /*3210*/  BSYNC.RECONVERGENT B1 ;  /* 0x0000000000017941 */ /* 0x000fea0003800200 */
.L_x_285:
[----:B------:R-:W0:Y:S01]  /*3220*/  S2UR UR5, SR_CgaCtaId ;  /* 0x00000000000579c3 */ /* 0x000e220000008800 */
[----:B------:R-:W-:Y:S01]  /*3230*/  UMOV UR4, 0x400 ;  /* 0x0000040000047882 */ /* 0x000fe20000000000 */
[----:B------:R-:W1:Y:S01]  /*3240*/  F2F.F32.F64 R8, R8 ;  /* 0x0000000800087310 */ /* 0x000e620000301000 */
[----:B------:R-:W-:-:S04]  /*3250*/  UIADD3 UR4, UPT, UPT, UR4, 0x60, URZ ;  /* 0x0000006004047890 */ /* 0x000fc8000fffe0ff */
[----:B0-----:R-:W-:-:S06]  /*3260*/  ULEA UR4, UR5, UR4, 0x18 ;  /* 0x0000000405047291 */ /* 0x001fcc000f8ec0ff */
[----:B------:R-:W-:-:S05]  /*3270*/  LEA R11, R0, UR4, 0x2 ;  /* 0x00000004000b7c11 */ /* 0x000fca000f8e10ff */
[----:B-1----:R3:W-:Y:S02]  /*3280*/  STS [R11], R8 ;  /* 0x000000080b007388 */ /* 0x0027e40000000800 */
.L_x_284:
[----:B------:R-:W-:Y:S05]  /*3290*/  BSYNC.RECONVERGENT B0 ;  /* 0x0000000000007941 */ /* 0x000fea0003800200 */
.L_x_283:
[----:B------:R-:W-:Y:S01]  /*32a0*/  BAR.SYNC.DEFER_BLOCKING 0x0 ;  /* 0x0000000000007b1d */ /* 0x000fe20000010000 */
[----:B------:R-:W-:-:S05]  /*32b0*/  ISETP.GT.U32.AND P0, PT, R0, 0x3, PT ;  /* 0x000000030000780c */ /* 0x000fca0003f04070 */
[----:B------:R-:W-:Y:S08]  /*32c0*/  BSSY.RECONVERGENT B0, `(.L_x_287) ;  /* 0x000004d000007945 */ /* 0x000ff00003800200 */
[----:B------:R-:W-:Y:S05]  /*32d0*/  @P0 BRA `(.L_x_288) ;  /* 0x00000004002c0947 */ /* 0x000fea0003800000 */
[----:B------:R-:W4:Y:S01]  /*32e0*/  S2UR UR5, SR_CgaCtaId ;  /* 0x00000000000579c3 */ /* 0x000f220000008800 */
[----:B------:R-:W-:Y:S01]  /*32f0*/  UMOV UR4, 0x400 ;  /* 0x0000040000047882 */ /* 0x000fe20000000000 */
[----:B------:R-:W-:Y:S01]  /*3300*/  LDS R29, [R21+0x640] ;  /* 0x00064000151d7984 */ /* 0x000fe20000000800 */
[----:B------:R-:W-:Y:S03]  /*3310*/  BSSY.RECONVERGENT B1, `(.L_x_289) ;  /* 0x0000040000017945 */ /* 0x000fe60003800200 */
[----:B------:R-:W-:Y:S04]  /*3320*/  LDS R33, [R21+0x650] ;  /* 0x0006500015217984 */ /* 0x000fe80000000800 */
[----:B------:R-:W-:Y:S04]  /*3330*/  LDS R34, [R21+0x660] ;  /* 0x0006600015227984 */ /* 0x000fe80000000800 */
[----:B------:R-:W-:Y:S04]  /*3340*/  LDS R32, [R21+0x670] ;  /* 0x0006700015207984 */ /* 0x000fe80000000800 */
[----:B------:R-:W-:Y:S04]  /*3350*/  LDS R31, [R21+0x680] ;  /* 0x00068000151f7984 */ /* 0x000fe80000000800 */
[----:B------:R-:W-:Y:S01]  /*3360*/  LDS R30, [R21+0x690] ;  /* 0x00069000151e7984 */ /* 0x000fe20000000800 */
[----:B----4-:R-:W-:-:S09]  /*3370*/  ULEA UR4, UR5, UR4, 0x18 ;  /* 0x0000000405047291 */ /* 0x010fd2000f8ec0ff */
[----:B01----:R-:W0:Y:S04]  /*3380*/  LDS.128 R12, [UR4+0x60] ;  /* 0x00006004ff0c7984 */ /* 0x003e280008000c00 */
[----:B--23--:R-:W1:Y:S01]  /*3390*/  LDS.128 R8, [UR4+0x70] ;  /* 0x00007004ff087984 */ /* 0x00ce620008000c00 */
[----:B0-----:R-:W-:-:S03]  /*33a0*/  FFMA R12, R29, R12, RZ ;  /* 0x0000000c1d0c7223 */ /* 0x001fc600000000ff */
[----:B------:R-:W0:Y:S01]  /*33b0*/  LDS R29, [R21+0x6a0] ;  /* 0x0006a000151d7984 */ /* 0x000e220000000800 */
[----:B------:R-:W-:-:S03]  /*33c0*/  FFMA R13, R33, R13, R12 ;  /* 0x0000000d210d7223 */ /* 0x000fc6000000000c */
[----:B------:R-:W-:Y:S01]  /*33d0*/  LDS R33, [R21+0x6c0] ;  /* 0x0006c00015217984 */ /* 0x000fe20000000800 */
[----:B------:R-:W-:-:S03]  /*33e0*/  FFMA R13, R34, R14, R13 ;  /* 0x0000000e220d7223 */ /* 0x000fc6000000000d */
[----:B------:R-:W-:Y:S01]  /*33f0*/  LDS R34, [R21+0x700] ;  /* 0x0007000015227984 */ /* 0x000fe20000000800 */
[----:B------:R-:W-:-:S03]  /*3400*/  FFMA R12, R32, R15, R13 ;  /* 0x0000000f200c7223 */ /* 0x000fc6000000000d */
[----:B------:R-:W2:Y:S01]  /*3410*/  LDS R32, [R21+0x6b0] ;  /* 0x0006b00015207984 */ /* 0x000ea20000000800 */
[----:B-1----:R-:W-:-:S03]  /*3420*/  FFMA R31, R31, R8, R12 ;  /* 0x000000081f1f7223 */ /* 0x002fc6000000000c */
[----:B------:R-:W1:Y:S01]  /*3430*/  LDS.128 R12, [UR4+0x80] ;  /* 0x00008004ff0c7984 */ /* 0x000e620008000c00 */
[----:B------:R-:W-:-:S03]  /*3440*/  FFMA R30, R30, R9, R31 ;  /* 0x000000091e1e7223 */ /* 0x000fc6000000001f */
[----:B------:R-:W3:Y:S04]  /*3450*/  LDS R8, [R21+0x6d0] ;  /* 0x0006d00015087984 */ /* 0x000ee80000000800 */
[----:B------:R-:W4:Y:S01]  /*3460*/  LDS R31, [R21+0x6e0] ;  /* 0x0006e000151f7984 */ /* 0x000f220000000800 */
[----:B0-----:R-:W-:-:S03]  /*3470*/  FFMA R29, R29, R10, R30 ;  /* 0x0000000a1d1d7223 */ /* 0x001fc6000000001e */
[----:B------:R-:W-:Y:S01]  /*3480*/  LDS R30, [R21+0x710] ;  /* 0x00071000151e7984 */ /* 0x000fe20000000800 */
[----:B--2---:R-:W-:-:S03]  /*3490*/  FFMA R32, R32, R11, R29 ;  /* 0x0000000b20207223 */ /* 0x004fc6000000001d */
[----:B------:R-:W-:Y:S01]  /*34a0*/  LDS R29, [R21+0x730] ;  /* 0x00073000151d7984 */ /* 0x000fe20000000800 */
[----:B-1----:R-:W-:-:S03]  /*34b0*/  FFMA R33, R33, R12, R32 ;  /* 0x0000000c21217223 */ /* 0x002fc60000000020 */
[----:B------:R-:W0:Y:S01]  /*34c0*/  LDS R12, [R21+0x6f0] ;  /* 0x0006f000150c7984 */ /* 0x000e220000000800 */
[----:B---3--:R-:W-:-:S03]  /*34d0*/  FFMA R32, R8, R13, R33 ;  /* 0x0000000d08207223 */ /* 0x008fc60000000021 */
[----:B------:R-:W1:Y:S01]  /*34e0*/  LDS.128 R8, [UR4+0x90] ;  /* 0x00009004ff087984 */ /* 0x000e620008000c00 */
[----:B----4-:R-:W-:-:S03]  /*34f0*/  FFMA R31, R31, R14, R32 ;  /* 0x0000000e1f1f7223 */ /* 0x010fc60000000020 */
[----:B------:R-:W2:Y:S04]  /*3500*/  LDS R14, [R21+0x720] ;  /* 0x00072000150e7984 */ /* 0x000ea80000000800 */
[----:B------:R-:W3:Y:S01]  /*3510*/  LDS R13, [R21+0x740] ;  /* 0x00074000150d7984 */ /* 0x000ee20000000800 */
[----:B0-----:R-:W-:-:S04]  /*3520*/  FFMA R15, R12, R15, R31 ;  /* 0x0000000f0c0f7223 */ /* 0x001fc8000000001f */
[----:B-1----:R-:W-:-:S04]  /*3530*/  FFMA R15, R34, R8, R15 ;  /* 0x00000008220f7223 */ /* 0x002fc8000000000f */
[----:B------:R-:W-:-:S04]  /*3540*/  FFMA R9, R30, R9, R15 ;  /* 0x000000091e097223 */ /* 0x000fc8000000000f */
[----:B--2---:R-:W-:Y:S01]  /*3550*/  FFMA R10, R14, R10, R9 ;  /* 0x0000000a0e0a7223 */ /* 0x004fe20000000009 */
[----:B------:R-:W-:-:S03]  /*3560*/  IMAD.MOV.U32 R9, RZ, RZ, 0x3bbb989d ;  /* 0x3bbb989dff097424 */ /* 0x000fc600078e00ff */
[----:B------:R-:W-:Y:S01]  /*3570*/  FFMA R10, R29, R11, R10 ;  /* 0x0000000b1d0a7223 */ /* 0x000fe2000000000a */
[----:B------:R-:W-:-:S03]  /*3580*/  IMAD.MOV.U32 R11, RZ, RZ, 0x437c0000 ;  /* 0x437c0000ff0b7424 */ /* 0x000fc600078e00ff */
        /* <DEDUP_REMOVED lines=24> */
.L_x_290:
[----:B------:R-:W-:Y:S05]  /*3710*/  BSYNC.RECONVERGENT B1 ;  /* 0x0000000000017941 */ /* 0x000fea0003800200 */
.L_x_289:
[----:B------:R-:W0:Y:S01]  /*3720*/  S2UR UR5, SR_CgaCtaId ;  /* 0x00000000000579c3 */ /* 0x000e220000008800 */
[----:B------:R-:W-:Y:S01]  /*3730*/  UMOV UR4, 0x400 ;  /* 0x0000040000047882 */ /* 0x000fe20000000000 */
[----:B------:R-:W1:Y:S01]  /*3740*/  F2F.F32.F64 R8, R8 ;  /* 0x0000000800087310 */ /* 0x000e620000301000 */
[----:B------:R-:W-:-:S04]  /*3750*/  UIADD3 UR4, UPT, UPT, UR4, 0xa0, URZ ;  /* 0x000000a004047890 */ /* 0x000fc8000fffe0ff */
[----:B0-----:R-:W-:-:S06]  /*3760*/  ULEA UR4, UR5, UR4, 0x18 ;  /* 0x0000000405047291 */ /* 0x001fcc000f8ec0ff */
[----:B------:R-:W-:-:S05]  /*3770*/  LEA R11, R0, UR4, 0x2 ;  /* 0x00000004000b7c11 */ /* 0x000fca000f8e10ff */
[----:B-1----:R4:W-:Y:S02]  /*3780*/  STS [R11], R8 ;  /* 0x000000080b007388 */ /* 0x0029e40000000800 */
.L_x_288:
[----:B------:R-:W-:Y:S05]  /*3790*/  BSYNC.RECONVERGENT B0 ;  /* 0x0000000000007941 */ /* 0x000fea0003800200 */
.L_x_287:
[----:B------:R-:W-:Y:S01]  /*37a0*/  BAR.SYNC.DEFER_BLOCKING 0x0 ;  /* 0x0000000000007b1d */ /* 0x000fe20000010000 */
[----:B------:R-:W-:-:S05]  /*37b0*/  ISETP.NE.AND P0, PT, R0, RZ, PT ;  /* 0x000000ff0000720c */ /* 0x000fca0003f05270 */
[----:B------:R-:W-:Y:S08]  /*37c0*/  BSSY.RECONVERGENT B0, `(.L_x_291) ;  /* 0x0000015000007945 */ /* 0x000ff00003800200 */
[----:B------:R-:W-:Y:S05]  /*37d0*/  @P0 BRA `(.L_x_292) ;  /* 0x00000000004c0947 */ /* 0x000fea0003800000 */
[----:B------:R-:W0:Y:S01]  /*37e0*/  S2UR UR5, SR_CgaCtaId ;  /* 0x00000000000579c3 */ /* 0x000e220000008800 */
[----:B------:R-:W-:Y:S02]  /*37f0*/  UMOV UR4, 0x400 ;  /* 0x0000040000047882 */ /* 0x000fe40000000000 */
[----:B0-----:R-:W-:-:S09]  /*3800*/  ULEA UR4, UR5, UR4, 0x18 ;  /* 0x0000000405047291 */ /* 0x001fd2000f8ec0ff */
[----:B--2---:R-:W-:Y:S04]  /*3810*/  LDS R9, [UR4+0xa0] ;  /* 0x0000a004ff097984 */ /* 0x004fe80008000800 */
[----:B-1-34-:R-:W0:Y:S04]  /*3820*/  LDS R8, [UR4+0xa4] ;  /* 0x0000a404ff087984 */ /* 0x01ae280008000800 */
[----:B------:R-:W1:Y:S04]  /*3830*/  LDS R10, [UR4+0xa8] ;  /* 0x0000a804ff0a7984 */ /* 0x000e680008000800 */
[----:B------:R-:W2:Y:S04]  /*3840*/  LDS R12, [UR4+0xac] ;  /* 0x0000ac04ff0c7984 */ /* 0x000ea80008000800 */
[----:B------:R-:W-:Y:S01]  /*3850*/  STS [UR4+0xb0], RZ ;  /* 0x0000b0ffff007988 */ /* 0x000fe20008000804 */
[----:B0-----:R-:W-:-:S13]  /*3860*/  FSETP.GT.AND P0, PT, R8, R9, PT ;  /* 0x000000090800720b */ /* 0x001fda0003f04000 */
[----:B------:R-:W-:Y:S01]  /*3870*/  @P0 IMAD.MOV.U32 R9, RZ, RZ, R8 ;  /* 0x000000ffff090224 */ /* 0x000fe200078e0008 */
[----:B------:R-:W-:-:S04]  /*3880*/  @P0 MOV R8, 0x1 ;  /* 0x0000000100080802 */ /* 0x000fc80000000f00 */
[----:B-1----:R-:W-:Y:S01]  /*3890*/  FSETP.GT.AND P2, PT, R10, R9, PT ;  /* 0x000000090a00720b */ /* 0x002fe20003f44000 */
[----:B------:R0:W-:-:S12]  /*38a0*/  @P0 STS [UR4+0xb0], R8 ;  /* 0x0000b008ff000988 */ /* 0x0001d80008000804 */
[----:B------:R-:W-:-:S05]  /*38b0*/  @P2 IMAD.MOV.U32 R9, RZ, RZ, R10 ;  /* 0x000000ffff092224 */ /* 0x000fca00078e000a */
[----:B--2---:R-:W-:Y:S01]  /*38c0*/  FSETP.GT.AND P3, PT, R12, R9, PT ;  /* 0x000000090c00720b */ /* 0x004fe20003f64000 */
[----:B------:R-:W-:-:S05]  /*38d0*/  @P2 IMAD.MOV.U32 R9, RZ, RZ, 0x2 ;  /* 0x00000002ff092424 */ /* 0x000fca00078e00ff */
[----:B------:R0:W-:Y:S07]  /*38e0*/  @P2 STS [UR4+0xb0], R9 ;  /* 0x0000b009ff002988 */ /* 0x0001ee0008000804 */
[----:B------:R-:W-:-:S05]  /*38f0*/  @P3 IMAD.MOV.U32 R10, RZ, RZ, 0x3 ;  /* 0x00000003ff0a3424 */ /* 0x000fca00078e00ff */
[----:B------:R0:W-:Y:S02]  /*3900*/  @P3 STS [UR4+0xb0], R10 ;  /* 0x0000b00aff003988 */ /* 0x0001e40008000804 */
.L_x_292:
[----:B------:R-:W-:Y:S05]  /*3910*/  BSYNC.RECONVERGENT B0 ;  /* 0x0000000000007941 */ /* 0x000fea0003800200 */
.L_x_291:
[----:B------:R-:W1:Y:S08]  /*3920*/  S2UR UR5, SR_CgaCtaId ;  /* 0x00000000000579c3 */ /* 0x000e700000008800 */
[----:B------:R-:W-:Y:S06]  /*3930*/  BAR.SYNC.DEFER_BLOCKING 0x0 ;  /* 0x0000000000007b1d */ /* 0x000fec0000010000 */
[----:B------:R-:W-:-:S02]  /*3940*/  UMOV UR4, 0x400 ;  /* 0x0000040000047882 */ /* 0x000fc40000000000 */
[----:B-1----:R-:W-:-:S09]  /*3950*/  ULEA UR4, UR5, UR4, 0x18 ;  /* 0x0000000405047291 */ /* 0x002fd2000f8ec0ff */
[----:B0-234-:R-:W0:Y:S02]  /*3960*/  LDS R8, [UR4+0xb0] ;  /* 0x0000b004ff087984 */ /* 0x01de240008000800 */
[----:B0-----:R-:W-:-:S13]  /*3970*/  ISETP.NE.AND P0, PT, R8, 0x2, PT ;  /* 0x000000020800780c */ /* 0x001fda0003f05270 */
[----:B------:R-:W-:Y:S05]  /*3980*/  @!P0 BRA `(.L_x_293) ;  /* 0x0000000000688947 */ /* 0x000fea0003800000 */
[----:B------:R-:W-:-:S13]  /*3990*/  ISETP.NE.AND P0, PT, R8, 0x1, PT ;  /* 0x000000010800780c */ /* 0x000fda0003f05270 */
[----:B------:R-:W-:Y:S05]  /*39a0*/  @P0 BRA `(.L_x_294) ;  /* 0x0000000000540947 */ /* 0x000fea0003800000 */
[----:B------:R-:W-:-:S13]  /*39b0*/  ISETP.GT.AND P0, PT, R20, 0x2, PT ;  /* 0x000000021400780c */ /* 0x000fda0003f04270 */
[----:B------:R-:W-:Y:S05]  /*39c0*/  @P0 BRA `(.L_x_295) ;  /* 0x0000000000280947 */ /* 0x000fea0003800000 */
[----:B------:R-:W-:Y:S01]  /*39d0*/  ISETP.NE.AND P0, PT, R20, 0x1, PT ;  /* 0x000000011400780c */ /* 0x000fe20003f05270 */
[----:B------:R-:W-:Y:S01]  /*39e0*/  IMAD.MOV.U32 R8, RZ, RZ, R20 ;  /* 0x000000ffff087224 */ /* 0x000fe200078e0014 */
[----:B------:R-:W-:Y:S01]  /*39f0*/  MOV R19, 0xffffffff ;  /* 0xffffffff00137802 */ /* 0x000fe20000000f00 */
[----:B------:R-:W-:Y:S02]  /*3a00*/  IMAD.MOV.U32 R18, RZ, RZ, RZ ;  /* 0x000000ffff127224 */ /* 0x000fe400078e00ff */
[----:B------:R-:W-:-:S08]  /*3a10*/  IMAD.MOV.U32 R20, RZ, RZ, 0x4 ;  /* 0x00000004ff147424 */ /* 0x000fd000078e00ff */
[----:B------:R-:W-:Y:S05]  /*3a20*/  @!P0 BRA `(.L_x_296) ;  /* 0x0000000000908947 */ /* 0x000fea0003800000 */
[----:B------:R-:W-:Y:S02]  /*3a30*/  IMAD.MOV.U32 R20, RZ, RZ, 0x3 ;  /* 0x00000003ff147424 */ /* 0x000fe400078e00ff */
[----:B------:R-:W-:Y:S02]  /*3a40*/  IMAD.MOV.U32 R19, RZ, RZ, 0x1 ;  /* 0x00000001ff137424 */ /* 0x000fe400078e00ff */
[----:B------:R-:W-:Y:S01]  /*3a50*/  IMAD.MOV.U32 R8, RZ, RZ, 0x1 ;  /* 0x00000001ff087424 */ /* 0x000fe200078e00ff */
[----:B------:R-:W-:Y:S06]  /*3a60*/  BRA `(.L_x_296) ;  /* 0x0000000000807947 */ /* 0x000fec0003800000 */
.L_x_295:
[----:B------:R-:W-:Y:S01]  /*3a70*/  ISETP.NE.AND P0, PT, R20, 0x3, PT ;  /* 0x000000031400780c */ /* 0x000fe20003f05270 */
[----:B------:R-:W-:-:S12]  /*3a80*/  IMAD.MOV.U32 R19, RZ, RZ, RZ ;  /* 0x000000ffff137224 */ /* 0x000fd800078e00ff */
[----:B------:R-:W-:Y:S01]  /*3a90*/  @P0 MOV R8, 0x1 ;  /* 0x0000000100080802 */ /* 0x000fe20000000f00 */
[----:B------:R-:W-:Y:S01]  /*3aa0*/  @P0 IMAD.MOV.U32 R18, RZ, RZ, 0x1 ;  /* 0x00000001ff120424 */ /* 0x000fe200078e00ff */
[----:B------:R-:W-:Y:S01]  /*3ab0*/  @!P0 MOV R18, 0xffffffff ;  /* 0xffffffff00128802 */ /* 0x000fe20000000f00 */
[----:B------:R-:W-:Y:S02]  /*3ac0*/  @P0 IMAD.MOV.U32 R20, RZ, RZ, 0x2 ;  /* 0x00000002ff140424 */ /* 0x000fe400078e00ff */
[----:B------:R-:W-:Y:S02]  /*3ad0*/  @!P0 IMAD.MOV.U32 R8, RZ, RZ, 0x1 ;  /* 0x00000001ff088424 */ /* 0x000fe400078e00ff */
[----:B------:R-:W-:Y:S01]  /*3ae0*/  @!P0 IMAD.MOV.U32 R20, RZ, RZ, 0x1 ;  /* 0x00000001ff148424 */ /* 0x000fe200078e00ff */
[----:B------:R-:W-:Y:S06]  /*3af0*/  BRA `(.L_x_296) ;  /* 0x00000000005c7947 */ /* 0x000fec0003800000 */
.L_x_294:
[----:B------:R-:W-:-:S04]  /*3b00*/  ISETP.NE.AND P0, PT, R8, 0x3, PT ;  /* 0x000000030800780c */ /* 0x000fc80003f05270 */
[----:B------:R-:W-:Y:S01]  /*3b10*/  SEL R8, RZ, 0x1, !P0 ;  /* 0x00000001ff087807 */ /* 0x000fe20004000000 */
[----:B------:R-:W-:Y:S08]  /*3b20*/  BRA `(.L_x_296) ;  /* 0x0000000000507947 */ /* 0x000ff00003800000 */
.L_x_293:
[----:B------:R-:W-:-:S13]  /*3b30*/  ISETP.GT.AND P0, PT, R20, 0x2, PT ;  /* 0x000000021400780c */ /* 0x000fda0003f04270 */
[----:B------:R-:W-:Y:S05]  /*3b40*/  @P0 BRA `(.L_x_297) ;  /* 0x0000000000280947 */ /* 0x000fea0003800000 */
[----:B------:R-:W-:Y:S01]  /*3b50*/  ISETP.NE.AND P0, PT, R20, 0x1, PT ;  /* 0x000000011400780c */ /* 0x000fe20003f05270 */
[--C-:B------:R-:W-:Y:S02]  /*3b60*/  IMAD.MOV.U32 R8, RZ, RZ, R20.reuse ;  /* 0x000000ffff087224 */ /* 0x100fe400078e0014 */
[----:B------:R-:W-:Y:S02]  /*3b70*/  IMAD.MOV.U32 R19, RZ, RZ, R20 ;  /* 0x000000ffff137224 */ /* 0x000fe400078e0014 */
[----:B------:R-:W-:Y:S02]  /*3b80*/  HFMA2 R20, -RZ, RZ, 0, 1.78813934326171875e-07 ;  /* 0x00000003ff147431 */ /* 0x000fe400000001ff */
[----:B------:R-:W-:-:S06]  /*3b90*/  IMAD.MOV.U32 R18, RZ, RZ, RZ ;  /* 0x000000ffff127224 */ /* 0x000fcc00078e00ff */
[----:B------:R-:W-:Y:S05]  /*3ba0*/  @!P0 BRA `(.L_x_296) ;  /* 0x0000000000308947 */ /* 0x000fea0003800000 */
[----:B------:R-:W-:Y:S02]  /*3bb0*/  IMAD.MOV.U32 R20, RZ, RZ, 0x4 ;  /* 0x00000004ff147424 */ /* 0x000fe400078e00ff */
[----:B------:R-:W-:Y:S02]  /*3bc0*/  IMAD.MOV.U32 R8, RZ, RZ, 0x1 ;  /* 0x00000001ff087424 */ /* 0x000fe400078e00ff */
[----:B------:R-:W-:Y:S01]  /*3bd0*/  IMAD.MOV.U32 R19, RZ, RZ, -0x1 ;  /* 0xffffffffff137424 */ /* 0x000fe200078e00ff */
[----:B------:R-:W-:Y:S06]  /*3be0*/  BRA `(.L_x_296) ;  /* 0x0000000000207947 */ /* 0x000fec0003800000 */
.L_x_297:
[----:B------:R-:W-:Y:S01]  /*3bf0*/  ISETP.NE.AND P0, PT, R20, 0x3, PT ;  /* 0x000000031400780c */ /* 0x000fe20003f05270 */
[----:B------:R-:W-:-:S12]  /*3c00*/  IMAD.MOV.U32 R19, RZ, RZ, RZ ;  /* 0x000000ffff137224 */ /* 0x000fd800078e00ff */
[----:B------:R-:W-:Y:S01]  /*3c10*/  @P0 IMAD.MOV.U32 R20, RZ, RZ, 0x1 ;  /* 0x00000001ff140424 */ /* 0x000fe200078e00ff */
[----:B------:R-:W-:Y:S01]  /*3c20*/  @P0 MOV R18, 0xffffffff ;  /* 0xffffffff00120802 */ /* 0x000fe20000000f00 */
[----:B------:R-:W-:Y:S01]  /*3c30*/  @P0 IMAD.MOV.U32 R8, RZ, RZ, 0x1 ;  /* 0x00000001ff080424 */ /* 0x000fe200078e00ff */
[----:B------:R-:W-:Y:S01]  /*3c40*/  @!P0 MOV R8, 0x1 ;  /* 0x0000000100088802 */ /* 0x000fe20000000f00 */
[----:B------:R-:W-:Y:S02]  /*3c50*/  @!P0 IMAD.MOV.U32 R20, RZ, RZ, 0x2 ;  /* 0x00000002ff148424 */ /* 0x000fe400078e00ff */
[----:B------:R-:W-:-:S07]  /*3c60*/  @!P0 IMAD.MOV.U32 R18, RZ, RZ, 0x1 ;  /* 0x00000001ff128424 */ /* 0x000fce00078e00ff */
.L_x_296:
[----:B-----5:R-:W-:Y:S01]  /*3c70*/  IMAD.IADD R7, R18, 0x1, R7 ;  /* 0x0000000112077824 */ /* 0x020fe200078e0207 */
[----:B------:R-:W-:Y:S01]  /*3c80*/  BSSY.RECONVERGENT B0, `(.L_x_298) ;  /* 0x0000028000007945 */ /* 0x000fe20003800200 */
[----:B------:R-:W-:Y:S02]  /*3c90*/  IMAD.IADD R6, R19, 0x1, R6 ;  /* 0x0000000113067824 */ /* 0x000fe400078e0206 */
[----:B------:R-:W-:Y:S01]  /*3ca0*/  IMAD R9, R22, 0x8, R1 ;  /* 0x0000000816097824 */ /* 0x000fe200078e0201 */
[----:B------:R-:W-:Y:S02]  /*3cb0*/  ISETP.NE.AND P0, PT, R7, R4, PT ;  /* 0x000000040700720c */ /* 0x000fe40003f05270 */
[C---:B------:R-:W-:Y:S02]  /*3cc0*/  VIMNMX.U32 R10, PT, PT, R6.reuse, R7, !PT ;  /* 0x00000007060a7248 */ /* 0x040fe40007fe0000 */
[----:B------:R-:W-:Y:S01]  /*3cd0*/  ISETP.EQ.AND P0, PT, R6, R5, !P0 ;  /* 0x000000050600720c */ /* 0x000fe20004702270 */
[----:B------:R0:W-:Y:S01]  /*3ce0*/  STL.64 [R9], R6 ;  /* 0x0000000609007387 */ /* 0x0001e20000100a00 */
[----:B------:R-:W-:-:S02]  /*3cf0*/  ISETP.GT.U32.AND P2, PT, R10, 0x4f, PT ;  /* 0x0000004f0a00780c */ /* 0x000fc40003f44070 */
[----:B------:R-:W-:Y:S02]  /*3d00*/  IADD3 R22, PT, PT, R22, 0x1, RZ ;  /* 0x0000000116167810 */ /* 0x000fe40007ffe0ff */
[----:B------:R-:W-:-:S04]  /*3d10*/  SEL R10, R8, RZ, !P2 ;  /* 0x000000ff080a7207 */ /* 0x000fc80005000000 */
[----:B------:R-:W-:-:S03]  /*3d20*/  ISETP.NE.AND P2, PT, R10, RZ, PT ;  /* 0x000000ff0a00720c */ /* 0x000fc60003f45270 */
[----:B------:R-:W-:Y:S02]  /*3d30*/  @!P0 VIADD R11, R3, 0x1 ;  /* 0x00000001030b8836 */ /* 0x000fe40000000000 */
[----:B------:R-:W-:Y:S02]  /*3d40*/  @P0 VIADD R16, R16, 0x1 ;  /* 0x0000000110100836 */ /* 0x000fe40000000000 */
[----:B------:R-:W-:Y:S01]  /*3d50*/  @P0 VIADD R28, R28, 0xa0 ;  /* 0x000000a01c1c0836 */ /* 0x000fe20000000000 */
[----:B------:R-:W-:-:S05]  /*3d60*/  @!P0 LOP3.LUT R3, R11, 0x7f, RZ, 0xc0, !PT ;  /* 0x0000007f0b038812 */ /* 0x000fca00078ec0ff */
[C---:B------:R-:W-:Y:S01]  /*3d70*/  IMAD.IADD R8, R22.reuse, 0x1, -R3 ;  /* 0x0000000116087824 */ /* 0x040fe200078e0a03 */
[----:B------:R-:W-:-:S04]  /*3d80*/  LOP3.LUT R22, R22, 0x7f, RZ, 0xc0, !PT ;  /* 0x0000007f16167812 */ /* 0x000fc800078ec0ff */
[----:B------:R-:W-:-:S13]  /*3d90*/  LOP3.LUT P3, RZ, R8, 0x7f, RZ, 0xc0, !PT ;  /* 0x0000007f08ff7812 */ /* 0x000fda000786c0ff */
[----:B0-----:R-:W-:Y:S05]  /*3da0*/  @!P3 BRA `(.L_x_299) ;  /* 0x000000000054b947 */ /* 0x001fea0003800000 */
[----:B------:R-:W-:Y:S02]  /*3db0*/  LOP3.LUT R11, R8, 0x7f, RZ, 0xc0, !PT ;  /* 0x0000007f080b7812 */ /* 0x000fe400078ec0ff */
[----:B------:R-:W-:Y:S01]  /*3dc0*/  ISETP.NE.AND P3, PT, R10, RZ, PT ;  /* 0x000000ff0a00720c */ /* 0x000fe20003f65270 */
[----:B------:R-:W-:Y:S01]  /*3dd0*/  IMAD.MOV.U32 R10, RZ, RZ, RZ ;  /* 0x000000ffff0a7224 */ /* 0x000fe200078e00ff */
[----:B------:R-:W-:-:S11]  /*3de0*/  IADD3 R13, PT, PT, R11, -0x1, RZ ;  /* 0xffffffff0b0d7810 */ /* 0x000fd60007ffe0ff */
.L_x_300:
[----:B------:R-:W-:-:S06]  /*3df0*/  IMAD R8, R3, 0x8, R1 ;  /* 0x0000000803087824 */ /* 0x000fcc00078e0201 */
[----:B------:R-:W2:Y:S01]  /*3e00*/  LDL.64 R8, [R8] ;  /* 0x0000000008087983 */ /* 0x000ea20000100a00 */
[----:B------:R-:W-:Y:S01]  /*3e10*/  ISETP.LT.AND P5, PT, R10, R13, PT ;  /* 0x0000000d0a00720c */ /* 0x000fe20003fa1270 */
[----:B------:R-:W-:Y:S01]  /*3e20*/  VIADD R3, R3, 0x1 ;  /* 0x0000000103037836 */ /* 0x000fe20000000000 */
[----:B------:R-:W-:-:S04]  /*3e30*/  PLOP3.LUT P2, PT, PT, PT, PT, 0x8, 0x80 ;  /* 0x000000000080781c */ /* 0x000fc80003f4e170 */
[----:B------:R-:W-:Y:S02]  /*3e40*/  LOP3.LUT R3, R3, 0x7f, RZ, 0xc0, !PT ;  /* 0x0000007f03037812 */ /* 0x000fe400078ec0ff */
[----:B--2---:R-:W-:-:S04]  /*3e50*/  ISETP.NE.AND P4, PT, R9, R7, PT ;  /* 0x000000070900720c */ /* 0x004fc80003f85270 */
[----:B------:R-:W-:-:S13]  /*3e60*/  ISETP.EQ.AND P4, PT, R8, R6, !P4 ;  /* 0x000000060800720c */ /* 0x000fda0006782270 */
[----:B------:R-:W-:Y:S05]  /*3e70*/  @P4 BRA P5, `(.L_x_299) ;  /* 0x0000000000204947 */ /* 0x000fea0002800000 */
[C---:B------:R-:W-:Y:S01]  /*3e80*/  IMAD R12, R22.reuse, 0x8, R1 ;  /* 0x00000008160c7824 */ /* 0x040fe200078e0201 */
[----:B------:R-:W-:Y:S01]  /*3e90*/  IADD3 R22, PT, PT, R22, 0x1, RZ ;  /* 0x0000000116167810 */ /* 0x000fe20007ffe0ff */
[----:B------:R-:W-:-:S03]  /*3ea0*/  VIADD R10, R10, 0x1 ;  /* 0x000000010a0a7836 */ /* 0x000fc60000000000 */
[----:B------:R0:W-:Y:S01]  /*3eb0*/  STL.64 [R12], R8 ;  /* 0x000000080c007387 */ /* 0x0001e20000100a00 */
[----:B------:R-:W-:Y:S02]  /*3ec0*/  LOP3.LUT R22, R22, 0x7f, RZ, 0xc0, !PT ;  /* 0x0000007f16167812 */ /* 0x000fe400078ec0ff */
[----:B------:R-:W-:-:S13]  /*3ed0*/  ISETP.NE.AND P2, PT, R10, R11, PT ;  /* 0x0000000b0a00720c */ /* 0x000fda0003f45270 */
[----:B0-----:R-:W-:Y:S05]  /*3ee0*/  @P2 BRA `(.L_x_300) ;  /* 0xfffffffc00c02947 */ /* 0x001fea000383ffff */
[----:B------:R-:W-:-:S13]  /*3ef0*/  PLOP3.LUT P2, PT, P3, PT, PT, 0x80, 0x8 ;  /* 0x000000000008781c */ /* 0x000fda0001f4f070 */
.L_x_299:
[----:B------:R-:W-:Y:S05]  /*3f00*/  BSYNC.RECONVERGENT B0 ;  /* 0x0000000000007941 */ /* 0x000fea0003800200 */
.L_x_298:
[----:B------:R-:W-:Y:S02]  /*3f10*/  ISETP.LT.AND P3, PT, R17, 0x100, PT ;  /* 0x000001001100780c */ /* 0x000fe40003f61270 */
[C---:B------:R-:W-:Y:S01]  /*3f20*/  ISETP.GT.AND P2, PT, R28.reuse, RZ, P2 ;  /* 0x000000ff1c00720c */ /* 0x040fe20001744270 */
[----:B------:R-:W-:-:S12]  /*3f30*/  VIADD R28, R28, 0xffffffff ;  /* 0xffffffff1c1c7836 */ /* 0x000fd80000000000 */
[----:B------:R-:W-:Y:S05]  /*3f40*/  @P2 BRA P3, `(.L_x_301) ;  /* 0xffffffc400742947 */ /* 0x000fea000183ffff */
[----:B------:R-:W-:Y:S05]  /*3f50*/  WARPSYNC.ALL ;  /* 0x0000000000007948 */ /* 0x000fea0003800000 */
[----:B------:R-:W-:Y:S01]  /*3f60*/  BAR.SYNC.DEFER_BLOCKING 0x0 ;  /* 0x0000000000007b1d */ /* 0x000fe20000010000 */
[----:B------:R-:W-:-:S13]  /*3f70*/  ISETP.NE.AND P0, PT, R0, RZ, PT ;  /* 0x000000ff0000720c */ /* 0x000fda0003f05270 */
[----:B------:R-:W-:Y:S05]  /*3f80*/  @P0 EXIT ;  /* 0x000000000000094d */ /* 0x000fea0003800000 */
[----:B------:R-:W0:Y:S01]  /*3f90*/  S2R R5, SR_CTAID.X ;  /* 0x0000000000057919 */ /* 0x000e220000002500 */
[----:B------:R-:W0:Y:S02]  /*3fa0*/  LDC.64 R2, c[0x0][0x390] ;  /* 0x0000e400ff027b82 */ /* 0x000e240000000a00 */
[----:B0-----:R-:W-:-:S05]  /*3fb0*/  IMAD.WIDE.U32 R2, R5, 0x4, R2 ;  /* 0x0000000405027825 */ /* 0x001fca00078e0002 */
[----:B------:R-:W-:Y:S01]  /*3fc0*/  STG.E desc[UR6][R2.64], R16 ;  /* 0x0000001002007986 */ /* 0x000fe2000c101906 */
[----:B------:R-:W-:Y:S05]  /*3fd0*/  EXIT ;  /* 0x000000000000794d */ /* 0x000fea0003800000 */
        .weak           $__internal_1_$__cuda_sm20_dblrcp_rn_slowpath_v3
        .type           $__internal_1_$__cuda_sm20_dblrcp_rn_slowpath_v3,@function
        .size           $__internal_1_$__cuda_sm20_dblrcp_rn_slowpath_v3,($__internal_2_$__cuda_sm3x_div_rn_noftz_f32_slowpath - $__internal_1_$__cuda_sm20_dblrcp_rn_slowpath_v3)
$__internal_1_$__cuda_sm20_dblrcp_rn_slowpath_v3:
[----:B------:R-:W-:Y:S01]  /*3fe0*/  IMAD.MOV.U32 R8, RZ, RZ, R14 ;  /* 0x000000ffff087224 */ /* 0x000fe200078e000e */
[----:B------:R-:W-:Y:S01]  /*3ff0*/  BSSY.RECONVERGENT B2, `(.L_x_302) ;  /* 0x0000026000027945 */ /* 0x000fe20003800200 */
[----:B------:R-:W-:-:S06]  /*4000*/  IMAD.MOV.U32 R9, RZ, RZ, R15 ;  /* 0x000000ffff097224 */ /* 0x000fcc00078e000f */
[----:B------:R-:W-:-:S14]  /*4010*/  DSETP.GTU.AND P0, PT, |R8|, +INF , PT ;  /* 0x7ff000000800742a */ /* 0x000fdc0003f0c200 */
[----:B------:R-:W-:Y:S05]  /*4020*/  @P0 BRA `(.L_x_303) ;  /* 0x0000000000800947 */ /* 0x000fea0003800000 */
[----:B------:R-:W-:-:S05]  /*4030*/  LOP3.LUT R12, R15, 0x7fffffff, RZ, 0xc0, !PT ;  /* 0x7fffffff0f0c7812 */ /* 0x000fca00078ec0ff */
[----:B------:R-:W-:-:S05]  /*4040*/  VIADD R10, R12, 0xffffffff ;  /* 0xffffffff0c0a7836 */ /* 0x000fca0000000000 */
[----:B------:R-:W-:-:S13]  /*4050*/  ISETP.GE.U32.AND P0, PT, R10, 0x7fefffff, PT ;  /* 0x7fefffff0a00780c */ /* 0x000fda0003f06070 */
[----:B------:R-:W-:Y:S02]  /*4060*/  @P0 LOP3.LUT R11, R9, 0x7ff00000, RZ, 0x3c, !PT ;  /* 0x7ff00000090b0812 */ /* 0x000fe400078e3cff */
[----:B------:R-:W-:Y:S01]  /*4070*/  @P0 MOV R10, RZ ;  /* 0x000000ff000a0202 */ /* 0x000fe20000000f00 */
[----:B------:R-:W-:Y:S06]  /*4080*/  @P0 BRA `(.L_x_304) ;  /* 0x0000000000700947 */ /* 0x000fec0003800000 */
[----:B------:R-:W-:-:S13]  /*4090*/  ISETP.GE.U32.AND P0, PT, R12, 0x1000001, PT ;  /* 0x010000010c00780c */ /* 0x000fda0003f06070 */
[----:B------:R-:W-:Y:S05]  /*40a0*/  @!P0 BRA `(.L_x_305) ;  /* 0x0000000000388947 */ /* 0x000fea0003800000 */
[----:B------:R-:W-:Y:S02]  /*40b0*/  VIADD R15, R9, 0xc0200000 ;  /* 0xc0200000090f7836 */ /* 0x000fe40000000000 */
[----:B------:R-:W-:Y:S02]  /*40c0*/  IMAD.MOV.U32 R14, RZ, RZ, R8 ;  /* 0x000000ffff0e7224 */ /* 0x000fe400078e0008 */
[----:B------:R-:W0:Y:S01]  /*40d0*/  MUFU.RCP64H R13, R15 ;  /* 0x0000000f000d7308 */ /* 0x000e220000001800 */
[----:B------:R-:W-:-:S06]  /*40e0*/  IMAD.MOV.U32 R12, RZ, RZ, R29 ;  /* 0x000000ffff0c7224 */ /* 0x000fcc00078e001d */
[----:B0-----:R-:W-:-:S08]  /*40f0*/  DFMA R10, -R14, R12, 1 ;  /* 0x3ff000000e0a742b */ /* 0x001fd0000000010c */
[----:B------:R-:W-:-:S08]  /*4100*/  DFMA R10, R10, R10, R10 ;  /* 0x0000000a0a0a722b */ /* 0x000fd0000000000a */
[----:B------:R-:W-:-:S08]  /*4110*/  DFMA R10, R12, R10, R12 ;  /* 0x0000000a0c0a722b */ /* 0x000fd0000000000c */
[----:B------:R-:W-:-:S08]  /*4120*/  DFMA R12, -R14, R10, 1 ;  /* 0x3ff000000e0c742b */ /* 0x000fd0000000010a */
[----:B------:R-:W-:-:S08]  /*4130*/  DFMA R10, R10, R12, R10 ;  /* 0x0000000c0a0a722b */ /* 0x000fd0000000000a */
[----:B------:R-:W-:-:S08]  /*4140*/  DMUL R10, R10, 2.2250738585072013831e-308 ;  /* 0x001000000a0a7828 */ /* 0x000fd00000000000 */
[----:B------:R-:W-:-:S08]  /*4150*/  DFMA R8, -R8, R10, 1 ;  /* 0x3ff000000808742b */ /* 0x000fd0000000010a */
[----:B------:R-:W-:-:S08]  /*4160*/  DFMA R8, R8, R8, R8 ;  /* 0x000000080808722b */ /* 0x000fd00000000008 */
[----:B------:R-:W-:Y:S01]  /*4170*/  DFMA R10, R10, R8, R10 ;  /* 0x000000080a0a722b */ /* 0x000fe2000000000a */
[----:B------:R-:W-:Y:S10]  /*4180*/  BRA `(.L_x_304) ;  /* 0x0000000000307947 */ /* 0x000ff40003800000 */
.L_x_305:
[----:B------:R-:W-:Y:S01]  /*4190*/  DMUL R12, R8, 8.11296384146066816958e+31 ;  /* 0x46900000080c7828 */ /* 0x000fe20000000000 */
[----:B------:R-:W-:-:S05]  /*41a0*/  IMAD.MOV.U32 R10, RZ, RZ, R29 ;  /* 0x000000ffff0a7224 */ /* 0x000fca00078e001d */
[----:B------:R-:W0:Y:S02]  /*41b0*/  MUFU.RCP64H R11, R13 ;  /* 0x0000000d000b7308 */ /* 0x000e240000001800 */
[----:B0-----:R-:W-:-:S08]  /*41c0*/  DFMA R8, -R12, R10, 1 ;  /* 0x3ff000000c08742b */ /* 0x001fd0000000010a */
[----:B------:R-:W-:-:S08]  /*41d0*/  DFMA R8, R8, R8, R8 ;  /* 0x000000080808722b */ /* 0x000fd00000000008 */
[----:B------:R-:W-:-:S08]  /*41e0*/  DFMA R8, R10, R8, R10 ;  /* 0x000000080a08722b */ /* 0x000fd0000000000a */
[----:B------:R-:W-:-:S08]  /*41f0*/  DFMA R10, -R12, R8, 1 ;  /* 0x3ff000000c0a742b */ /* 0x000fd00000000108 */
[----:B------:R-:W-:-:S08]  /*4200*/  DFMA R10, R8, R10, R8 ;  /* 0x0000000a080a722b */ /* 0x000fd00000000008 */
[----:B------:R-:W-:Y:S01]  /*4210*/  DMUL R10, R10, 8.11296384146066816958e+31 ;  /* 0x469000000a0a7828 */ /* 0x000fe20000000000 */
[----:B------:R-:W-:Y:S10]  /*4220*/  BRA `(.L_x_304) ;  /* 0x0000000000087947 */ /* 0x000ff40003800000 */
.L_x_303:
[----:B------:R-:W-:Y:S02]  /*4230*/  LOP3.LUT R11, R9, 0x80000, RZ, 0xfc, !PT ;  /* 0x00080000090b7812 */ /* 0x000fe400078efcff */
[----:B------:R-:W-:-:S07]  /*4240*/  MOV R10, R8 ;  /* 0x00000008000a7202 */ /* 0x000fce0000000f00 */
.L_x_304:
[----:B------:R-:W-:Y:S05]  /*4250*/  BSYNC.RECONVERGENT B2 ;  /* 0x0000000000027941 */ /* 0x000fea0003800200 */
.L_x_302:
[----:B------:R-:W-:Y:S02]  /*4260*/  IMAD.MOV.U32 R31, RZ, RZ, 0x0 ;  /* 0x00000000ff1f7424 */ /* 0x000fe400078e00ff */
[----:B------:R-:W-:Y:S02]  /*4270*/  IMAD.MOV.U32 R8, RZ, RZ, R10 ;  /* 0x000000ffff087224 */ /* 0x000fe400078e000a */
[----:B------:R-:W-:Y:S01]  /*4280*/  IMAD.MOV.U32 R9, RZ, RZ, R11 ;  /* 0x000000ffff097224 */ /* 0x000fe200078e000b */
[----:B------:R-:W-:Y:S06]  /*4290*/  RET.REL.NODEC R30 `(_Z8evaluatePfPiS0_i) ;  /* 0xffffffbc1e587950 */ /* 0x000fec0003c3ffff */
        .weak           $__internal_2_$__cuda_sm3x_div_rn_noftz_f32_slowpath
        .type           $__internal_2_$__cuda_sm3x_div_rn_noftz_f32_slowpath,@function
        .size           $__internal_2_$__cuda_sm3x_div_rn_noftz_f32_slowpath,(.L_x_320 - $__internal_2_$__cuda_sm3x_div_rn_noftz_f32_slowpath)
$__internal_2_$__cuda_sm3x_div_rn_noftz_f32_slowpath:
[----:B------:R-:W-:Y:S01]  /*42a0*/  SHF.R.U32.HI R13, RZ, 0x17, R23 ;  /* 0x00000017ff0d7819 */ /* 0x000fe20000011617 */
[----:B------:R-:W-:Y:S01]  /*42b0*/  BSSY.RECONVERGENT B4, `(.L_x_306) ;  /* 0x0000063000047945 */ /* 0x000fe20003800200 */
[----:B------:R-:W-:Y:S01]  /*42c0*/  SHF.R.U32.HI R30, RZ, 0x17, R33 ;  /* 0x00000017ff1e7819 */ /* 0x000fe20000011621 */
[----:B------:R-:W-:Y:S01]  /*42d0*/  IMAD.MOV.U32 R32, RZ, RZ, R23 ;  /* 0x000000ffff207224 */ /* 0x000fe200078e0017 */
[----:B------:R-:W-:Y:S02]  /*42e0*/  LOP3.LUT R13, R13, 0xff, RZ, 0xc0, !PT ;  /* 0x000000ff0d0d7812 */ /* 0x000fe400078ec0ff */
[----:B------:R-:W-:-:S03]  /*42f0*/  LOP3.LUT R30, R30, 0xff, RZ, 0xc0, !PT ;  /* 0x000000ff1e1e7812 */ /* 0x000fc600078ec0ff */
[----:B------:R-:W-:Y:S01]  /*4300*/  VIADD R12, R13, 0xffffffff ;  /* 0xffffffff0d0c7836 */ /* 0x000fe20000000000 */
[----:B------:R-:W-:-:S04]  /*4310*/  IADD3 R29, PT, PT, R30, -0x1, RZ ;  /* 0xffffffff1e1d7810 */ /* 0x000fc80007ffe0ff */
[----:B------:R-:W-:-:S04]  /*4320*/  ISETP.GT.U32.AND P0, PT, R12, 0xfd, PT ;  /* 0x000000fd0c00780c */ /* 0x000fc80003f04070 */
[----:B------:R-:W-:-:S13]  /*4330*/  ISETP.GT.U32.OR P0, PT, R29, 0xfd, P0 ;  /* 0x000000fd1d00780c */ /* 0x000fda0000704470 */
[----:B------:R-:W-:Y:S01]  /*4340*/  @!P0 IMAD.MOV.U32 R15, RZ, RZ, RZ ;  /* 0x000000ffff0f8224 */ /* 0x000fe200078e00ff */
[----:B------:R-:W-:Y:S06]  /*4350*/  @!P0 BRA `(.L_x_307) ;  /* 0x00000000005c8947 */ /* 0x000fec0003800000 */
[----:B------:R-:W-:Y:S02]  /*4360*/  FSETP.GTU.FTZ.AND P0, PT, |R33|, +INF , PT ;  /* 0x7f8000002100780b */ /* 0x000fe40003f1c200 */
[----:B------:R-:W-:-:S04]  /*4370*/  FSETP.GTU.FTZ.AND P2, PT, |R23|, +INF , PT ;  /* 0x7f8000001700780b */ /* 0x000fc80003f5c200 */
[----:B------:R-:W-:-:S13]  /*4380*/  PLOP3.LUT P0, PT, P0, P2, PT, 0xf8, 0x8f ;  /* 0x00000000008f781c */ /* 0x000fda0000705f70 */
[----:B------:R-:W-:Y:S05]  /*4390*/  @P0 BRA `(.L_x_308) ;  /* 0x00000004004c0947 */ /* 0x000fea0003800000 */
[----:B------:R-:W-:-:S13]  /*43a0*/  LOP3.LUT P0, RZ, R32, 0x7fffffff, R33, 0xc8, !PT ;  /* 0x7fffffff20ff7812 */ /* 0x000fda000780c821 */
[----:B------:R-:W-:Y:S05]  /*43b0*/  @!P0 BRA `(.L_x_309) ;  /* 0x00000004003c8947 */ /* 0x000fea0003800000 */
[----:B------:R-:W-:Y:S02]  /*43c0*/  FSETP.NEU.FTZ.AND P0, PT, |R33|, +INF , PT ;  /* 0x7f8000002100780b */ /* 0x000fe40003f1d200 */
[----:B------:R-:W-:Y:S02]  /*43d0*/  FSETP.NEU.FTZ.AND P3, PT, |R23|, +INF , PT ;  /* 0x7f8000001700780b */ /* 0x000fe40003f7d200 */
[----:B------:R-:W-:-:S11]  /*43e0*/  FSETP.NEU.FTZ.AND P2, PT, |R33|, +INF , PT ;  /* 0x7f8000002100780b */ /* 0x000fd60003f5d200 */
[----:B------:R-:W-:Y:S05]  /*43f0*/  @!P3 BRA !P0, `(.L_x_309) ;  /* 0x00000004002cb947 */ /* 0x000fea0004000000 */
[----:B------:R-:W-:-:S04]  /*4400*/  LOP3.LUT P0, RZ, R33, 0x7fffffff, RZ, 0xc0, !PT ;  /* 0x7fffffff21ff7812 */ /* 0x000fc8000780c0ff */
[----:B------:R-:W-:-:S13]  /*4410*/  PLOP3.LUT P0, PT, P3, P0, PT, 0x2f, 0xf2 ;  /* 0x0000000000f2781c */ /* 0x000fda0001f00577 */
[----:B------:R-:W-:Y:S05]  /*4420*/  @P0 BRA `(.L_x_310) ;  /* 0x0000000400180947 */ /* 0x000fea0003800000 */
[----:B------:R-:W-:-:S04]  /*4430*/  LOP3.LUT P0, RZ, R32, 0x7fffffff, RZ, 0xc0, !PT ;  /* 0x7fffffff20ff7812 */ /* 0x000fc8000780c0ff */
[----:B------:R-:W-:-:S13]  /*4440*/  PLOP3.LUT P0, PT, P2, P0, PT, 0x2f, 0xf2 ;  /* 0x0000000000f2781c */ /* 0x000fda0001700577 */
[----:B------:R-:W-:Y:S05]  /*4450*/  @P0 BRA `(.L_x_311) ;  /* 0x0000000400000947 */ /* 0x000fea0003800000 */
[----:B------:R-:W-:Y:S02]  /*4460*/  ISETP.GE.AND P0, PT, R29, RZ, PT ;  /* 0x000000ff1d00720c */ /* 0x000fe40003f06270 */
[----:B------:R-:W-:-:S11]  /*4470*/  ISETP.GE.AND P2, PT, R12, RZ, PT ;  /* 0x000000ff0c00720c */ /* 0x000fd60003f46270 */
[----:B------:R-:W-:Y:S02]  /*4480*/  @P0 IMAD.MOV.U32 R15, RZ, RZ, RZ ;  /* 0x000000ffff0f0224 */ /* 0x000fe400078e00ff */
[----:B------:R-:W-:Y:S01]  /*4490*/  @!P0 FFMA R33, R33, 1.84467440737095516160e+19, RZ ;  /* 0x5f80000021218823 */ /* 0x000fe200000000ff */
[----:B------:R-:W-:Y:S02]  /*44a0*/  @!P0 IMAD.MOV.U32 R15, RZ, RZ, -0x40 ;  /* 0xffffffc0ff0f8424 */ /* 0x000fe400078e00ff */
[----:B------:R-:W-:-:S03]  /*44b0*/  @!P2 FFMA R32, R23, 1.84467440737095516160e+19, RZ ;  /* 0x5f8000001720a823 */ /* 0x000fc600000000ff */
[----:B------:R-:W-:-:S07]  /*44c0*/  @!P2 IADD3 R15, PT, PT, R15, 0x40, RZ ;  /* 0x000000400f0fa810 */ /* 0x000fce0007ffe0ff */
.L_x_307:
[----:B------:R-:W-:Y:S01]  /*44d0*/  LEA R29, R13, 0xc0800000, 0x17 ;  /* 0xc08000000d1d7811 */ /* 0x000fe200078eb8ff */
[----:B------:R-:W-:Y:S01]  /*44e0*/  VIADD R30, R30, 0xffffff81 ;  /* 0xffffff811e1e7836 */ /* 0x000fe20000000000 */
[----:B------:R-:W-:Y:S03]  /*44f0*/  BSSY.RECONVERGENT B5, `(.L_x_312) ;  /* 0x0000035000057945 */ /* 0x000fe60003800200 */
[----:B------:R-:W-:-:S04]  /*4500*/  IMAD.IADD R36, R32, 0x1, -R29 ;  /* 0x0000000120247824 */ /* 0x000fc800078e0a1d */
[----:B------:R-:W0:Y:S01]  /*4510*/  MUFU.RCP R12, R36 ;  /* 0x00000024000c7308 */ /* 0x000e220000001000 */
[----:B------:R-:W-:-:S04]  /*4520*/  FADD.FTZ R31, -R36, -RZ ;  /* 0x800000ff241f7221 */ /* 0x000fc80000010100 */
[----:B0-----:R-:W-:-:S04]  /*4530*/  FFMA R29, R12, R31, 1 ;  /* 0x3f8000000c1d7423 */ /* 0x001fc8000000001f */
[----:B------:R-:W-:Y:S01]  /*4540*/  FFMA R29, R12, R29, R12 ;  /* 0x0000001d0c1d7223 */ /* 0x000fe2000000000c */
[C---:B------:R-:W-:Y:S01]  /*4550*/  IMAD R12, R30.reuse, -0x800000, R33 ;  /* 0xff8000001e0c7824 */ /* 0x040fe200078e0221 */
[----:B------:R-:W-:-:S03]  /*4560*/  IADD3 R30, PT, PT, R30, 0x7f, -R13 ;  /* 0x0000007f1e1e7810 */ /* 0x000fc60007ffe80d */
[----:B------:R-:W-:Y:S02]  /*4570*/  FFMA R32, R12, R29, RZ ;  /* 0x0000001d0c207223 */ /* 0x000fe400000000ff */
[----:B------:R-:W-:Y:S02]  /*4580*/  IMAD.IADD R15, R30, 0x1, R15 ;  /* 0x000000011e0f7824 */ /* 0x000fe400078e020f */
[----:B------:R-:W-:-:S04]  /*4590*/  FFMA R33, R31, R32, R12 ;  /* 0x000000201f217223 */ /* 0x000fc8000000000c */
[----:B------:R-:W-:-:S04]  /*45a0*/  FFMA R32, R29, R33, R32 ;  /* 0x000000211d207223 */ /* 0x000fc80000000020 */
[----:B------:R-:W-:-:S04]  /*45b0*/  FFMA R31, R31, R32, R12 ;  /* 0x000000201f1f7223 */ /* 0x000fc8000000000c */
[----:B------:R-:W-:-:S05]  /*45c0*/  FFMA R12, R29, R31, R32 ;  /* 0x0000001f1d0c7223 */ /* 0x000fca0000000020 */
[----:B------:R-:W-:-:S04]  /*45d0*/  SHF.R.U32.HI R30, RZ, 0x17, R12 ;  /* 0x00000017ff1e7819 */ /* 0x000fc8000001160c */
[----:B------:R-:W-:-:S04]  /*45e0*/  LOP3.LUT R30, R30, 0xff, RZ, 0xc0, !PT ;  /* 0x000000ff1e1e7812 */ /* 0x000fc800078ec0ff */
[----:B------:R-:W-:-:S05]  /*45f0*/  IADD3 R13, PT, PT, R30, R15, RZ ;  /* 0x0000000f1e0d7210 */ /* 0x000fca0007ffe0ff */
[----:B------:R-:W-:-:S05]  /*4600*/  VIADD R30, R13, 0xffffffff ;  /* 0xffffffff0d1e7836 */ /* 0x000fca0000000000 */
[----:B------:R-:W-:-:S13]  /*4610*/  ISETP.GE.U32.AND P0, PT, R30, 0xfe, PT ;  /* 0x000000fe1e00780c */ /* 0x000fda0003f06070 */
[----:B------:R-:W-:Y:S05]  /*4620*/  @!P0 BRA `(.L_x_313) ;  /* 0x0000000000808947 */ /* 0x000fea0003800000 */
[----:B------:R-:W-:-:S13]  /*4630*/  ISETP.GT.AND P0, PT, R13, 0xfe, PT ;  /* 0x000000fe0d00780c */ /* 0x000fda0003f04270 */
[----:B------:R-:W-:Y:S05]  /*4640*/  @P0 BRA `(.L_x_314) ;  /* 0x00000000006c0947 */ /* 0x000fea0003800000 */
[----:B------:R-:W-:-:S13]  /*4650*/  ISETP.GE.AND P0, PT, R13, 0x1, PT ;  /* 0x000000010d00780c */ /* 0x000fda0003f06270 */
[----:B------:R-:W-:Y:S05]  /*4660*/  @P0 BRA `(.L_x_315) ;  /* 0x0000000000740947 */ /* 0x000fea0003800000 */
[----:B------:R-:W-:Y:S02]  /*4670*/  ISETP.GE.AND P0, PT, R13, -0x18, PT ;  /* 0xffffffe80d00780c */ /* 0x000fe40003f06270 */
[----:B------:R-:W-:-:S11]  /*4680*/  LOP3.LUT R12, R12, 0x80000000, RZ, 0xc0, !PT ;  /* 0x800000000c0c7812 */ /* 0x000fd600078ec0ff */
[----:B------:R-:W-:Y:S05]  /*4690*/  @!P0 BRA `(.L_x_315) ;  /* 0x0000000000688947 */ /* 0x000fea0003800000 */
[CCC-:B------:R-:W-:Y:S01]  /*46a0*/  FFMA.RZ R15, R29.reuse, R31.reuse, R32.reuse ;  /* 0x0000001f1d0f7223 */ /* 0x1c0fe2000000c020 */
[CCC-:B------:R-:W-:Y:S01]  /*46b0*/  FFMA.RP R30, R29.reuse, R31.reuse, R32.reuse ;  /* 0x0000001f1d1e7223 */ /* 0x1c0fe20000008020 */
[----:B------:R-:W-:Y:S01]  /*46c0*/  FFMA.RM R29, R29, R31, R32 ;  /* 0x0000001f1d1d7223 */ /* 0x000fe20000004020 */
[----:B------:R-:W-:Y:S02]  /*46d0*/  ISETP.NE.AND P3, PT, R13, RZ, PT ;  /* 0x000000ff0d00720c */ /* 0x000fe40003f65270 */
[----:B------:R-:W-:Y:S02]  /*46e0*/  LOP3.LUT R15, R15, 0x7fffff, RZ, 0xc0, !PT ;  /* 0x007fffff0f0f7812 */ /* 0x000fe400078ec0ff */
[----:B------:R-:W-:Y:S02]  /*46f0*/  ISETP.NE.AND P2, PT, R13, RZ, PT ;  /* 0x000000ff0d00720c */ /* 0x000fe40003f45270 */
[----:B------:R-:W-:Y:S01]  /*4700*/  LOP3.LUT R32, R15, 0x800000, RZ, 0xfc, !PT ;  /* 0x008000000f207812 */ /* 0x000fe200078efcff */
[----:B------:R-:W-:Y:S01]  /*4710*/  VIADD R15, R13, 0x20 ;  /* 0x000000200d0f7836 */ /* 0x000fe20000000000 */
[----:B------:R-:W-:Y:S01]  /*4720*/  FSETP.NEU.FTZ.AND P0, PT, R30, R29, PT ;  /* 0x0000001d1e00720b */ /* 0x000fe20003f1d000 */
[----:B------:R-:W-:-:S03]  /*4730*/  IMAD.MOV R13, RZ, RZ, -R13 ;  /* 0x000000ffff0d7224 */ /* 0x000fc600078e0a0d */
[----:B------:R-:W-:Y:S02]  /*4740*/  SHF.L.U32 R15, R32, R15, RZ ;  /* 0x0000000f200f7219 */ /* 0x000fe400000006ff */
[----:B------:R-:W-:Y:S02]  /*4750*/  SEL R13, R13, RZ, P3 ;  /* 0x000000ff0d0d7207 */ /* 0x000fe40001800000 */
[----:B------:R-:W-:Y:S02]  /*4760*/  ISETP.NE.AND P2, PT, R15, RZ, P2 ;  /* 0x000000ff0f00720c */ /* 0x000fe40001745270 */
[----:B------:R-:W-:Y:S02]  /*4770*/  SHF.R.U32.HI R32, RZ, R13, R32 ;  /* 0x0000000dff207219 */ /* 0x000fe40000011620 */
[----:B------:R-:W-:Y:S02]  /*4780*/  PLOP3.LUT P0, PT, P0, P2, PT, 0xf8, 0x8f ;  /* 0x00000000008f781c */ /* 0x000fe40000705f70 */
[----:B------:R-:W-:-:S02]  /*4790*/  SHF.R.U32.HI R15, RZ, 0x1, R32 ;  /* 0x00000001ff0f7819 */ /* 0x000fc40000011620 */
[----:B------:R-:W-:-:S04]  /*47a0*/  SEL R30, RZ, 0x1, !P0 ;  /* 0x00000001ff1e7807 */ /* 0x000fc80004000000 */
[----:B------:R-:W-:-:S04]  /*47b0*/  LOP3.LUT R13, R30, 0x1, R15, 0xf8, !PT ;  /* 0x000000011e0d7812 */ /* 0x000fc800078ef80f */
[----:B------:R-:W-:-:S04]  /*47c0*/  LOP3.LUT R32, R13, R32, RZ, 0xc0, !PT ;  /* 0x000000200d207212 */ /* 0x000fc800078ec0ff */
[----:B------:R-:W-:-:S04]  /*47d0*/  IADD3 R15, PT, PT, R15, R32, RZ ;  /* 0x000000200f0f7210 */ /* 0x000fc80007ffe0ff */
[----:B------:R-:W-:Y:S01]  /*47e0*/  LOP3.LUT R12, R15, R12, RZ, 0xfc, !PT ;  /* 0x0000000c0f0c7212 */ /* 0x000fe200078efcff */
[----:B------:R-:W-:Y:S06]  /*47f0*/  BRA `(.L_x_315) ;  /* 0x0000000000107947 */ /* 0x000fec0003800000 */
.L_x_314:
[----:B------:R-:W-:-:S04]  /*4800*/  LOP3.LUT R12, R12, 0x80000000, RZ, 0xc0, !PT ;  /* 0x800000000c0c7812 */ /* 0x000fc800078ec0ff */
[----:B------:R-:W-:Y:S01]  /*4810*/  LOP3.LUT R12, R12, 0x7f800000, RZ, 0xfc, !PT ;  /* 0x7f8000000c0c7812 */ /* 0x000fe200078efcff */
[----:B------:R-:W-:Y:S06]  /*4820*/  BRA `(.L_x_315) ;  /* 0x0000000000047947 */ /* 0x000fec0003800000 */
.L_x_313:
[----:B------:R-:W-:-:S07]  /*4830*/  IMAD R12, R15, 0x800000, R12 ;  /* 0x008000000f0c7824 */ /* 0x000fce00078e020c */
.L_x_315:
[----:B------:R-:W-:Y:S05]  /*4840*/  BSYNC.RECONVERGENT B5 ;  /* 0x0000000000057941 */ /* 0x000fea0003800200 */
.L_x_312:
[----:B------:R-:W-:Y:S05]  /*4850*/  BRA `(.L_x_316) ;  /* 0x0000000000207947 */ /* 0x000fea0003800000 */
.L_x_311:
[----:B------:R-:W-:-:S04]  /*4860*/  LOP3.LUT R12, R32, 0x80000000, R33, 0x48, !PT ;  /* 0x80000000200c7812 */ /* 0x000fc800078e4821 */
[----:B------:R-:W-:Y:S01]  /*4870*/  LOP3.LUT R12, R12, 0x7f800000, RZ, 0xfc, !PT ;  /* 0x7f8000000c0c7812 */ /* 0x000fe200078efcff */
[----:B------:R-:W-:Y:S06]  /*4880*/  BRA `(.L_x_316) ;  /* 0x0000000000147947 */ /* 0x000fec0003800000 */
.L_x_310:
[----:B------:R-:W-:Y:S01]  /*4890*/  LOP3.LUT R12, R32, 0x80000000, R33, 0x48, !PT ;  /* 0x80000000200c7812 */ /* 0x000fe200078e4821 */
[----:B------:R-:W-:Y:S06]  /*48a0*/  BRA `(.L_x_316) ;  /* 0x00000000000c7947 */ /* 0x000fec0003800000 */
.L_x_309:
[----:B------:R-:W0:Y:S01]  /*48b0*/  MUFU.RSQ R12, -QNAN ;  /* 0xffc00000000c7908 */ /* 0x000e220000001400 */
[----:B------:R-:W-:Y:S05]  /*48c0*/  BRA `(.L_x_316) ;  /* 0x0000000000047947 */ /* 0x000fea0003800000 */
.L_x_308:
[----:B------:R-:W-:-:S07]  /*48d0*/  FADD.FTZ R12, R33, R23 ;  /* 0x00000017210c7221 */ /* 0x000fce0000010000 */
.L_x_316:
[----:B------:R-:W-:Y:S05]  /*48e0*/  BSYNC.RECONVERGENT B4 ;  /* 0x0000000000047941 */ /* 0x000fea0003800200 */
.L_x_306:
[----:B------:R-:W-:-:S04]  /*48f0*/  IMAD.MOV.U32 R15, RZ, RZ, 0x0 ;  /* 0x00000000ff0f7424 */ /* 0x000fc800078e00ff */
[----:B0-----:R-:W-:Y:S05]  /*4900*/  RET.REL.NODEC R14 `(_Z8evaluatePfPiS0_i) ;  /* 0xffffffb40ebc7950 */ /* 0x001fea0003c3ffff */
.L_x_317:
        /* <DEDUP_REMOVED lines=15> */
.L_x_320:


//--------------------- .nv.global.init           --------------------------
	.section	.nv.global.init,"aw",@progbits
	.align	4
.nv.global.init:
	.type		mrg32k3aM1SubSeq,@object
	.size		mrg32k3aM1SubSeq,(mrg32k3aM2SubSeq - mrg32k3aM1SubSeq)
mrg32k3aM1SubSeq:
        /*0000*/ 	.byte	0x0b, 0xcc, 0xee, 0x04, 0x73, 0x29, 0x8b, 0x6f, 0xf6, 0x53, 0x03, 0xf6, 0x23, 0xf6, 0xea, 0xda
        /* <DEDUP_REMOVED lines=125> */
	.type		mrg32k3aM2SubSeq,@object
	.size		mrg32k3aM2SubSeq,(mrg32k3aM1 - mrg32k3aM2SubSeq)
mrg32k3aM2SubSeq:
        /* <DEDUP_REMOVED lines=126> */
	.type		mrg32k3aM1,@object
	.size		mrg32k3aM1,(mrg32k3aM1Seq - mrg32k3aM1)
mrg32k3aM1:
        /* <DEDUP_REMOVED lines=144> */
	.type		mrg32k3aM1Seq,@object
	.size		mrg32k3aM1Seq,(mrg32k3aM2 - mrg32k3aM1Seq)
mrg32k3aM1Seq:
        /* <DEDUP_REMOVED lines=144> */
	.type		mrg32k3aM2,@object
	.size		mrg32k3aM2,(mrg32k3aM2Seq - mrg32k3aM2)
mrg32k3aM2:
        /* <DEDUP_REMOVED lines=144> */
	.type		mrg32k3aM2Seq,@object
	.size		mrg32k3aM2Seq,(precalc_xorwow_matrix - mrg32k3aM2Seq)
mrg32k3aM2Seq:
        /* <DEDUP_REMOVED lines=144> */
	.type		precalc_xorwow_matrix,@object
	.size		precalc_xorwow_matrix,(precalc_xorwow_offset_matrix - precalc_xorwow_matrix)
precalc_xorwow_matrix:
        /* <DEDUP_REMOVED lines=6400> */
	.type		precalc_xorwow_offset_matrix,@object
	.size		precalc_xorwow_offset_matrix,(.L_1 - precalc_xorwow_offset_matrix)
precalc_xorwow_offset_matrix:
        /* <DEDUP_REMOVED lines=6400> */
.L_1:


//--------------------- .nv.shared._ZN3cub18CUB_300001_SM_10006detail10radix_sort29DeviceRadixSortOnesweepKernelINS1_5radix10policy_hubIiiyE10Policy1000ELNS0_9SortOrderE1EiiyiiNS1_21identity_decomposer_tEEEvPT5_SB_PT3_PKSC_PT1_PKSG_PT2_PKSK_T4_iiT6_ --------------------------
	.section	.nv.shared._ZN3cub18CUB_300001_SM_10006detail10radix_sort29DeviceRadixSortOnesweepKernelINS1_5radix10policy_hubIiiyE10Policy1000ELNS0_9SortOrderE1EiiyiiNS1_21identity_decomposer_tEEEvPT5_SB_PT3_PKSC_PT1_PKSG_PT2_PKSK_T4_iiT6_,"aw",@nobits
	.sectionflags	@""
	.align	16
.nv.shared._ZN3cub18CUB_300001_SM_10006detail10radix_sort29DeviceRadixSortOnesweepKernelINS1_5radix10policy_hubIiiyE10Policy1000ELNS0_9SortOrderE1EiiyiiNS1_21identity_decomposer_tEEEvPT5_SB_PT3_PKSC_PT1_PKSG_PT2_PKSK_T4_iiT6_:
	.zero		29184


//--------------------- .nv.shared.reserved.0     --------------------------
	.section	.nv.shared.reserved.0,"aw",@nobits
	.weak		__nv_reservedSMEM_offset_0_alias
	.size		__nv_reservedSMEM_offset_0_alias, 0, 64
	.other		__nv_reservedSMEM_offset_0_alias,@"STO_CUDA_RESERVED_SHARED STV_DEFAULT"
__nv_reservedSMEM_offset_0_alias:
	.zero		0
	.zero		64


//--------------------- .nv.global                --------------------------
	.section	.nv.global,"aw",@nobits
.nv.global:
	.type		_ZN32_INTERNAL_8164742b_4_k_cu_oracle6thrust24THRUST_300001_SM_1000_NS12placeholders2_8E,@object
	.size		_ZN32_INTERNAL_8164742b_4_k_cu_oracle6thrust24THRUST_300001_SM_1000_NS12placeholders2_8E,(_ZN32_INTERNAL_8164742b_4_k_cu_oracle4cuda3std3__434_GLOBAL__N__8164742b_4_k_cu_oracle6ignoreE - _ZN32_INTERNAL_8164742b_4_k_cu_oracle6thrust24THRUST_300001_SM_1000_NS12placeholders2_8E)
_ZN32_INTERNAL_8164742b_4_k_cu_oracle6thrust24THRUST_300001_SM_1000_NS12placeholders2_8E:
	.zero		1
	.type		_ZN32_INTERNAL_8164742b_4_k_cu_oracle4cuda3std3__434_GLOBAL__N__8164742b_4_k_cu_oracle6ignoreE,@object
	.size		_ZN32_INTERNAL_8164742b_4_k_cu_oracle4cuda3std3__434_GLOBAL__N__8164742b_4_k_cu_oracle6ignoreE,(_ZN32_INTERNAL_8164742b_4_k_cu_oracle4cuda3std6ranges3__45__cpo4dataE - _ZN32_INTERNAL_8164742b_4_k_cu_oracle4cuda3std3__434_GLOBAL__N__8164742b_4_k_cu_oracle6ignoreE)
_ZN32_INTERNAL_8164742b_4_k_cu_oracle4cuda3std3__434_GLOBAL__N__8164742b_4_k_cu_oracle6ignoreE:
	.zero		1
	.type		_ZN32_INTERNAL_8164742b_4_k_cu_oracle4cuda3std6ranges3__45__cpo4dataE,@object
	.size		_ZN32_INTERNAL_8164742b_4_k_cu_oracle4cuda3std6ranges3__45__cpo4dataE,(_ZN32_INTERNAL_8164742b_4_k_cu_oracle6thrust24THRUST_300001_SM_1000_NS6system3cpp3parE - _ZN32_INTERNAL_8164742b_4_k_cu_oracle4cuda3std6ranges3__45__cpo4dataE)
_ZN32_INTERNAL_8164742b_4_k_cu_oracle4cuda3std6ranges3__45__cpo4dataE:
	.zero		1
	.type		_ZN32_INTERNAL_8164742b_4_k_cu_oracle6thrust24THRUST_300001_SM_1000_NS6system3cpp3parE,@object
	.size		_ZN32_INTERNAL_8164742b_4_k_cu_oracle6thrust24THRUST_300001_SM_1000_NS6system3cpp3parE,(_ZN32_INTERNAL_8164742b_4_k_cu_oracle4cuda3std3__45__cpo5beginE - _ZN32_INTERNAL_8164742b_4_k_cu_oracle6thrust24THRUST_300001_SM_1000_NS6system3cpp3parE)
_ZN32_INTERNAL_8164742b_4_k_cu_oracle6thrust24THRUST_300001_SM_1000_NS6system3cpp3parE:
	.zero		1
	.type		_ZN32_INTERNAL_8164742b_4_k_cu_oracle4cuda3std3__45__cpo5beginE,@object
	.size		_ZN32_INTERNAL_8164742b_4_k_cu_oracle4cuda3std3__45__cpo5beginE,(_ZN32_INTERNAL_8164742b_4_k_cu_oracle4cuda3std6ranges3__45__cpo5beginE - _ZN32_INTERNAL_8164742b_4_k_cu_oracle4cuda3std3__45__cpo5beginE)
_ZN32_INTERNAL_8164742b_4_k_cu_oracle4cuda3std3__45__cpo5beginE:
	.zero		1
	.type		_ZN32_INTERNAL_8164742b_4_k_cu_oracle4cuda3std6ranges3__45__cpo5beginE,@object
	.size		_ZN32_INTERNAL_8164742b_4_k_cu_oracle4cuda3std6ranges3__45__cpo5beginE,(_ZN32_INTERNAL_8164742b_4_k_cu_oracle6thrust24THRUST_300001_SM_1000_NS6deviceE - _ZN32_INTERNAL_8164742b_4_k_cu_oracle4cuda3std6ranges3__45__cpo5beginE)
_ZN32_INTERNAL_8164742b_4_k_cu_oracle4cuda3std6ranges3__45__cpo5beginE:
	.zero		1
	.type		_ZN32_INTERNAL_8164742b_4_k_cu_oracle6thrust24THRUST_300001_SM_1000_NS6deviceE,@object
	.size		_ZN32_INTERNAL_8164742b_4_k_cu_oracle6thrust24THRUST_300001_SM_1000_NS6deviceE,(_ZN32_INTERNAL_8164742b_4_k_cu_oracle4cuda3std3__47nulloptE - _ZN32_INTERNAL_8164742b_4_k_cu_oracle6thrust24THRUST_300001_SM_1000_NS6deviceE)
_ZN32_INTERNAL_8164742b_4_k_cu_oracle6thrust24THRUST_300001_SM_1000_NS6deviceE:
	.zero		1
	.type		_ZN32_INTERNAL_8164742b_4_k_cu_oracle4cuda3std3__47nulloptE,@object
	.size		_ZN32_INTERNAL_8164742b_4_k_cu_oracle4cuda3std3__47nulloptE,(_ZN32_INTERNAL_8164742b_4_k_cu_oracle4cuda3std6ranges3__45__cpo8distanceE - _ZN32_INTERNAL_8164742b_4_k_cu_oracle4cuda3std3__47nulloptE)
_ZN32_INTERNAL_8164742b_4_k_cu_oracle4cuda3std3__47nulloptE:
	.zero		1
	.type		_ZN32_INTERNAL_8164742b_4_k_cu_oracle4cuda3std6ranges3__45__cpo8distanceE,@object
	.size		_ZN32_INTERNAL_8164742b_4_k_cu_oracle4cuda3std6ranges3__45__cpo8distanceE,(_ZN32_INTERNAL_8164742b_4_k_cu_oracle6thrust24THRUST_300001_SM_1000_NS12placeholders2_4E - _ZN32_INTERNAL_8164742b_4_k_cu_oracle4cuda3std6ranges3__45__cpo8distanceE)
_ZN32_INTERNAL_8164742b_4_k_cu_oracle4cuda3std6ranges3__45__cpo8distanceE:
	.zero		1
	.type		_ZN32_INTERNAL_8164742b_4_k_cu_oracle6thrust24THRUST_300001_SM_1000_NS12placeholders2_4E,@object
	.size		_ZN32_INTERNAL_8164742b_4_k_cu_oracle6thrust24THRUST_300001_SM_1000_NS12placeholders2_4E,(_ZN32_INTERNAL_8164742b_4_k_cu_oracle4cuda3std3__45__cpo6rbeginE - _ZN32_INTERNAL_8164742b_4_k_cu_oracle6thrust24THRUST_300001_SM_1000_NS12placeholders2_4E)
_ZN32_INTERNAL_8164742b_4_k_cu_oracle6thrust24THRUST_300001_SM_1000_NS12placeholders2_4E:
	.zero		1
	.type		_ZN32_INTERNAL_8164742b_4_k_cu_oracle4cuda3std3__45__cpo6rbeginE,@object
	.size		_ZN32_INTERNAL_8164742b_4_k_cu_oracle4cuda3std3__45__cpo6rbeginE,(_ZN32_INTERNAL_8164742b_4_k_cu_oracle4cuda3std6ranges3__45__cpo7advanceE - _ZN32_INTERNAL_8164742b_4_k_cu_oracle4cuda3std3__45__cpo6rbeginE)
_ZN32_INTERNAL_8164742b_4_k_cu_oracle4cuda3std3__45__cpo6rbeginE:
	.zero		1
	.type		_ZN32_INTERNAL_8164742b_4_k_cu_oracle4cuda3std6ranges3__45__cpo7advanceE,@object
	.size		_ZN32_INTERNAL_8164742b_4_k_cu_oracle4cuda3std6ranges3__45__cpo7advanceE,(_ZN32_INTERNAL_8164742b_4_k_cu_oracle6thrust24THRUST_300001_SM_1000_NS12placeholders3_10E - _ZN32_INTERNAL_8164742b_4_k_cu_oracle4cuda3std6ranges3__45__cpo7advanceE)
_ZN32_INTERNAL_8164742b_4_k_cu_oracle4cuda3std6ranges3__45__cpo7advanceE:
	.zero		1
	.type		_ZN32_INTERNAL_8164742b_4_k_cu_oracle6thrust24THRUST_300001_SM_1000_NS12placeholders3_10E,@object
	.size		_ZN32_INTERNAL_8164742b_4_k_cu_oracle6thrust24THRUST_300001_SM_1000_NS12placeholders3_10E,(_ZN32_INTERNAL_8164742b_4_k_cu_oracle4cuda3std3__48in_placeE - _ZN32_INTERNAL_8164742b_4_k_cu_oracle6thrust24THRUST_300001_SM_1000_NS12placeholders3_10E)
_ZN32_INTERNAL_8164742b_4_k_cu_oracle6thrust24THRUST_300001_SM_1000_NS12placeholders3_10E:
	.zero		1
	.type		_ZN32_INTERNAL_8164742b_4_k_cu_oracle4cuda3std3__48in_placeE,@object
	.size		_ZN32_INTERNAL_8164742b_4_k_cu_oracle4cuda3std3__48in_placeE,(_ZN32_INTERNAL_8164742b_4_k_cu_oracle4cuda3std6ranges3__45__cpo4sizeE - _ZN32_INTERNAL_8164742b_4_k_cu_oracle4cuda3std3__48in_placeE)
_ZN32_INTERNAL_8164742b_4_k_cu_oracle4cuda3std3__48in_placeE:
	.zero		1
	.type		_ZN32_INTERNAL_8164742b_4_k_cu_oracle4cuda3std6ranges3__45__cpo4sizeE,@object
	.size		_ZN32_INTERNAL_8164742b_4_k_cu_oracle4cuda3std6ranges3__45__cpo4sizeE,(_ZN32_INTERNAL_8164742b_4_k_cu_oracle6thrust24THRUST_300001_SM_1000_NS12placeholders2_2E - _ZN32_INTERNAL_8164742b_4_k_cu_oracle4cuda3std6ranges3__45__cpo4sizeE)
_ZN32_INTERNAL_8164742b_4_k_cu_oracle4cuda3std6ranges3__45__cpo4sizeE:
	.zero		1
	.type		_ZN32_INTERNAL_8164742b_4_k_cu_oracle6thrust24THRUST_300001_SM_1000_NS12placeholders2_2E,@object
	.size		_ZN32_INTERNAL_8164742b_4_k_cu_oracle6thrust24THRUST_300001_SM_1000_NS12placeholders2_2E,(_ZN32_INTERNAL_8164742b_4_k_cu_oracle4cuda3std3__45__cpo6cbeginE - _ZN32_INTERNAL_8164742b_4_k_cu_oracle6thrust24THRUST_300001_SM_1000_NS12placeholders2_2E)
_ZN32_INTERNAL_8164742b_4_k_cu_oracle6thrust24THRUST_300001_SM_1000_NS12placeholders2_2E:
	.zero		1
	.type		_ZN32_INTERNAL_8164742b_4_k_cu_oracle4cuda3std3__45__cpo6cbeginE,@object
	.size		_ZN32_INTERNAL_8164742b_4_k_cu_oracle4cuda3std3__45__cpo6cbeginE,(_ZN32_INTERNAL_8164742b_4_k_cu_oracle4cuda3std6ranges3__45__cpo6cbeginE - _ZN32_INTERNAL_8164742b_4_k_cu_oracle4cuda3std3__45__cpo6cbeginE)
_ZN32_INTERNAL_8164742b_4_k_cu_oracle4cuda3std3__45__cpo6cbeginE:
	.zero		1
	.type		_ZN32_INTERNAL_8164742b_4_k_cu_oracle4cuda3std6ranges3__45__cpo6cbeginE,@object
	.size		_ZN32_INTERNAL_8164742b_4_k_cu_oracle4cuda3std6ranges3__45__cpo6cbeginE,(_ZN32_INTERNAL_8164742b_4_k_cu_oracle6thrust24THRUST_300001_SM_1000_NS12placeholders2_6E - _ZN32_INTERNAL_8164742b_4_k_cu_oracle4cuda3std6ranges3__45__cpo6cbeginE)
_ZN32_INTERNAL_8164742b_4_k_cu_oracle4cuda3std6ranges3__45__cpo6cbeginE:
	.zero		1
	.type		_ZN32_INTERNAL_8164742b_4_k_cu_oracle6thrust24THRUST_300001_SM_1000_NS12placeholders2_6E,@object
	.size		_ZN32_INTERNAL_8164742b_4_k_cu_oracle6thrust24THRUST_300001_SM_1000_NS12placeholders2_6E,(_ZN32_INTERNAL_8164742b_4_k_cu_oracle4cuda3std3__45__cpo7crbeginE - _ZN32_INTERNAL_8164742b_4_k_cu_oracle6thrust24THRUST_300001_SM_1000_NS12placeholders2_6E)
_ZN32_INTERNAL_8164742b_4_k_cu_oracle6thrust24THRUST_300001_SM_1000_NS12placeholders2_6E:
	.zero		1
	.type		_ZN32_INTERNAL_8164742b_4_k_cu_oracle4cuda3std3__45__cpo7crbeginE,@object
	.size		_ZN32_INTERNAL_8164742b_4_k_cu_oracle4cuda3std3__45__cpo7crbeginE,(_ZN32_INTERNAL_8164742b_4_k_cu_oracle4cuda3std6ranges3__45__cpo4nextE - _ZN32_INTERNAL_8164742b_4_k_cu_oracle4cuda3std3__45__cpo7crbeginE)
_ZN32_INTERNAL_8164742b_4_k_cu_oracle4cuda3std3__45__cpo7crbeginE:
	.zero		1
	.type		_ZN32_INTERNAL_8164742b_4_k_cu_oracle4cuda3std6ranges3__45__cpo4nextE,@object
	.size		_ZN32_INTERNAL_8164742b_4_k_cu_oracle4cuda3std6ranges3__45__cpo4nextE,(_ZN32_INTERNAL_8164742b_4_k_cu_oracle4cuda3std6ranges3__45__cpo4swapE - _ZN32_INTERNAL_8164742b_4_k_cu_oracle4cuda3std6ranges3__45__cpo4nextE)
_ZN32_INTERNAL_8164742b_4_k_cu_oracle4cuda3std6ranges3__45__cpo4nextE:
	.zero		1
	.type		_ZN32_INTERNAL_8164742b_4_k_cu_oracle4cuda3std6ranges3__45__cpo4swapE,@object
	.size		_ZN32_INTERNAL_8164742b_4_k_cu_oracle4cuda3std6ranges3__45__cpo4swapE,(_ZN32_INTERNAL_8164742b_4_k_cu_oracle6thrust24THRUST_300001_SM_1000_NS8cuda_cub10par_nosyncE - _ZN32_INTERNAL_8164742b_4_k_cu_oracle4cuda3std6ranges3__45__cpo4swapE)
_ZN32_INTERNAL_8164742b_4_k_cu_oracle4cuda3std6ranges3__45__cpo4swapE:
	.zero		1
	.type		_ZN32_INTERNAL_8164742b_4_k_cu_oracle6thrust24THRUST_300001_SM_1000_NS8cuda_cub10par_nosyncE,@object
	.size		_ZN32_INTERNAL_8164742b_4_k_cu_oracle6thrust24THRUST_300001_SM_1000_NS8cuda_cub10par_nosyncE,(_ZN32_INTERNAL_8164742b_4_k_cu_oracle6thrust24THRUST_300001_SM_1000_NS3seqE - _ZN32_INTERNAL_8164742b_4_k_cu_oracle6thrust24THRUST_300001_SM_1000_NS8cuda_cub10par_nosyncE)
_ZN32_INTERNAL_8164742b_4_k_cu_oracle6thrust24THRUST_300001_SM_1000_NS8cuda_cub10par_nosyncE:
	.zero		1
	.type		_ZN32_INTERNAL_8164742b_4_k_cu_oracle6thrust24THRUST_300001_SM_1000_NS3seqE,@object
	.size		_ZN32_INTERNAL_8164742b_4_k_cu_oracle6thrust24THRUST_300001_SM_1000_NS3seqE,(_ZN32_INTERNAL_8164742b_4_k_cu_oracle4cuda3std3__420unreachable_sentinelE - _ZN32_INTERNAL_8164742b_4_k_cu_oracle6thrust24THRUST_300001_SM_1000_NS3seqE)
_ZN32_INTERNAL_8164742b_4_k_cu_oracle6thrust24THRUST_300001_SM_1000_NS3seqE:
	.zero		1
	.type		_ZN32_INTERNAL_8164742b_4_k_cu_oracle4cuda3std3__420unreachable_sentinelE,@object
	.size		_ZN32_INTERNAL_8164742b_4_k_cu_oracle4cuda3std3__420unreachable_sentinelE,(_ZN32_INTERNAL_8164742b_4_k_cu_oracle4cuda3std6ranges3__45__cpo5ssizeE - _ZN32_INTERNAL_8164742b_4_k_cu_oracle4cuda3std3__420unreachable_sentinelE)
_ZN32_INTERNAL_8164742b_4_k_cu_oracle4cuda3std3__420unreachable_sentinelE:
	.zero		1
	.type		_ZN32_INTERNAL_8164742b_4_k_cu_oracle4cuda3std6ranges3__45__cpo5ssizeE,@object
	.size		_ZN32_INTERNAL_8164742b_4_k_cu_oracle4cuda3std6ranges3__45__cpo5ssizeE,(_ZN32_INTERNAL_8164742b_4_k_cu_oracle6thrust24THRUST_300001_SM_1000_NS12placeholders2_3E - _ZN32_INTERNAL_8164742b_4_k_cu_oracle4cuda3std6ranges3__45__cpo5ssizeE)
_ZN32_INTERNAL_8164742b_4_k_cu_oracle4cuda3std6ranges3__45__cpo5ssizeE:
	.zero		1
	.type		_ZN32_INTERNAL_8164742b_4_k_cu_oracle6thrust24THRUST_300001_SM_1000_NS12placeholders2_3E,@object
	.size		_ZN32_INTERNAL_8164742b_4_k_cu_oracle6thrust24THRUST_300001_SM_1000_NS12placeholders2_3E,(_ZN32_INTERNAL_8164742b_4_k_cu_oracle4cuda3std3__45__cpo4cendE - _ZN32_INTERNAL_8164742b_4_k_cu_oracle6thrust24THRUST_300001_SM_1000_NS12placeholders2_3E)
_ZN32_INTERNAL_8164742b_4_k_cu_oracle6thrust24THRUST_300001_SM_1000_NS12placeholders2_3E:
	.zero		1
	.type		_ZN32_INTERNAL_8164742b_4_k_cu_oracle4cuda3std3__45__cpo4cendE,@object
	.size		_ZN32_INTERNAL_8164742b_4_k_cu_oracle4cuda3std3__45__cpo4cendE,(_ZN32_INTERNAL_8164742b_4_k_cu_oracle4cuda3std6ranges3__45__cpo4cendE - _ZN32_INTERNAL_8164742b_4_k_cu_oracle4cuda3std3__45__cpo4cendE)
_ZN32_INTERNAL_8164742b_4_k_cu_oracle4cuda3std3__45__cpo4cendE:
	.zero		1
	.type		_ZN32_INTERNAL_8164742b_4_k_cu_oracle4cuda3std6ranges3__45__cpo4cendE,@object
	.size		_ZN32_INTERNAL_8164742b_4_k_cu_oracle4cuda3std6ranges3__45__cpo4cendE,(_ZN32_INTERNAL_8164742b_4_k_cu_oracle6thrust24THRUST_300001_SM_1000_NS12placeholders2_7E - _ZN32_INTERNAL_8164742b_4_k_cu_oracle4cuda3std6ranges3__45__cpo4cendE)
_ZN32_INTERNAL_8164742b_4_k_cu_oracle4cuda3std6ranges3__45__cpo4cendE:
	.zero		1
	.type		_ZN32_INTERNAL_8164742b_4_k_cu_oracle6thrust24THRUST_300001_SM_1000_NS12placeholders2_7E,@object
	.size		_ZN32_INTERNAL_8164742b_4_k_cu_oracle6thrust24THRUST_300001_SM_1000_NS12placeholders2_7E,(_ZN32_INTERNAL_8164742b_4_k_cu_oracle4cuda3std3__45__cpo5crendE - _ZN32_INTERNAL_8164742b_4_k_cu_oracle6thrust24THRUST_300001_SM_1000_NS12placeholders2_7E)
_ZN32_INTERNAL_8164742b_4_k_cu_oracle6thrust24THRUST_300001_SM_1000_NS12placeholders2_7E:
	.zero		1
	.type		_ZN32_INTERNAL_8164742b_4_k_cu_oracle4cuda3std3__45__cpo5crendE,@object
	.size		_ZN32_INTERNAL_8164742b_4_k_cu_oracle4cuda3std3__45__cpo5crendE,(_ZN32_INTERNAL_8164742b_4_k_cu_oracle4cuda3std6ranges3__45__cpo4prevE - _ZN32_INTERNAL_8164742b_4_k_cu_oracle4cuda3std3__45__cpo5crendE)
_ZN32_INTERNAL_8164742b_4_k_cu_oracle4cuda3std3__45__cpo5crendE:
	.zero		1
	.type		_ZN32_INTERNAL_8164742b_4_k_cu_oracle4cuda3std6ranges3__45__cpo4prevE,@object
	.size		_ZN32_INTERNAL_8164742b_4_k_cu_oracle4cuda3std6ranges3__45__cpo4prevE,(_ZN32_INTERNAL_8164742b_4_k_cu_oracle4cuda3std6ranges3__45__cpo9iter_moveE - _ZN32_INTERNAL_8164742b_4_k_cu_oracle4cuda3std6ranges3__45__cpo4prevE)
_ZN32_INTERNAL_8164742b_4_k_cu_oracle4cuda3std6ranges3__45__cpo4prevE:
	.zero		1
	.type		_ZN32_INTERNAL_8164742b_4_k_cu_oracle4cuda3std6ranges3__45__cpo9iter_moveE,@object
	.size		_ZN32_INTERNAL_8164742b_4_k_cu_oracle4cuda3std6ranges3__45__cpo9iter_moveE,(_ZN32_INTERNAL_8164742b_4_k_cu_oracle6thrust24THRUST_300001_SM_1000_NS6system6detail10sequential3seqE - _ZN32_INTERNAL_8164742b_4_k_cu_oracle4cuda3std6ranges3__45__cpo9iter_moveE)
_ZN32_INTERNAL_8164742b_4_k_cu_oracle4cuda3std6ranges3__45__cpo9iter_moveE:
	.zero		1
	.type		_ZN32_INTERNAL_8164742b_4_k_cu_oracle6thrust24THRUST_300001_SM_1000_NS6system6detail10sequential3seqE,@object
	.size		_ZN32_INTERNAL_8164742b_4_k_cu_oracle6thrust24THRUST_300001_SM_1000_NS6system6detail10sequential3seqE,(_ZN32_INTERNAL_8164742b_4_k_cu_oracle6thrust24THRUST_300001_SM_1000_NS12placeholders2_9E - _ZN32_INTERNAL_8164742b_4_k_cu_oracle6thrust24THRUST_300001_SM_1000_NS6system6detail10sequential3seqE)
_ZN32_INTERNAL_8164742b_4_k_cu_oracle6thrust24THRUST_300001_SM_1000_NS6system6detail10sequential3seqE:
	.zero		1
	.type		_ZN32_INTERNAL_8164742b_4_k_cu_oracle6thrust24THRUST_300001_SM_1000_NS12placeholders2_9E,@object
	.size		_ZN32_INTERNAL_8164742b_4_k_cu_oracle6thrust24THRUST_300001_SM_1000_NS12placeholders2_9E,(_ZN32_INTERNAL_8164742b_4_k_cu_oracle4cuda3std3__419piecewise_constructE - _ZN32_INTERNAL_8164742b_4_k_cu_oracle6thrust24THRUST_300001_SM_1000_NS12placeholders2_9E)
_ZN32_INTERNAL_8164742b_4_k_cu_oracle6thrust24THRUST_300001_SM_1000_NS12placeholders2_9E:
	.zero		1
	.type		_ZN32_INTERNAL_8164742b_4_k_cu_oracle4cuda3std3__419piecewise_constructE,@object
	.size		_ZN32_INTERNAL_8164742b_4_k_cu_oracle4cuda3std3__419piecewise_constructE,(_ZN32_INTERNAL_8164742b_4_k_cu_oracle4cuda3std6ranges3__45__cpo5cdataE - _ZN32_INTERNAL_8164742b_4_k_cu_oracle4cuda3std3__419piecewise_constructE)
_ZN32_INTERNAL_8164742b_4_k_cu_oracle4cuda3std3__419piecewise_constructE:
	.zero		1
	.type		_ZN32_INTERNAL_8164742b_4_k_cu_oracle4cuda3std6ranges3__45__cpo5cdataE,@object
	.size		_ZN32_INTERNAL_8164742b_4_k_cu_oracle4cuda3std6ranges3__45__cpo5cdataE,(_ZN32_INTERNAL_8164742b_4_k_cu_oracle6thrust24THRUST_300001_SM_1000_NS12placeholders2_1E - _ZN32_INTERNAL_8164742b_4_k_cu_oracle4cuda3std6ranges3__45__cpo5cdataE)
_ZN32_INTERNAL_8164742b_4_k_cu_oracle4cuda3std6ranges3__45__cpo5cdataE:
	.zero		1
	.type		_ZN32_INTERNAL_8164742b_4_k_cu_oracle6thrust24THRUST_300001_SM_1000_NS12placeholders2_1E,@object
	.size		_ZN32_INTERNAL_8164742b_4_k_cu_oracle6thrust24THRUST_300001_SM_1000_NS12placeholders2_1E,(_ZN32_INTERNAL_8164742b_4_k_cu_oracle4cuda3std3__45__cpo3endE - _ZN32_INTERNAL_8164742b_4_k_cu_oracle6thrust24THRUST_300001_SM_1000_NS12placeholders2_1E)
_ZN32_INTERNAL_8164742b_4_k_cu_oracle6thrust24THRUST_300001_SM_1000_NS12placeholders2_1E:
	.zero		1
	.type		_ZN32_INTERNAL_8164742b_4_k_cu_oracle4cuda3std3__45__cpo3endE,@object
	.size		_ZN32_INTERNAL_8164742b_4_k_cu_oracle4cuda3std3__45__cpo3endE,(_ZN32_INTERNAL_8164742b_4_k_cu_oracle4cuda3std6ranges3__45__cpo3endE - _ZN32_INTERNAL_8164742b_4_k_cu_oracle4cuda3std3__45__cpo3endE)
_ZN32_INTERNAL_8164742b_4_k_cu_oracle4cuda3std3__45__cpo3endE:
	.zero		1
	.type		_ZN32_INTERNAL_8164742b_4_k_cu_oracle4cuda3std6ranges3__45__cpo3endE,@object
	.size		_ZN32_INTERNAL_8164742b_4_k_cu_oracle4cuda3std6ranges3__45__cpo3endE,(_ZN32_INTERNAL_8164742b_4_k_cu_oracle6thrust24THRUST_300001_SM_1000_NS12placeholders2_5E - _ZN32_INTERNAL_8164742b_4_k_cu_oracle4cuda3std6ranges3__45__cpo3endE)
_ZN32_INTERNAL_8164742b_4_k_cu_oracle4cuda3std6ranges3__45__cpo3endE:
	.zero		1
	.type		_ZN32_INTERNAL_8164742b_4_k_cu_oracle6thrust24THRUST_300001_SM_1000_NS12placeholders2_5E,@object
	.size		_ZN32_INTERNAL_8164742b_4_k_cu_oracle6thrust24THRUST_300001_SM_1000_NS12placeholders2_5E,(_ZN32_INTERNAL_8164742b_4_k_cu_oracle4cuda3std3__45__cpo4rendE - _ZN32_INTERNAL_8164742b_4_k_cu_oracle6thrust24THRUST_300001_SM_1000_NS12placeholders2_5E)
_ZN32_INTERNAL_8164742b_4_k_cu_oracle6thrust24THRUST_300001_SM_1000_NS12placeholders2_5E:
	.zero		1
	.type		_ZN32_INTERNAL_8164742b_4_k_cu_oracle4cuda3std3__45__cpo4rendE,@object
	.size		_ZN32_INTERNAL_8164742b_4_k_cu_oracle4cuda3std3__45__cpo4rendE,(_ZN32_INTERNAL_8164742b_4_k_cu_oracle4cuda3std6ranges3__45__cpo9iter_swapE - _ZN32_INTERNAL_8164742b_4_k_cu_oracle4cuda3std3__45__cpo4rendE)
_ZN32_INTERNAL_8164742b_4_k_cu_oracle4cuda3std3__45__cpo4rendE:
	.zero		1
	.type		_ZN32_INTERNAL_8164742b_4_k_cu_oracle4cuda3std6ranges3__45__cpo9iter_swapE,@object
	.size		_ZN32_INTERNAL_8164742b_4_k_cu_oracle4cuda3std6ranges3__45__cpo9iter_swapE,(_ZN32_INTERNAL_8164742b_4_k_cu_oracle4cuda3std3__48unexpectE - _ZN32_INTERNAL_8164742b_4_k_cu_oracle4cuda3std6ranges3__45__cpo9iter_swapE)
_ZN32_INTERNAL_8164742b_4_k_cu_oracle4cuda3std6ranges3__45__cpo9iter_swapE:
	.zero		1
	.type		_ZN32_INTERNAL_8164742b_4_k_cu_oracle4cuda3std3__48unexpectE,@object
	.size		_ZN32_INTERNAL_8164742b_4_k_cu_oracle4cuda3std3__48unexpectE,(_ZN32_INTERNAL_8164742b_4_k_cu_oracle6thrust24THRUST_300001_SM_1000_NS8cuda_cub3parE - _ZN32_INTERNAL_8164742b_4_k_cu_oracle4cuda3std3__48unexpectE)
_ZN32_INTERNAL_8164742b_4_k_cu_oracle4cuda3std3__48unexpectE:
	.zero		1
	.type		_ZN32_INTERNAL_8164742b_4_k_cu_oracle6thrust24THRUST_300001_SM_1000_NS8cuda_cub3parE,@object
	.size		_ZN32_INTERNAL_8164742b_4_k_cu_oracle6thrust24THRUST_300001_SM_1000_NS8cuda_cub3parE,(.L_38 - _ZN32_INTERNAL_8164742b_4_k_cu_oracle6thrust24THRUST_300001_SM_1000_NS8cuda_cub3parE)
_ZN32_INTERNAL_8164742b_4_k_cu_oracle6thrust24THRUST_300001_SM_1000_NS8cuda_cub3parE:
	.zero		1
.L_38:


//--------------------- .nv.shared._ZN3cub18CUB_300001_SM_10006detail10radix_sort33DeviceRadixSortExclusiveSumKernelINS1_5radix10policy_hubIiiyE10Policy1000EyEEvPT0_ --------------------------
	.section	.nv.shared._ZN3cub18CUB_300001_SM_10006detail10radix_sort33DeviceRadixSortExclusiveSumKernelINS1_5radix10policy_hubIiiyE10Policy1000EyEEvPT0_,"aw",@nobits
	.sectionflags	@""
	.align	16
.nv.shared._ZN3cub18CUB_300001_SM_10006detail10radix_sort33DeviceRadixSortExclusiveSumKernelINS1_5radix10policy_hubIiiyE10Policy1000EyEEvPT0_:
	.zero		3360


//--------------------- .nv.shared._ZN3cub18CUB_300001_SM_10006detail10radix_sort30DeviceRadixSortHistogramKernelINS1_5radix10policy_hubIiiyE10Policy1000ELNS0_9SortOrderE1EiyNS1_21identity_decomposer_tEEEvPT2_PKT1_SA_iiT3_ --------------------------
	.section	.nv.shared._ZN3cub18CUB_300001_SM_10006detail10radix_sort30DeviceRadixSortHistogramKernelINS1_5radix10policy_hubIiiyE10Policy1000ELNS0_9SortOrderE1EiyNS1_21identity_decomposer_tEEEvPT2_PKT1_SA_iiT3_,"aw",@nobits
	.sectionflags	@""
	.align	16
.nv.shared._ZN3cub18CUB_300001_SM_10006detail10radix_sort30DeviceRadixSortHistogramKernelINS1_5radix10policy_hubIiiyE10Policy1000ELNS0_9SortOrderE1EiyNS1_21identity_decomposer_tEEEvPT2_PKT1_SA_iiT3_:
	.zero		5120


//--------------------- .nv.shared._ZN3cub18CUB_300001_SM_10006detail10radix_sort31DeviceRadixSortSingleTileKernelINS1_5radix10policy_hubIiiyE10Policy1000ELNS0_9SortOrderE1EiiyNS1_21identity_decomposer_tEEEvPKT1_PSA_PKT2_PSE_T3_iiT4_ --------------------------
	.section	.nv.shared._ZN3cub18CUB_300001_SM_10006detail10radix_sort31DeviceRadixSortSingleTileKernelINS1_5radix10policy_hubIiiyE10Policy1000ELNS0_9SortOrderE1EiiyNS1_21identity_decomposer_tEEEvPKT1_PSA_PKT2_PSE_T3_iiT4_,"aw",@nobits
	.sectionflags	@""
	.align	16
.nv.shared._ZN3cub18CUB_300001_SM_10006detail10radix_sort31DeviceRadixSortSingleTileKernelINS1_5radix10policy_hubIiiyE10Policy1000ELNS0_9SortOrderE1EiiyNS1_21identity_decomposer_tEEEvPKT1_PSA_PKT2_PSE_T3_iiT4_:
	.zero		34880


//--------------------- .nv.shared._ZN3cub18CUB_300001_SM_10006detail8for_each13static_kernelINS2_12policy_hub_t12policy_500_tElN6thrust24THRUST_300001_SM_1000_NS8cuda_cub10__tabulate7functorINS7_10device_ptrIiEENS7_6system6detail7generic6detail22compute_sequence_valueIivEElEEEEvT0_T1_ --------------------------
	.section	.nv.shared._ZN3cub18CUB_300001_SM_10006detail8for_each13static_kernelINS2_12policy_hub_t12policy_500_tElN6thrust24THRUST_300001_SM_1000_NS8cuda_cub10__tabulate7functorINS7_10device_ptrIiEENS7_6system6detail7generic6detail22compute_sequence_valueIivEElEEEEvT0_T1_,"aw",@nobits
	.sectionflags	@""
	.align	16
	.zero		1024


//--------------------- .nv.shared._ZN3cub18CUB_300001_SM_10006detail11EmptyKernelIvEEvv --------------------------
	.section	.nv.shared._ZN3cub18CUB_300001_SM_10006detail11EmptyKernelIvEEvv,"aw",@nobits
	.sectionflags	@""
	.align	16
	.zero		1024


//--------------------- .nv.shared._Z5scalePfff   --------------------------
	.section	.nv.shared._Z5scalePfff,"aw",@nobits
	.sectionflags	@""
	.align	16
	.zero		1024


//--------------------- .nv.shared._Z6mutatePfS_S_f --------------------------
	.section	.nv.shared._Z6mutatePfS_S_f,"aw",@nobits
	.sectionflags	@""
	.align	16
	.zero		1024


//--------------------- .nv.shared._Z9crossoverPjS_Pfi --------------------------
	.section	.nv.shared._Z9crossoverPjS_Pfi,"aw",@nobits
	.sectionflags	@""
	.align	16
	.zero		1024


//--------------------- .nv.shared._Z9selectionPfS_Pi --------------------------
	.section	.nv.shared._Z9selectionPfS_Pi,"aw",@nobits
	.sectionflags	@""
	.align	16
	.zero		1024


//--------------------- .nv.shared._Z8evaluatePfPiS0_i --------------------------
	.section	.nv.shared._Z8evaluatePfPiS0_i,"aw",@nobits
	.sectionflags	@""
	.align	16
.nv.shared._Z8evaluatePfPiS0_i:
	.zero		1216


//--------------------- .nv.constant0._ZN3cub18CUB_300001_SM_10006detail10radix_sort29DeviceRadixSortOnesweepKernelINS1_5radix10policy_hubIiiyE10Policy1000ELNS0_9SortOrderE1EiiyiiNS1_21identity_decomposer_tEEEvPT5_SB_PT3_PKSC_PT1_PKSG_PT2_PKSK_T4_iiT6_ --------------------------
	.section	.nv.constant0._ZN3cub18CUB_300001_SM_10006detail10radix_sort29DeviceRadixSortOnesweepKernelINS1_5radix10policy_hubIiiyE10Policy1000ELNS0_9SortOrderE1EiiyiiNS1_21identity_decomposer_tEEEvPT5_SB_PT3_PKSC_PT1_PKSG_PT2_PKSK_T4_iiT6_,"a",@progbits
	.sectionflags	@""
	.align	4
.nv.constant0._ZN3cub18CUB_300001_SM_10006detail10radix_sort29DeviceRadixSortOnesweepKernelINS1_5radix10policy_hubIiiyE10Policy1000ELNS0_9SortOrderE1EiiyiiNS1_21identity_decomposer_tEEEvPT5_SB_PT3_PKSC_PT1_PKSG_PT2_PKSK_T4_iiT6_:
	.zero		973


//--------------------- .nv.constant0._ZN3cub18CUB_300001_SM_10006detail10radix_sort33DeviceRadixSortExclusiveSumKernelINS1_5radix10policy_hubIiiyE10Policy1000EyEEvPT0_ --------------------------
	.section	.nv.constant0._ZN3cub18CUB_300001_SM_10006detail10radix_sort33DeviceRadixSortExclusiveSumKernelINS1_5radix10policy_hubIiiyE10Policy1000EyEEvPT0_,"a",@progbits
	.sectionflags	@""
	.align	4
.nv.constant0._ZN3cub18CUB_300001_SM_10006detail10radix_sort33DeviceRadixSortExclusiveSumKernelINS1_5radix10policy_hubIiiyE10Policy1000EyEEvPT0_:
	.zero		904


//--------------------- .nv.constant0._ZN3cub18CUB_300001_SM_10006detail10radix_sort30DeviceRadixSortHistogramKernelINS1_5radix10policy_hubIiiyE10Policy1000ELNS0_9SortOrderE1EiyNS1_21identity_decomposer_tEEEvPT2_PKT1_SA_iiT3_ --------------------------
	.section	.nv.constant0._ZN3cub18CUB_300001_SM_10006detail10radix_sort30DeviceRadixSortHistogramKernelINS1_5radix10policy_hubIiiyE10Policy1000ELNS0_9SortOrderE1EiyNS1_21identity_decomposer_tEEEvPT2_PKT1_SA_iiT3_,"a",@progbits
	.sectionflags	@""
	.align	4
.nv.constant0._ZN3cub18CUB_300001_SM_10006detail10radix_sort30DeviceRadixSortHistogramKernelINS1_5radix10policy_hubIiiyE10Policy1000ELNS0_9SortOrderE1EiyNS1_21identity_decomposer_tEEEvPT2_PKT1_SA_iiT3_:
	.zero		929


//--------------------- .nv.constant0._ZN3cub18CUB_300001_SM_10006detail10radix_sort31DeviceRadixSortSingleTileKernelINS1_5radix10policy_hubIiiyE10Policy1000ELNS0_9SortOrderE1EiiyNS1_21identity_decomposer_tEEEvPKT1_PSA_PKT2_PSE_T3_iiT4_ --------------------------
	.section	.nv.constant0._ZN3cub18CUB_300001_SM_10006detail10radix_sort31DeviceRadixSortSingleTileKernelINS1_5radix10policy_hubIiiyE10Policy1000ELNS0_9SortOrderE1EiiyNS1_21identity_decomposer_tEEEvPKT1_PSA_PKT2_PSE_T3_iiT4_,"a",@progbits
	.sectionflags	@""
	.align	4
.nv.constant0._ZN3cub18CUB_300001_SM_10006detail10radix_sort31DeviceRadixSortSingleTileKernelINS1_5radix10policy_hubIiiyE10Policy1000ELNS0_9SortOrderE1EiiyNS1_21identity_decomposer_tEEEvPKT1_PSA_PKT2_PSE_T3_iiT4_:
	.zero		945


//--------------------- .nv.constant0._ZN3cub18CUB_300001_SM_10006detail8for_each13static_kernelINS2_12policy_hub_t12policy_500_tElN6thrust24THRUST_300001_SM_1000_NS8cuda_cub10__tabulate7functorINS7_10device_ptrIiEENS7_6system6detail7generic6detail22compute_sequence_valueIivEElEEEEvT0_T1_ --------------------------
	.section	.nv.constant0._ZN3cub18CUB_300001_SM_10006detail8for_each13static_kernelINS2_12policy_hub_t12policy_500_tElN6thrust24THRUST_300001_SM_1000_NS8cuda_cub10__tabulate7functorINS7_10device_ptrIiEENS7_6system6detail7generic6detail22compute_sequence_valueIivEElEEEEvT0_T1_,"a",@progbits
	.sectionflags	@""
	.align	4
.nv.constant0._ZN3cub18CUB_300001_SM_10006detail8for_each13static_kernelINS2_12policy_hub_t12policy_500_tElN6thrust24THRUST_300001_SM_1000_NS8cuda_cub10__tabulate7functorINS7_10device_ptrIiEENS7_6system6detail7generic6detail22compute_sequence_valueIivEElEEEEvT0_T1_:
	.zero		920


//--------------------- .nv.constant0._ZN3cub18CUB_300001_SM_10006detail11EmptyKernelIvEEvv --------------------------
	.section	.nv.constant0._ZN3cub18CUB_300001_SM_10006detail11EmptyKernelIvEEvv,"a",@progbits
	.sectionflags	@""
	.align	4
.nv.constant0._ZN3cub18CUB_300001_SM_10006detail11EmptyKernelIvEEvv:
	.zero		896


//--------------------- .nv.constant0._Z5scalePfff --------------------------
	.section	.nv.constant0._Z5scalePfff,"a",@progbits
	.sectionflags	@""
	.align	4
.nv.constant0._Z5scalePfff:
	.zero		912


//--------------------- .nv.constant0._Z6mutatePfS_S_f --------------------------
	.section	.nv.constant0._Z6mutatePfS_S_f,"a",@progbits
	.sectionflags	@""
	.align	4
.nv.constant0._Z6mutatePfS_S_f:
	.zero		924


//--------------------- .nv.constant0._Z9crossoverPjS_Pfi --------------------------
	.section	.nv.constant0._Z9crossoverPjS_Pfi,"a",@progbits
	.sectionflags	@""
	.align	4
.nv.constant0._Z9crossoverPjS_Pfi:
	.zero		924


//--------------------- .nv.constant0._Z9selectionPfS_Pi --------------------------
	.section	.nv.constant0._Z9selectionPfS_Pi,"a",@progbits
	.sectionflags	@""
	.align	4
.nv.constant0._Z9selectionPfS_Pi:
	.zero		920


//--------------------- .nv.constant0._Z8evaluatePfPiS0_i --------------------------
	.section	.nv.constant0._Z8evaluatePfPiS0_i,"a",@progbits
	.sectionflags	@""
	.align	4
.nv.constant0._Z8evaluatePfPiS0_i:
	.zero		924


//--------------------- SYMBOLS --------------------------

	.type		.nv.reservedSmem.offset0,@object
	.size		.nv.reservedSmem.offset0,0x4
	.type		.nv.reservedSmem.cap,@object
	.size		.nv.reservedSmem.cap,0x4
